// auto-generated by cutlass_sweep.gemm — config: {"arch": "sm_90", "cluster_m": 1, "cluster_n": 1, "dtype": "e4m3", "dtype_b": "e4m3", "layout": "nt", "stages": 0, "tile_k": 128, "tile_m": 512, "tile_n": 176}
#include "cutlass/cutlass.h"
#include "cutlass/gemm/collective/collective_builder.hpp"
#include "cutlass/gemm/device/gemm_universal_adapter.h"
#include "cutlass/gemm/kernel/gemm_universal.hpp"
#include "cutlass/epilogue/collective/collective_builder.hpp"

using ElemA = cutlass::float_e4m3_t;
using ElemB = cutlass::float_e4m3_t;
using ElemCD = cutlass::float_e4m3_t;
using Acc  = float;
using TileShape    = cute::Shape<cute::_512, cute::_176, cute::_128>;
using ClusterShape = cute::Shape<cute::_1, cute::_1, cute::_1>;

using CollectiveEpilogue = typename cutlass::epilogue::collective::CollectiveBuilder<
    cutlass::arch::Sm90, cutlass::arch::OpClassTensorOp,
    TileShape, ClusterShape,
    cutlass::epilogue::collective::EpilogueTileAuto,
    Acc, Acc,
    ElemCD, cutlass::layout::RowMajor, 128 / cutlass::sizeof_bits<ElemCD>::value,
    ElemCD, cutlass::layout::RowMajor, 128 / cutlass::sizeof_bits<ElemCD>::value,
    cutlass::epilogue::collective::EpilogueScheduleAuto
  >::CollectiveOp;

using CollectiveMainloop = typename cutlass::gemm::collective::CollectiveBuilder<
    cutlass::arch::Sm90, cutlass::arch::OpClassTensorOp,
    ElemA, cutlass::layout::RowMajor, 128 / cutlass::sizeof_bits<ElemA>::value,
    ElemB, cutlass::layout::ColumnMajor, 128 / cutlass::sizeof_bits<ElemB>::value,
    Acc,
    TileShape, ClusterShape,
    cutlass::gemm::collective::StageCountAutoCarveout<static_cast<int>(sizeof(typename CollectiveEpilogue::SharedStorage))>,
    cutlass::gemm::collective::KernelScheduleAuto
  >::CollectiveOp;

using GemmKernel = cutlass::gemm::kernel::GemmUniversal<
    cute::Shape<int,int,int,int>,
    CollectiveMainloop,
    CollectiveEpilogue
>;
using Gemm = cutlass::gemm::device::GemmUniversalAdapter<GemmKernel>;

// Force the device kernel symbol into the cubin without needing a host main.
auto* _anchor = &cutlass::device_kernel<GemmKernel>;


// ===== COMPILED SASS (sm_90a) =====

	.target	sm_90a

	.elftype	@"ET_EXEC"


//--------------------- .note.nv.tkinfo           --------------------------
	.section	.note.nv.tkinfo,"",@"SHT_NOTE"
	.sectionflags	@"SHF_NOTE_NV_TKINFO"
	.tkinfo
        /*0018*/ 	.word	0x00000002
        /*0030*/ 	.string	""
        /*0030*/ 	.string	"ptxas"
        /*0030*/ 	.string	"Cuda compilation tools, release 13.0, V13.0.88"
        /*0030*/ 	.string	"Build cuda_13.0.r13.0/compiler.36424714_0"
        /*0030*/ 	.string	"-arch sm_90a -m 64 "



//--------------------- .note.nv.cuinfo           --------------------------
	.section	.note.nv.cuinfo,"",@"SHT_NOTE"
	.sectionflags	@"SHF_NOTE_NV_CUINFO"
        /*0018*/ 	.short	0x0002
        /*001a*/ 	.short	0x005a
        /*001c*/ 	.short	0x0082
	.zero		2


//--------------------- .nv.info                  --------------------------
	.section	.nv.info,"",@"SHT_CUDA_INFO"
	.align	4


	//----- nvinfo : EIATTR_REGCOUNT
	.align		4
        /*0000*/ 	.byte	0x04, 0x2f
        /*0002*/ 	.short	(.L_12 - .L_11)
	.align		4
.L_11:
        /*0004*/ 	.word	index@(_ZN7cutlass13device_kernelINS_4gemm6kernel13GemmUniversalIN4cute5tupleIJiiiiEEENS1_10collective13CollectiveMmaINS1_37MainloopSm90TmaGmmaWarpSpecializedFP8ILi2ENS5_IJNS4_1CILi1EEESB_SB_EEENS1_35KernelTmaWarpSpecializedCooperativeEEENS5_IJNSA_ILi512EEENSA_ILi176EEENSA_ILi128EEEEEENS_12float_e4m3_tENS5_IJlSB_lEEESJ_SK_NS4_8TiledMMAINS4_8MMA_AtomIJNS4_4SM904GMMA30MMA_64x16x32_F32E4M3E4M3_SS_TNILNSO_7ScaleInE1ELSQ_1EEEEEENS4_6LayoutINS5_IJNSA_ILi2EEESB_SB_EEENS5_IJSB_NSA_ILi0EEESW_EEEEENS5_IJNS4_10UnderscoreESZ_SZ_EEEEENS4_13SM90_TMA_LOADENS4_14ComposedLayoutINS4_7SwizzleILi3ELi4ELi3EEENS4_18smem_ptr_flag_bitsILi8EEENST_INS5_IJNSA_ILi8EEESH_EEENS5_IJSH_SB_EEEEEEEvNS4_8identityES12_S1C_vS1D_EENS_8epilogue10collective6detail29Sm90TmaWarpSpecializedAdapterINS1G_15DefaultEpilogueISJ_SK_SK_NS1F_6thread17LinearCombinationISJ_Li1EffLNS1K_9ScaleType4KindE0ELNS_15FloatRoundStyleE2ESJ_EENS1_15EpilogueDefaultEEEEEvvEEEEvNT_6ParamsE)
        /*0008*/ 	.word	0x000000a8


	//----- nvinfo : EIATTR_FRAME_SIZE
	.align		4
.L_12:
        /*000c*/ 	.byte	0x04, 0x11
        /*000e*/ 	.short	(.L_14 - .L_13)
	.align		4
.L_13:
        /*0010*/ 	.word	index@(_ZN7cutlass13device_kernelINS_4gemm6kernel13GemmUniversalIN4cute5tupleIJiiiiEEENS1_10collective13CollectiveMmaINS1_37MainloopSm90TmaGmmaWarpSpecializedFP8ILi2ENS5_IJNS4_1CILi1EEESB_SB_EEENS1_35KernelTmaWarpSpecializedCooperativeEEENS5_IJNSA_ILi512EEENSA_ILi176EEENSA_ILi128EEEEEENS_12float_e4m3_tENS5_IJlSB_lEEESJ_SK_NS4_8TiledMMAINS4_8MMA_AtomIJNS4_4SM904GMMA30MMA_64x16x32_F32E4M3E4M3_SS_TNILNSO_7ScaleInE1ELSQ_1EEEEEENS4_6LayoutINS5_IJNSA_ILi2EEESB_SB_EEENS5_IJSB_NSA_ILi0EEESW_EEEEENS5_IJNS4_10UnderscoreESZ_SZ_EEEEENS4_13SM90_TMA_LOADENS4_14ComposedLayoutINS4_7SwizzleILi3ELi4ELi3EEENS4_18smem_ptr_flag_bitsILi8EEENST_INS5_IJNSA_ILi8EEESH_EEENS5_IJSH_SB_EEEEEEEvNS4_8identityES12_S1C_vS1D_EENS_8epilogue10collective6detail29Sm90TmaWarpSpecializedAdapterINS1G_15DefaultEpilogueISJ_SK_SK_NS1F_6thread17LinearCombinationISJ_Li1EffLNS1K_9ScaleType4KindE0ELNS_15FloatRoundStyleE2ESJ_EENS1_15EpilogueDefaultEEEEEvvEEEEvNT_6ParamsE)
        /*0014*/ 	.word	0x00000df8


	//----- nvinfo : EIATTR_MIN_STACK_SIZE
	.align		4
.L_14:
        /*0018*/ 	.byte	0x04, 0x12
        /*001a*/ 	.short	(.L_16 - .L_15)
	.align		4
.L_15:
        /*001c*/ 	.word	index@(_ZN7cutlass13device_kernelINS_4gemm6kernel13GemmUniversalIN4cute5tupleIJiiiiEEENS1_10collective13CollectiveMmaINS1_37MainloopSm90TmaGmmaWarpSpecializedFP8ILi2ENS5_IJNS4_1CILi1EEESB_SB_EEENS1_35KernelTmaWarpSpecializedCooperativeEEENS5_IJNSA_ILi512EEENSA_ILi176EEENSA_ILi128EEEEEENS_12float_e4m3_tENS5_IJlSB_lEEESJ_SK_NS4_8TiledMMAINS4_8MMA_AtomIJNS4_4SM904GMMA30MMA_64x16x32_F32E4M3E4M3_SS_TNILNSO_7ScaleInE1ELSQ_1EEEEEENS4_6LayoutINS5_IJNSA_ILi2EEESB_SB_EEENS5_IJSB_NSA_ILi0EEESW_EEEEENS5_IJNS4_10UnderscoreESZ_SZ_EEEEENS4_13SM90_TMA_LOADENS4_14ComposedLayoutINS4_7SwizzleILi3ELi4ELi3EEENS4_18smem_ptr_flag_bitsILi8EEENST_INS5_IJNSA_ILi8EEESH_EEENS5_IJSH_SB_EEEEEEEvNS4_8identityES12_S1C_vS1D_EENS_8epilogue10collective6detail29Sm90TmaWarpSpecializedAdapterINS1G_15DefaultEpilogueISJ_SK_SK_NS1F_6thread17LinearCombinationISJ_Li1EffLNS1K_9ScaleType4KindE0ELNS_15FloatRoundStyleE2ESJ_EENS1_15EpilogueDefaultEEEEEvvEEEEvNT_6ParamsE)
        /*0020*/ 	.word	0x00000df8
.L_16:


//--------------------- .nv.compat                --------------------------
	.section	.nv.compat,"",@"SHT_CUDA_COMPAT_INFO"
	.align	4
        /*0000*/ 	.byte	0x02, 0x09, 0x01, 0x00, 0x02, 0x02, 0x04, 0x00, 0x02, 0x05, 0x05, 0x00, 0x03, 0x07, 0x01, 0x01
        /*0010*/ 	.byte	0x02, 0x03, 0x01, 0x00, 0x02, 0x06, 0x01, 0x00, 0x04, 0x0b, 0x08, 0x00, 0x00, 0x00, 0x00, 0x00
        /*0020*/ 	.byte	0x00, 0x00, 0x00, 0x00


//--------------------- .nv.info._ZN7cutlass13device_kernelINS_4gemm6kernel13GemmUniversalIN4cute5tupleIJiiiiEEENS1_10collective13CollectiveMmaINS1_37MainloopSm90TmaGmmaWarpSpecializedFP8ILi2ENS5_IJNS4_1CILi1EEESB_SB_EEENS1_35KernelTmaWarpSpecializedCooperativeEEENS5_IJNSA_ILi512EEENSA_ILi176EEENSA_ILi128EEEEEENS_12float_e4m3_tENS5_IJlSB_lEEESJ_SK_NS4_8TiledMMAINS4_8MMA_AtomIJNS4_4SM904GMMA30MMA_64x16x32_F32E4M3E4M3_SS_TNILNSO_7ScaleInE1ELSQ_1EEEEEENS4_6LayoutINS5_IJNSA_ILi2EEESB_SB_EEENS5_IJSB_NSA_ILi0EEESW_EEEEENS5_IJNS4_10UnderscoreESZ_SZ_EEEEENS4_13SM90_TMA_LOADENS4_14ComposedLayoutINS4_7SwizzleILi3ELi4ELi3EEENS4_18smem_ptr_flag_bitsILi8EEENST_INS5_IJNSA_ILi8EEESH_EEENS5_IJSH_SB_EEEEEEEvNS4_8identityES12_S1C_vS1D_EENS_8epilogue10collective6detail29Sm90TmaWarpSpecializedAdapterINS1G_15DefaultEpilogueISJ_SK_SK_NS1F_6thread17LinearCombinationISJ_Li1EffLNS1K_9ScaleType4KindE0ELNS_15FloatRoundStyleE2ESJ_EENS1_15EpilogueDefaultEEEEEvvEEEEvNT_6ParamsE --------------------------
	.section	.nv.info._ZN7cutlass13device_kernelINS_4gemm6kernel13GemmUniversalIN4cute5tupleIJiiiiEEENS1_10collective13CollectiveMmaINS1_37MainloopSm90TmaGmmaWarpSpecializedFP8ILi2ENS5_IJNS4_1CILi1EEESB_SB_EEENS1_35KernelTmaWarpSpecializedCooperativeEEENS5_IJNSA_ILi512EEENSA_ILi176EEENSA_ILi128EEEEEENS_12float_e4m3_tENS5_IJlSB_lEEESJ_SK_NS4_8TiledMMAINS4_8MMA_AtomIJNS4_4SM904GMMA30MMA_64x16x32_F32E4M3E4M3_SS_TNILNSO_7ScaleInE1ELSQ_1EEEEEENS4_6LayoutINS5_IJNSA_ILi2EEESB_SB_EEENS5_IJSB_NSA_ILi0EEESW_EEEEENS5_IJNS4_10UnderscoreESZ_SZ_EEEEENS4_13SM90_TMA_LOADENS4_14ComposedLayoutINS4_7SwizzleILi3ELi4ELi3EEENS4_18smem_ptr_flag_bitsILi8EEENST_INS5_IJNSA_ILi8EEESH_EEENS5_IJSH_SB_EEEEEEEvNS4_8identityES12_S1C_vS1D_EENS_8epilogue10collective6detail29Sm90TmaWarpSpecializedAdapterINS1G_15DefaultEpilogueISJ_SK_SK_NS1F_6thread17LinearCombinationISJ_Li1EffLNS1K_9ScaleType4KindE0ELNS_15FloatRoundStyleE2ESJ_EENS1_15EpilogueDefaultEEEEEvvEEEEvNT_6ParamsE,"",@"SHT_CUDA_INFO"
	.sectionflags	@""
	.align	4


	//----- nvinfo : EIATTR_CUDA_API_VERSION
	.align		4
        /*0000*/ 	.byte	0x04, 0x37
        /*0002*/ 	.short	(.L_18 - .L_17)
.L_17:
        /*0004*/ 	.word	0x00000082


	//----- nvinfo : EIATTR_KPARAM_INFO
	.align		4
.L_18:
        /*0008*/ 	.byte	0x04, 0x17
        /*000a*/ 	.short	(.L_20 - .L_19)
.L_19:
        /*000c*/ 	.word	0x00000000
        /*0010*/ 	.short	0x0000
        /*0012*/ 	.short	0x0070
        /*0014*/ 	.byte	0x00, 0xf0, 0x01, 0x10


	//----- nvinfo : EIATTR_SPARSE_MMA_MASK
	.align		4
.L_20:
        /*0018*/ 	.byte	0x03, 0x50
        /*001a*/ 	.short	0x0000


	//----- nvinfo : EIATTR_MAXREG_COUNT
	.align		4
        /*001c*/ 	.byte	0x03, 0x1b
        /*001e*/ 	.short	0x00a8


	//----- nvinfo : EIATTR_NUM_BARRIERS
	.align		4
        /*0020*/ 	.byte	0x02, 0x4c
        /*0022*/ 	.byte	0x01
	.zero		1


	//----- nvinfo : EIATTR_ANNOTATIONS
	.align		4
        /*0024*/ 	.byte	0x04, 0x55
        /*0026*/ 	.short	(.L_22 - .L_21)


	//   ....[0]....
.L_21:
        /*0028*/ 	.word	0x00000001
        /*002c*/ 	.byte	0x50, 0x02, 0x00, 0x00, 0x01, 0x00, 0x00, 0x00, 0x90, 0x05, 0x00, 0x00, 0x01, 0x00, 0x00, 0x00
        /* <DEDUP_REMOVED lines=2777> */
        /*adcc*/ 	.byte	0x70, 0x0f, 0x05, 0x00, 0x01, 0x00, 0x00, 0x00, 0xc0, 0x0f, 0x05, 0x00


	//----- nvinfo : EIATTR_MERCURY_ISA_VERSION
	.align		4
.L_22:
        /*add8*/ 	.byte	0x03, 0x5f
        /*adda*/ 	.short	0x0101


	//----- nvinfo : EIATTR_INT_WARP_WIDE_INSTR_OFFSETS
	.align		4
        /*addc*/ 	.byte	0x04, 0x31
        /*adde*/ 	.short	(.L_24 - .L_23)


	//   ....[0]....
.L_23:
        /*ade0*/ 	.word	0x00000450


	//   ....[1]....
        /*ade4*/ 	.word	0x00000460


	//   ....[2]....
        /*ade8*/ 	.word	0x000005a0


	//----- nvinfo : EIATTR_COOP_GROUP_MASK_REGIDS
	.align		4
.L_24:
        /*adec*/ 	.byte	0x04, 0x29
        /*adee*/ 	.short	(.L_26 - .L_25)


	//   ....[0]....
.L_25:
        /*adf0*/ 	.word	0xffffffff


	//   ....[1]....
        /*adf4*/ 	.word	0xffffffff


	//   ....[2]....
        /*adf8*/ 	.word	0xffffffff


	//   ....[3]....
        /*adfc*/ 	.word	0xffffffff


	//   ....[4]....
        /*ae00*/ 	.word	0xffffffff


	//----- nvinfo : EIATTR_COOP_GROUP_INSTR_OFFSETS
	.align		4
.L_26:
        /*ae04*/ 	.byte	0x04, 0x28
        /*ae06*/ 	.short	(.L_28 - .L_27)


	//   ....[0]....
.L_27:
        /*ae08*/ 	.word	0x00000070


	//   ....[1]....
        /*ae0c*/ 	.word	0x00000080


	//   ....[2]....
        /*ae10*/ 	.word	0x000001a0


	//   ....[3]....
        /*ae14*/ 	.word	0x00000390


	//   ....[4]....
        /*ae18*/ 	.word	0x00002f80


	//----- nvinfo : EIATTR_REG_RECONFIG
	.align		4
.L_28:
        /*ae1c*/ 	.byte	0x01, 0x54
	.zero		2


	//----- nvinfo : EIATTR_MBARRIER_INSTR_OFFSETS
	.align		4
        /*ae20*/ 	.byte	0x04, 0x39
        /*ae22*/ 	.short	(.L_30 - .L_29)


	//   ....[0]....
.L_29:
        /*ae24*/ 	.word	0x00000340
        /*ae28*/ 	.word	0x000000ff
        /*ae2c*/ 	.word	0x00000000
        /*ae30*/ 	.short	0x0100
        /*ae32*/ 	.byte	0x09
	.zero		1


	//   ....[1]....
        /*ae34*/ 	.word	0x00000350
        /*ae38*/ 	.word	0x000000ff
        /*ae3c*/ 	.word	0x00000010
        /*ae40*/ 	.short	0x0100
        /*ae42*/ 	.byte	0x09
	.zero		1


	//   ....[2]....
        /*ae44*/ 	.word	0x00000360
        /*ae48*/ 	.word	0x000000ff
        /*ae4c*/ 	.word	0x00000008
        /*ae50*/ 	.short	0x0100
        /*ae52*/ 	.byte	0x09
	.zero		1


	//   ....[3]....
        /*ae54*/ 	.word	0x00000370
        /*ae58*/ 	.word	0x000000ff
        /*ae5c*/ 	.word	0x00000018
        /*ae60*/ 	.short	0x0100
        /*ae62*/ 	.byte	0x09
	.zero		1


	//   ....[4]....
        /*ae64*/ 	.word	0x000005d0
        /*ae68*/ 	.word	0x000000ff
        /*ae6c*/ 	.word	0x00000030
        /*ae70*/ 	.short	0x0100
        /*ae72*/ 	.byte	0x06
	.zero		1


	//   ....[5]....
        /*ae74*/ 	.word	0x000005e0
        /*ae78*/ 	.word	0x000000ff
        /*ae7c*/ 	.word	0x00000038
        /*ae80*/ 	.short	0x0100
        /*ae82*/ 	.byte	0x06
	.zero		1


	//   ....[6]....
        /*ae84*/ 	.word	0x000038d0
        /*ae88*/ 	.word	0x000000ff
        /*ae8c*/ 	.word	0x00000000
        /*ae90*/ 	.short	0x010a
        /*ae92*/ 	.byte	0x06
	.zero		1


	//   ....[7]....
        /*ae94*/ 	.word	0x00003940
        /*ae98*/ 	.word	0x000000ff
        /*ae9c*/ 	.word	0x00000000
        /*aea0*/ 	.short	0x010a
        /*aea2*/ 	.byte	0x06
	.zero		1


	//   ....[8]....
        /*aea4*/ 	.word	0x00010990
        /*aea8*/ 	.word	0x000000ff
        /*aeac*/ 	.word	0x00000000
        /*aeb0*/ 	.short	0x010a
        /*aeb2*/ 	.byte	0x09
	.zero		1


	//   ....[9]....
        /*aeb4*/ 	.word	0x000109d0
        /*aeb8*/ 	.word	0x000000ff
        /*aebc*/ 	.word	0x00000000
        /*aec0*/ 	.short	0x010a
        /*aec2*/ 	.byte	0x09
	.zero		1


	//   ....[10]....
        /*aec4*/ 	.word	0x0001ede0
        /*aec8*/ 	.word	0x000000ff
        /*aecc*/ 	.word	0x00000000
        /*aed0*/ 	.short	0x0101
        /*aed2*/ 	.byte	0x08
	.zero		1


	//   ....[11]....
        /*aed4*/ 	.word	0x000240d0
        /*aed8*/ 	.word	0x000000ff
        /*aedc*/ 	.word	0x00000000
        /*aee0*/ 	.short	0x0101
        /*aee2*/ 	.byte	0x06
	.zero		1


	//   ....[12]....
        /*aee4*/ 	.word	0x000502c0
        /*aee8*/ 	.word	0x0000000b
        /*aeec*/ 	.word	0x00000010
        /*aef0*/ 	.short	0x010a
        /*aef2*/ 	.byte	0x3f
	.zero		1


	//   ....[13]....
        /*aef4*/ 	.word	0x000506a0
        /*aef8*/ 	.word	0x00000002
        /*aefc*/ 	.word	0x00000038
        /*af00*/ 	.short	0x0101
        /*af02*/ 	.byte	0x3f
	.zero		1


	//   ....[14]....
        /*af04*/ 	.word	0x00050e20
        /*af08*/ 	.word	0x00000005
        /*af0c*/ 	.word	0x00000000
        /*af10*/ 	.short	0x010a
        /*af12*/ 	.byte	0x3f
	.zero		1


	//   ....[15]....
        /*af14*/ 	.word	0x00050eb0
        /*af18*/ 	.word	0x00000003
        /*af1c*/ 	.word	0x00000000
        /*af20*/ 	.short	0x010a
        /*af22*/ 	.byte	0x3f
	.zero		1


	//   ....[16]....
        /*af24*/ 	.word	0x00050f20
        /*af28*/ 	.word	0x00000006
        /*af2c*/ 	.word	0x00000000
        /*af30*/ 	.short	0x010a
        /*af32*/ 	.byte	0x3f
	.zero		1


	//   ....[17]....
        /*af34*/ 	.word	0x00050f90
        /*af38*/ 	.word	0x00000000
        /*af3c*/ 	.word	0x00000000
        /*af40*/ 	.short	0x010a
        /*af42*/ 	.byte	0x3f
	.zero		1


	//   ....[18]....
        /*af44*/ 	.word	0x00051070
        /*af48*/ 	.word	0x0000000b
        /*af4c*/ 	.word	0x00000010
        /*af50*/ 	.short	0x010a
        /*af52*/ 	.byte	0x3f
	.zero		1


	//   ....[19]....
        /*af54*/ 	.word	0x00051150
        /*af58*/ 	.word	0x00000005
        /*af5c*/ 	.word	0x00000000
        /*af60*/ 	.short	0x010a
        /*af62*/ 	.byte	0x3f
	.zero		1


	//----- nvinfo : EIATTR_NUM_MBARRIERS
	.align		4
.L_30:
        /*af64*/ 	.byte	0x03, 0x38
        /*af66*/ 	.short	0x0006


	//----- nvinfo : EIATTR_EXIT_INSTR_OFFSETS
	.align		4
        /*af68*/ 	.byte	0x04, 0x1c
        /*af6a*/ 	.short	(.L_32 - .L_31)


	//   ....[0]....
.L_31:
        /*af6c*/ 	.word	0x00000640


	//   ....[1]....
        /*af70*/ 	.word	0x00000fe0


	//   ....[2]....
        /*af74*/ 	.word	0x0004f8c0


	//   ....[3]....
        /*af78*/ 	.word	0x0004ff30


	//   ....[4]....
        /*af7c*/ 	.word	0x00050f00


	//----- nvinfo : EIATTR_MAX_THREADS
	.align		4
.L_32:
        /*af80*/ 	.byte	0x04, 0x05
        /*af82*/ 	.short	(.L_34 - .L_33)
.L_33:
        /*af84*/ 	.word	0x00000180
        /*af88*/ 	.word	0x00000001
        /*af8c*/ 	.word	0x00000001


	//----- nvinfo : EIATTR_CRS_STACK_SIZE
	.align		4
.L_34:
        /*af90*/ 	.byte	0x04, 0x1e
        /*af92*/ 	.short	(.L_36 - .L_35)
.L_35:
        /*af94*/ 	.word	0x00000000


	//----- nvinfo : EIATTR_CBANK_PARAM_SIZE
	.align		4
.L_36:
        /*af98*/ 	.byte	0x03, 0x19
        /*af9a*/ 	.short	0x0470


	//----- nvinfo : EIATTR_PARAM_CBANK
	.align		4
        /*af9c*/ 	.byte	0x04, 0x0a
        /*af9e*/ 	.short	(.L_38 - .L_37)
	.align		4
.L_37:
        /*afa0*/ 	.word	index@(.nv.constant0._ZN7cutlass13device_kernelINS_4gemm6kernel13GemmUniversalIN4cute5tupleIJiiiiEEENS1_10collective13CollectiveMmaINS1_37MainloopSm90TmaGmmaWarpSpecializedFP8ILi2ENS5_IJNS4_1CILi1EEESB_SB_EEENS1_35KernelTmaWarpSpecializedCooperativeEEENS5_IJNSA_ILi512EEENSA_ILi176EEENSA_ILi128EEEEEENS_12float_e4m3_tENS5_IJlSB_lEEESJ_SK_NS4_8TiledMMAINS4_8MMA_AtomIJNS4_4SM904GMMA30MMA_64x16x32_F32E4M3E4M3_SS_TNILNSO_7ScaleInE1ELSQ_1EEEEEENS4_6LayoutINS5_IJNSA_ILi2EEESB_SB_EEENS5_IJSB_NSA_ILi0EEESW_EEEEENS5_IJNS4_10UnderscoreESZ_SZ_EEEEENS4_13SM90_TMA_LOADENS4_14ComposedLayoutINS4_7SwizzleILi3ELi4ELi3EEENS4_18smem_ptr_flag_bitsILi8EEENST_INS5_IJNSA_ILi8EEESH_EEENS5_IJSH_SB_EEEEEEEvNS4_8identityES12_S1C_vS1D_EENS_8epilogue10collective6detail29Sm90TmaWarpSpecializedAdapterINS1G_15DefaultEpilogueISJ_SK_SK_NS1F_6thread17LinearCombinationISJ_Li1EffLNS1K_9ScaleType4KindE0ELNS_15FloatRoundStyleE2ESJ_EENS1_15EpilogueDefaultEEEEEvvEEEEvNT_6ParamsE)
        /*afa4*/ 	.short	0x0210
        /*afa6*/ 	.short	0x0470


	//----- nvinfo : EIATTR_SW_WAR
	.align		4
.L_38:
        /*afa8*/ 	.byte	0x04, 0x36
        /*afaa*/ 	.short	(.L_40 - .L_39)
.L_39:
        /*afac*/ 	.word	0x00000008
.L_40:


//--------------------- .nv.callgraph             --------------------------
	.section	.nv.callgraph,"",@"SHT_CUDA_CALLGRAPH"
	.align	4
	.sectionentsize	8
	.align		4
        /*0000*/ 	.word	0x00000000
	.align		4
        /*0004*/ 	.word	0xffffffff
	.align		4
        /*0008*/ 	.word	0x00000000
	.align		4
        /*000c*/ 	.word	0xfffffffe
	.align		4
        /*0010*/ 	.word	0x00000000
	.align		4
        /*0014*/ 	.word	0xfffffffd
	.align		4
        /*0018*/ 	.word	0x00000000
	.align		4
        /*001c*/ 	.word	0xfffffffc


//--------------------- .nv.constant4             --------------------------
	.section	.nv.constant4,"a",@progbits
	.align	8
	.align		8
.nv.constant4:
        /*0000*/ 	.dword	_ZN40_INTERNAL_733a498a_4_k_cu_2ae90689_120714cuda3std3__45__cpo5beginE
	.align		8
        /*0008*/ 	.dword	_ZN40_INTERNAL_733a498a_4_k_cu_2ae90689_120714cuda3std3__45__cpo3endE
	.align		8
        /*0010*/ 	.dword	_ZN40_INTERNAL_733a498a_4_k_cu_2ae90689_120714cuda3std3__45__cpo6cbeginE
	.align		8
        /*0018*/ 	.dword	_ZN40_INTERNAL_733a498a_4_k_cu_2ae90689_120714cuda3std3__45__cpo4cendE
	.align		8
        /*0020*/ 	.dword	_ZN40_INTERNAL_733a498a_4_k_cu_2ae90689_120714cuda3std3__442_GLOBAL__N__733a498a_4_k_cu_2ae90689_120716ignoreE
	.align		8
        /*0028*/ 	.dword	_ZN40_INTERNAL_733a498a_4_k_cu_2ae90689_120714cuda3std3__419piecewise_constructE
	.align		8
        /*0030*/ 	.dword	_ZN40_INTERNAL_733a498a_4_k_cu_2ae90689_120714cuda3std3__48in_placeE
	.align		8
        /*0038*/ 	.dword	_ZN40_INTERNAL_733a498a_4_k_cu_2ae90689_120714cuda3std6ranges3__45__cpo4swapE
	.align		8
        /*0040*/ 	.dword	_ZN40_INTERNAL_733a498a_4_k_cu_2ae90689_120714cuda3std6ranges3__45__cpo9iter_moveE
	.align		8
        /*0048*/ 	.dword	_ZN40_INTERNAL_733a498a_4_k_cu_2ae90689_120714cute7productE
	.align		8
        /*0050*/ 	.dword	_ZN40_INTERNAL_733a498a_4_k_cu_2ae90689_120714cute1_E


//--------------------- .text._ZN7cutlass13device_kernelINS_4gemm6kernel13GemmUniversalIN4cute5tupleIJiiiiEEENS1_10collective13CollectiveMmaINS1_37MainloopSm90TmaGmmaWarpSpecializedFP8ILi2ENS5_IJNS4_1CILi1EEESB_SB_EEENS1_35KernelTmaWarpSpecializedCooperativeEEENS5_IJNSA_ILi512EEENSA_ILi176EEENSA_ILi128EEEEEENS_12float_e4m3_tENS5_IJlSB_lEEESJ_SK_NS4_8TiledMMAINS4_8MMA_AtomIJNS4_4SM904GMMA30MMA_64x16x32_F32E4M3E4M3_SS_TNILNSO_7ScaleInE1ELSQ_1EEEEEENS4_6LayoutINS5_IJNSA_ILi2EEESB_SB_EEENS5_IJSB_NSA_ILi0EEESW_EEEEENS5_IJNS4_10UnderscoreESZ_SZ_EEEEENS4_13SM90_TMA_LOADENS4_14ComposedLayoutINS4_7SwizzleILi3ELi4ELi3EEENS4_18smem_ptr_flag_bitsILi8EEENST_INS5_IJNSA_ILi8EEESH_EEENS5_IJSH_SB_EEEEEEEvNS4_8identityES12_S1C_vS1D_EENS_8epilogue10collective6detail29Sm90TmaWarpSpecializedAdapterINS1G_15DefaultEpilogueISJ_SK_SK_NS1F_6thread17LinearCombinationISJ_Li1EffLNS1K_9ScaleType4KindE0ELNS_15FloatRoundStyleE2ESJ_EENS1_15EpilogueDefaultEEEEEvvEEEEvNT_6ParamsE --------------------------
	.section	.text._ZN7cutlass13device_kernelINS_4gemm6kernel13GemmUniversalIN4cute5tupleIJiiiiEEENS1_10collective13CollectiveMmaINS1_37MainloopSm90TmaGmmaWarpSpecializedFP8ILi2ENS5_IJNS4_1CILi1EEESB_SB_EEENS1_35KernelTmaWarpSpecializedCooperativeEEENS5_IJNSA_ILi512EEENSA_ILi176EEENSA_ILi128EEEEEENS_12float_e4m3_tENS5_IJlSB_lEEESJ_SK_NS4_8TiledMMAINS4_8MMA_AtomIJNS4_4SM904GMMA30MMA_64x16x32_F32E4M3E4M3_SS_TNILNSO_7ScaleInE1ELSQ_1EEEEEENS4_6LayoutINS5_IJNSA_ILi2EEESB_SB_EEENS5_IJSB_NSA_ILi0EEESW_EEEEENS5_IJNS4_10UnderscoreESZ_SZ_EEEEENS4_13SM90_TMA_LOADENS4_14ComposedLayoutINS4_7SwizzleILi3ELi4ELi3EEENS4_18smem_ptr_flag_bitsILi8EEENST_INS5_IJNSA_ILi8EEESH_EEENS5_IJSH_SB_EEEEEEEvNS4_8identityES12_S1C_vS1D_EENS_8epilogue10collective6detail29Sm90TmaWarpSpecializedAdapterINS1G_15DefaultEpilogueISJ_SK_SK_NS1F_6thread17LinearCombinationISJ_Li1EffLNS1K_9ScaleType4KindE0ELNS_15FloatRoundStyleE2ESJ_EENS1_15EpilogueDefaultEEEEEvvEEEEvNT_6ParamsE,"ax",@progbits
	.align	128
.text._ZN7cutlass13device_kernelINS_4gemm6kernel13GemmUniversalIN4cute5tupleIJiiiiEEENS1_10collective13CollectiveMmaINS1_37MainloopSm90TmaGmmaWarpSpecializedFP8ILi2ENS5_IJNS4_1CILi1EEESB_SB_EEENS1_35KernelTmaWarpSpecializedCooperativeEEENS5_IJNSA_ILi512EEENSA_ILi176EEENSA_ILi128EEEEEENS_12float_e4m3_tENS5_IJlSB_lEEESJ_SK_NS4_8TiledMMAINS4_8MMA_AtomIJNS4_4SM904GMMA30MMA_64x16x32_F32E4M3E4M3_SS_TNILNSO_7ScaleInE1ELSQ_1EEEEEENS4_6LayoutINS5_IJNSA_ILi2EEESB_SB_EEENS5_IJSB_NSA_ILi0EEESW_EEEEENS5_IJNS4_10UnderscoreESZ_SZ_EEEEENS4_13SM90_TMA_LOADENS4_14ComposedLayoutINS4_7SwizzleILi3ELi4ELi3EEENS4_18smem_ptr_flag_bitsILi8EEENST_INS5_IJNSA_ILi8EEESH_EEENS5_IJSH_SB_EEEEEEEvNS4_8identityES12_S1C_vS1D_EENS_8epilogue10collective6detail29Sm90TmaWarpSpecializedAdapterINS1G_15DefaultEpilogueISJ_SK_SK_NS1F_6thread17LinearCombinationISJ_Li1EffLNS1K_9ScaleType4KindE0ELNS_15FloatRoundStyleE2ESJ_EENS1_15EpilogueDefaultEEEEEvvEEEEvNT_6ParamsE:
        .type           _ZN7cutlass13device_kernelINS_4gemm6kernel13GemmUniversalIN4cute5tupleIJiiiiEEENS1_10collective13CollectiveMmaINS1_37MainloopSm90TmaGmmaWarpSpecializedFP8ILi2ENS5_IJNS4_1CILi1EEESB_SB_EEENS1_35KernelTmaWarpSpecializedCooperativeEEENS5_IJNSA_ILi512EEENSA_ILi176EEENSA_ILi128EEEEEENS_12float_e4m3_tENS5_IJlSB_lEEESJ_SK_NS4_8TiledMMAINS4_8MMA_AtomIJNS4_4SM904GMMA30MMA_64x16x32_F32E4M3E4M3_SS_TNILNSO_7ScaleInE1ELSQ_1EEEEEENS4_6LayoutINS5_IJNSA_ILi2EEESB_SB_EEENS5_IJSB_NSA_ILi0EEESW_EEEEENS5_IJNS4_10UnderscoreESZ_SZ_EEEEENS4_13SM90_TMA_LOADENS4_14ComposedLayoutINS4_7SwizzleILi3ELi4ELi3EEENS4_18smem_ptr_flag_bitsILi8EEENST_INS5_IJNSA_ILi8EEESH_EEENS5_IJSH_SB_EEEEEEEvNS4_8identityES12_S1C_vS1D_EENS_8epilogue10collective6detail29Sm90TmaWarpSpecializedAdapterINS1G_15DefaultEpilogueISJ_SK_SK_NS1F_6thread17LinearCombinationISJ_Li1EffLNS1K_9ScaleType4KindE0ELNS_15FloatRoundStyleE2ESJ_EENS1_15EpilogueDefaultEEEEEvvEEEEvNT_6ParamsE,@function
        .size           _ZN7cutlass13device_kernelINS_4gemm6kernel13GemmUniversalIN4cute5tupleIJiiiiEEENS1_10collective13CollectiveMmaINS1_37MainloopSm90TmaGmmaWarpSpecializedFP8ILi2ENS5_IJNS4_1CILi1EEESB_SB_EEENS1_35KernelTmaWarpSpecializedCooperativeEEENS5_IJNSA_ILi512EEENSA_ILi176EEENSA_ILi128EEEEEENS_12float_e4m3_tENS5_IJlSB_lEEESJ_SK_NS4_8TiledMMAINS4_8MMA_AtomIJNS4_4SM904GMMA30MMA_64x16x32_F32E4M3E4M3_SS_TNILNSO_7ScaleInE1ELSQ_1EEEEEENS4_6LayoutINS5_IJNSA_ILi2EEESB_SB_EEENS5_IJSB_NSA_ILi0EEESW_EEEEENS5_IJNS4_10UnderscoreESZ_SZ_EEEEENS4_13SM90_TMA_LOADENS4_14ComposedLayoutINS4_7SwizzleILi3ELi4ELi3EEENS4_18smem_ptr_flag_bitsILi8EEENST_INS5_IJNSA_ILi8EEESH_EEENS5_IJSH_SB_EEEEEEEvNS4_8identityES12_S1C_vS1D_EENS_8epilogue10collective6detail29Sm90TmaWarpSpecializedAdapterINS1G_15DefaultEpilogueISJ_SK_SK_NS1F_6thread17LinearCombinationISJ_Li1EffLNS1K_9ScaleType4KindE0ELNS_15FloatRoundStyleE2ESJ_EENS1_15EpilogueDefaultEEEEEvvEEEEvNT_6ParamsE,(.L_x_157 - _ZN7cutlass13device_kernelINS_4gemm6kernel13GemmUniversalIN4cute5tupleIJiiiiEEENS1_10collective13CollectiveMmaINS1_37MainloopSm90TmaGmmaWarpSpecializedFP8ILi2ENS5_IJNS4_1CILi1EEESB_SB_EEENS1_35KernelTmaWarpSpecializedCooperativeEEENS5_IJNSA_ILi512EEENSA_ILi176EEENSA_ILi128EEEEEENS_12float_e4m3_tENS5_IJlSB_lEEESJ_SK_NS4_8TiledMMAINS4_8MMA_AtomIJNS4_4SM904GMMA30MMA_64x16x32_F32E4M3E4M3_SS_TNILNSO_7ScaleInE1ELSQ_1EEEEEENS4_6LayoutINS5_IJNSA_ILi2EEESB_SB_EEENS5_IJSB_NSA_ILi0EEESW_EEEEENS5_IJNS4_10UnderscoreESZ_SZ_EEEEENS4_13SM90_TMA_LOADENS4_14ComposedLayoutINS4_7SwizzleILi3ELi4ELi3EEENS4_18smem_ptr_flag_bitsILi8EEENST_INS5_IJNSA_ILi8EEESH_EEENS5_IJSH_SB_EEEEEEEvNS4_8identityES12_S1C_vS1D_EENS_8epilogue10collective6detail29Sm90TmaWarpSpecializedAdapterINS1G_15DefaultEpilogueISJ_SK_SK_NS1F_6thread17LinearCombinationISJ_Li1EffLNS1K_9ScaleType4KindE0ELNS_15FloatRoundStyleE2ESJ_EENS1_15EpilogueDefaultEEEEEvvEEEEvNT_6ParamsE)
        .other          _ZN7cutlass13device_kernelINS_4gemm6kernel13GemmUniversalIN4cute5tupleIJiiiiEEENS1_10collective13CollectiveMmaINS1_37MainloopSm90TmaGmmaWarpSpecializedFP8ILi2ENS5_IJNS4_1CILi1EEESB_SB_EEENS1_35KernelTmaWarpSpecializedCooperativeEEENS5_IJNSA_ILi512EEENSA_ILi176EEENSA_ILi128EEEEEENS_12float_e4m3_tENS5_IJlSB_lEEESJ_SK_NS4_8TiledMMAINS4_8MMA_AtomIJNS4_4SM904GMMA30MMA_64x16x32_F32E4M3E4M3_SS_TNILNSO_7ScaleInE1ELSQ_1EEEEEENS4_6LayoutINS5_IJNSA_ILi2EEESB_SB_EEENS5_IJSB_NSA_ILi0EEESW_EEEEENS5_IJNS4_10UnderscoreESZ_SZ_EEEEENS4_13SM90_TMA_LOADENS4_14ComposedLayoutINS4_7SwizzleILi3ELi4ELi3EEENS4_18smem_ptr_flag_bitsILi8EEENST_INS5_IJNSA_ILi8EEESH_EEENS5_IJSH_SB_EEEEEEEvNS4_8identityES12_S1C_vS1D_EENS_8epilogue10collective6detail29Sm90TmaWarpSpecializedAdapterINS1G_15DefaultEpilogueISJ_SK_SK_NS1F_6thread17LinearCombinationISJ_Li1EffLNS1K_9ScaleType4KindE0ELNS_15FloatRoundStyleE2ESJ_EENS1_15EpilogueDefaultEEEEEvvEEEEvNT_6ParamsE,@"STO_CUDA_ENTRY STV_DEFAULT"
_ZN7cutlass13device_kernelINS_4gemm6kernel13GemmUniversalIN4cute5tupleIJiiiiEEENS1_10collective13CollectiveMmaINS1_37MainloopSm90TmaGmmaWarpSpecializedFP8ILi2ENS5_IJNS4_1CILi1EEESB_SB_EEENS1_35KernelTmaWarpSpecializedCooperativeEEENS5_IJNSA_ILi512EEENSA_ILi176EEENSA_ILi128EEEEEENS_12float_e4m3_tENS5_IJlSB_lEEESJ_SK_NS4_8TiledMMAINS4_8MMA_AtomIJNS4_4SM904GMMA30MMA_64x16x32_F32E4M3E4M3_SS_TNILNSO_7ScaleInE1ELSQ_1EEEEEENS4_6LayoutINS5_IJNSA_ILi2EEESB_SB_EEENS5_IJSB_NSA_ILi0EEESW_EEEEENS5_IJNS4_10UnderscoreESZ_SZ_EEEEENS4_13SM90_TMA_LOADENS4_14ComposedLayoutINS4_7SwizzleILi3ELi4ELi3EEENS4_18smem_ptr_flag_bitsILi8EEENST_INS5_IJNSA_ILi8EEESH_EEENS5_IJSH_SB_EEEEEEEvNS4_8identityES12_S1C_vS1D_EENS_8epilogue10collective6detail29Sm90TmaWarpSpecializedAdapterINS1G_15DefaultEpilogueISJ_SK_SK_NS1F_6thread17LinearCombinationISJ_Li1EffLNS1K_9ScaleType4KindE0ELNS_15FloatRoundStyleE2ESJ_EENS1_15EpilogueDefaultEEEEEvvEEEEvNT_6ParamsE:
[----:B------:R-:W0:Y:S02]  /*0000*/  LDC R1, c[0x0][0x28] ;  /* 0x00000a00ff017b82 */ /* 0x000e240000000800 */
[----:B0-----:R-:W-:Y:S01]  /*0010*/  VIADD R1, R1, 0xfffff208 ;  /* 0xfffff20801017836 */ /* 0x001fe20000000000 */
[----:B------:R-:W0:Y:S01]  /*0020*/  S2R R2, SR_TID.X ;  /* 0x0000000000027919 */ /* 0x000e220000002100 */
[----:B------:R-:W-:Y:S01]  /*0030*/  ELECT P0, URZ, PT ;  /* 0x00000000003f782f */ /* 0x000fe20003800000 */
[----:B------:R-:W-:Y:S01]  /*0040*/  BSSY B0, `(.L_x_0) ;  /* 0x0000015000007945 */ /* 0x000fe20003800000 */
[--C-:B0-----:R-:W-:Y:S02]  /*0050*/  SHF.R.U32.HI R0, RZ, 0x5, R2.reuse ;  /* 0x00000005ff007819 */ /* 0x101fe40000011602 */
[----:B------:R-:W-:-:S03]  /*0060*/  SHF.R.U32.HI R2, RZ, 0x7, R2 ;  /* 0x00000007ff027819 */ /* 0x000fc60000011602 */
[----:B------:R-:W0:Y:S04]  /*0070*/  SHFL.IDX PT, R3, R0, RZ, 0x1f ;  /* 0x00001fff00037589 */ /* 0x000e2800000e0000 */
[----:B------:R-:W1:Y:S01]  /*0080*/  SHFL.IDX PT, R2, R2, RZ, 0x1f ;  /* 0x00001fff02027589 */ /* 0x000e6200000e0000 */
[----:B0-----:R-:W-:Y:S02]  /*0090*/  R2UR UR4, R3 ;  /* 0x00000000030472ca */ /* 0x001fe400000e0000 */
[----:B-1----:R-:W-:-:S11]  /*00a0*/  R2UR UR6, R2 ;  /* 0x00000000020672ca */ /* 0x002fd600000e0000 */
[----:B------:R-:W-:Y:S02]  /*00b0*/  USHF.R.S32.HI UR5, URZ, 0x1f, UR4 ;  /* 0x0000001f3f057899 */ /* 0x000fe40008011404 */
[----:B------:R-:W-:Y:S02]  /*00c0*/  ISETP.NE.OR P0, PT, RZ, UR4, !P0 ;  /* 0x00000004ff007c0c */ /* 0x000fe4000c705670 */
[----:B------:R-:W-:-:S04]  /*00d0*/  ULEA.HI UR5, UR5, UR4, URZ, 0x2 ;  /* 0x0000000405057291 */ /* 0x000fc8000f8f103f */
[----:B------:R-:W-:-:S04]  /*00e0*/  ULOP3.LUT UR5, UR5, 0xfffffffc, URZ, 0xc0, !UPT ;  /* 0xfffffffc05057892 */ /* 0x000fc8000f8ec03f */
[----:B------:R-:W-:-:S03]  /*00f0*/  UIADD3 UR8, UR4, -UR5, URZ ;  /* 0x8000000504087290 */ /* 0x000fc6000fffe03f */
[----:B------:R-:W-:Y:S09]  /*0100*/  @P0 BRA `(.L_x_1) ;  /* 0x0000000000200947 */ /* 0x000ff20003800000 */
[----:B------:R-:W-:Y:S02]  /*0110*/  ULDC.64 UR4, c[0x0][0x198] ;  /* 0x0000660000047ab9 */ /* 0x000fe40000000a00 */
[----:B------:R-:W-:Y:S02]  /*0120*/  UIADD3 UR10, UP0, UR4, 0xf0, URZ ;  /* 0x000000f0040a7890 */ /* 0x000fe4000ff1e03f */
[----:B------:R-:W-:Y:S02]  /*0130*/  UIADD3 UR4, UP1, UR4, 0x1f0, URZ ;  /* 0x000001f004047890 */ /* 0x000fe4000ff3e03f */
[----:B------:R-:W-:Y:S02]  /*0140*/  UIADD3.X UR11, URZ, UR5, URZ, UP0, !UPT ;  /* 0x000000053f0b7290 */ /* 0x000fe400087fe43f */
[----:B------:R-:W-:-:S07]  /*0150*/  UIADD3.X UR5, URZ, UR5, URZ, UP1, !UPT ;  /* 0x000000053f057290 */ /* 0x000fce0008ffe43f */
[----:B------:R0:W-:Y:S02]  /*0160*/  UTMACCTL.PF [UR10] ;  /* 0x000000000a0079b9 */ /* 0x0001e40008040000 */
[----:B------:R0:W-:Y:S02]  /*0170*/  UTMACCTL.PF [UR4] ;  /* 0x00000000040079b9 */ /* 0x0001e40008040000 */
[----:B0-----:R-:W-:Y:S01]  /*0180*/  NOP ;  /* 0x0000000000007918 */ /* 0x001fe20000000000 */
.L_x_1:
[----:B------:R-:W-:Y:S05]  /*0190*/  BSYNC B0 ;  /* 0x0000000000007941 */ /* 0x000fea0003800000 */
.L_x_0:
[----:B------:R-:W0:Y:S01]  /*01a0*/  SHFL.IDX PT, R2, R0, RZ, 0x1f ;  /* 0x00001fff00027589 */ /* 0x000e2200000e0000 */
[----:B------:R-:W-:Y:S01]  /*01b0*/  UISETP.NE.AND UP0, UPT, UR8, 0x3, UPT ;  /* 0x000000030800788c */ /* 0x000fe2000bf05270 */
[----:B------:R-:W-:Y:S01]  /*01c0*/  ISETP.NE.AND P1, PT, RZ, UR6, PT ;  /* 0x00000006ff007c0c */ /* 0x000fe2000bf25270 */
[----:B------:R-:W-:Y:S02]  /*01d0*/  UIADD3 UR10, UR6, -0x1, URZ ;  /* 0xffffffff060a7890 */ /* 0x000fe4000fffe03f */
[----:B------:R-:W-:Y:S02]  /*01e0*/  UISETP.EQ.OR UP0, UPT, UR8, URZ, !UP0 ;  /* 0x0000003f0800728c */ /* 0x000fe4000c702670 */
[----:B------:R-:W-:Y:S02]  /*01f0*/  UISETP.GE.U32.AND UP1, UPT, UR10, 0x2, UPT ;  /* 0x000000020a00788c */ /* 0x000fe4000bf26070 */
[----:B------:R-:W-:-:S04]  /*0200*/  UISETP.EQ.AND UP0, UPT, UR6, URZ, UP0 ;  /* 0x0000003f0600728c */ /* 0x000fc80008702270 */
[----:B------:R-:W-:-:S04]  /*0210*/  USEL UR4, URZ, 0x1, !UP0 ;  /* 0x000000013f047887 */ /* 0x000fc8000c000000 */
[----:B------:R-:W-:Y:S01]  /*0220*/  USEL UR4, UR4, 0x2, UP1 ;  /* 0x0000000204047887 */ /* 0x000fe20008800000 */
[----:B0-----:R-:W-:-:S05]  /*0230*/  ISETP.NE.AND P0, PT, R2, RZ, PT ;  /* 0x000000ff0200720c */ /* 0x001fca0003f05270 */
[----:B------:R-:W-:-:S05]  /*0240*/  IMAD.U32 R2, RZ, RZ, UR4 ;  /* 0x00000004ff027e24 */ /* 0x000fca000f8e00ff */
[----:B------:R0:W-:Y:S03]  /*0250*/  STL [R1+0x77c], R2 ;  /* 0x00077c0201007387 */ /* 0x0001e60000100800 */
[----:B------:R-:W-:Y:S05]  /*0260*/  @P0 BRA `(.L_x_2) ;  /* 0x0000000000480947 */ /* 0x000fea0003800000 */
[----:B------:R-:W1:Y:S01]  /*0270*/  S2UR UR9, SR_CgaCtaId ;  /* 0x00000000000979c3 */ /* 0x000e620000008800 */
[----:B------:R-:W-:Y:S01]  /*0280*/  UMOV UR4, 0x400 ;  /* 0x0000040000047882 */ /* 0x000fe20000000000 */
[----:B------:R-:W-:Y:S01]  /*0290*/  UMOV UR5, 0x1 ;  /* 0x0000000100057882 */ /* 0x000fe20000000000 */
[----:B------:R-:W-:Y:S01]  /*02a0*/  UMOV UR6, 0x100 ;  /* 0x0000010000067882 */ /* 0x000fe20000000000 */
[----:B------:R-:W-:Y:S01]  /*02b0*/  ELECT P0, URZ, PT ;  /* 0x00000000003f782f */ /* 0x000fe20003800000 */
[----:B------:R-:W-:-:S04]  /*02c0*/  UIADD3 UR6, -UR6, 0x100000, URZ ;  /* 0x0010000006067890 */ /* 0x000fc8000fffe13f */
[----:B------:R-:W-:Y:S02]  /*02d0*/  USHF.L.U32 UR7, UR6, 0xb, URZ ;  /* 0x0000000b06077899 */ /* 0x000fe4000800063f */
[----:B------:R-:W-:Y:S02]  /*02e0*/  USHF.L.U32 UR6, UR6, 0x1, URZ ;  /* 0x0000000106067899 */ /* 0x000fe4000800063f */
[----:B-1----:R-:W-:Y:S02]  /*02f0*/  ULEA UR9, UR9, UR4, 0x18 ;  /* 0x0000000409097291 */ /* 0x002fe4000f8ec03f */
[----:B------:R-:W-:-:S04]  /*0300*/  UIADD3 UR4, -UR5, 0x100000, URZ ;  /* 0x0010000005047890 */ /* 0x000fc8000fffe13f */
[----:B------:R-:W-:Y:S02]  /*0310*/  USHF.L.U32 UR5, UR4, 0xb, URZ ;  /* 0x0000000b04057899 */ /* 0x000fe4000800063f */
[----:B------:R-:W-:Y:S01]  /*0320*/  USHF.L.U32 UR4, UR4, 0x1, URZ ;  /* 0x0000000104047899 */ /* 0x000fe2000800063f */
[----:B------:R-:W1:Y:S11]  /*0330*/  FENCE.VIEW.ASYNC.S ;  /* 0x00000000000073c6 */ /* 0x000e760000000000 */
[----:B-1----:R1:W2:Y:S01]  /*0340*/  SYNCS.EXCH.64 URZ, [UR9], UR4 ;  /* 0x00000004093f75b2 */ /* 0x0022a20008000100 */
[----:B------:R1:W3:Y:S01]  /*0350*/  SYNCS.EXCH.64 URZ, [UR9+0x10], UR6 ;  /* 0x00001006093f75b2 */ /* 0x0002e20008000100 */
[----:B------:R1:W4:Y:S01]  /*0360*/  SYNCS.EXCH.64 URZ, [UR9+0x8], UR4 ;  /* 0x00000804093f75b2 */ /* 0x0003220008000100 */
[----:B------:R1:W0:Y:S01]  /*0370*/  SYNCS.EXCH.64 URZ, [UR9+0x18], UR6 ;  /* 0x00001806093f75b2 */ /* 0x0002220008000100 */
[----:B------:R-:W-:Y:S01]  /*0380*/  NOP ;  /* 0x0000000000007918 */ /* 0x000fe20000000000 */
.L_x_2:
[----:B------:R-:W5:Y:S01]  /*0390*/  SHFL.IDX PT, R0, R0, RZ, 0x1f ;  /* 0x00001fff00007589 */ /* 0x000f6200000e0000 */
[----:B------:R-:W2:Y:S01]  /*03a0*/  LDC R3, c[0x0][0x65c] ;  /* 0x00019700ff037b82 */ /* 0x000ea20000000800 */
[----:B------:R-:W-:Y:S01]  /*03b0*/  ELECT P0, URZ, PT ;  /* 0x00000000003f782f */ /* 0x000fe20003800000 */
[----:B------:R-:W-:Y:S01]  /*03c0*/  IMAD.MOV.U32 R5, RZ, RZ, RZ ;  /* 0x000000ffff057224 */ /* 0x000fe200078e00ff */
[----:B------:R-:W3:Y:S01]  /*03d0*/  S2R R4, SR_CTAID.X ;  /* 0x0000000000047919 */ /* 0x000ee20000002500 */
[----:B-1----:R-:W-:Y:S01]  /*03e0*/  UMOV UR4, 0x20 ;  /* 0x0000002000047882 */ /* 0x002fe20000000000 */
[----:B------:R-:W-:Y:S01]  /*03f0*/  NOP ;  /* 0x0000000000007918 */ /* 0x000fe20000000000 */
[----:B------:R-:W-:Y:S01]  /*0400*/  NOP ;  /* 0x0000000000007918 */ /* 0x000fe20000000000 */
[----:B0-----:R-:W-:Y:S02]  /*0410*/  LOP3.LUT R2, R2, 0xfff7ffff, RZ, 0xc0, !PT ;  /* 0xfff7ffff02027812 */ /* 0x001fe400078ec0ff */
[----:B-----5:R-:W-:-:S02]  /*0420*/  ISETP.NE.OR P0, PT, R0, RZ, !P0 ;  /* 0x000000ff0000720c */ /* 0x020fc40004705670 */
[----:B--2---:R-:W-:Y:S01]  /*0430*/  ISETP.NE.AND P2, PT, R3, 0x1, PT ;  /* 0x000000010300780c */ /* 0x004fe20003f45270 */
[----:B------:R-:W0:Y:S10]  /*0440*/  S2R R0, SR_CTAID.Y ;  /* 0x0000000000007919 */ /* 0x000e340000002600 */
[----:B------:R-:W-:Y:S01]  /*0450*/  VOTEU.ALL UP0, P0 ;  /* 0x00000000003f7886 */ /* 0x000fe20000000000 */
[----:B------:R-:W-:Y:S01]  /*0460*/  VOTEU.ALL UP1, P0 ;  /* 0x00000000003f7886 */ /* 0x000fe20000020000 */
[----:B------:R-:W3:Y:S01]  /*0470*/  @P2 LDC R9, c[0x0][0x10] ;  /* 0x00000400ff092b82 */ /* 0x000ee20000000800 */
[----:B------:R-:W-:Y:S01]  /*0480*/  @P2 IMAD.MOV.U32 R7, RZ, RZ, RZ ;  /* 0x000000ffff072224 */ /* 0x000fe200078e00ff */
[----:B------:R-:W-:Y:S01]  /*0490*/  @P2 LOP3.LUT R2, R2, 0x80000, RZ, 0xfc, !PT ;  /* 0x0008000002022812 */ /* 0x000fe200078efcff */
[----:B------:R-:W-:Y:S01]  /*04a0*/  @P2 IMAD.MOV.U32 R11, RZ, RZ, RZ ;  /* 0x000000ffff0b2224 */ /* 0x000fe200078e00ff */
[----:B------:R-:W-:Y:S01]  /*04b0*/  @!UP0 UMOV UR6, 0x400 ;  /* 0x0000040000068882 */ /* 0x000fe20000000000 */
[----:B------:R-:W-:-:S04]  /*04c0*/  @!UP0 UIADD3 UR4, -UR4, 0x100000, URZ ;  /* 0x0010000004048890 */ /* 0x000fc8000fffe13f */
[----:B------:R-:W-:Y:S02]  /*04d0*/  @!UP0 USHF.L.U32 UR5, UR4, 0xb, URZ ;  /* 0x0000000b04058899 */ /* 0x000fe4000800063f */
[----:B------:R-:W-:Y:S01]  /*04e0*/  @!UP0 USHF.L.U32 UR4, UR4, 0x1, URZ ;  /* 0x0000000104048899 */ /* 0x000fe2000800063f */
[----:B------:R-:W1:Y:S08]  /*04f0*/  @!P2 LDC R3, c[0x0][0xc] ;  /* 0x00000300ff03ab82 */ /* 0x000e700000000800 */
[----:B------:R-:W2:Y:S01]  /*0500*/  @!UP0 S2UR UR7, SR_CgaCtaId ;  /* 0x00000000000789c3 */ /* 0x000ea20000008800 */
[----:B0-----:R-:W-:-:S04]  /*0510*/  @P2 IMAD.MOV.U32 R6, RZ, RZ, R0 ;  /* 0x000000ffff062224 */ /* 0x001fc800078e0000 */
[----:B---3--:R-:W-:-:S04]  /*0520*/  @P2 IMAD.WIDE.U32 R8, R4, R9, R6 ;  /* 0x0000000904082225 */ /* 0x008fc800078e0006 */
[----:B------:R-:W-:Y:S02]  /*0530*/  @P2 IMAD.MOV.U32 R18, RZ, RZ, R8 ;  /* 0x000000ffff122224 */ /* 0x000fe400078e0008 */
[----:B------:R-:W-:Y:S02]  /*0540*/  @P2 IMAD.IADD R19, R9, 0x1, R11 ;  /* 0x0000000109132824 */ /* 0x000fe400078e020b */
[----:B-1----:R-:W-:-:S04]  /*0550*/  @!P2 IMAD.WIDE.U32 R6, R3, R0, R4 ;  /* 0x000000000306a225 */ /* 0x002fc800078e0004 */
[----:B------:R-:W-:Y:S02]  /*0560*/  @!P2 IMAD.MOV.U32 R18, RZ, RZ, R6 ;  /* 0x000000ffff12a224 */ /* 0x000fe400078e0006 */
[----:B------:R-:W-:Y:S01]  /*0570*/  @!P2 IMAD.MOV.U32 R19, RZ, RZ, R7 ;  /* 0x000000ffff13a224 */ /* 0x000fe200078e0007 */
[----:B--2---:R-:W-:Y:S02]  /*0580*/  @!UP0 ULEA UR6, UR7, UR6, 0x18 ;  /* 0x0000000607068291 */ /* 0x004fe4000f8ec03f */
[----:B------:R0:W-:Y:S01]  /*0590*/  STL [R1+0x784], R18 ;  /* 0x0007841201007387 */ /* 0x0001e20000100800 */
[----:B------:R-:W-:-:S03]  /*05a0*/  VOTEU.ALL UP0, P0 ;  /* 0x00000000003f7886 */ /* 0x000fc60000000000 */
[----:B------:R0:W-:Y:S04]  /*05b0*/  STL [R1+0x780], R19 ;  /* 0x0007801301007387 */ /* 0x0001e80000100800 */
[----:B------:R-:W1:Y:S02]  /*05c0*/  FENCE.VIEW.ASYNC.S ;  /* 0x00000000000073c6 */ /* 0x000e640000000000 */
[----:B-1----:R0:W4:Y:S01]  /*05d0*/  @!UP0 SYNCS.EXCH.64 URZ, [UR6+0x30], UR4 ;  /* 0x00003004063f85b2 */ /* 0x0021220008000100 */
[----:B------:R0:W4:Y:S01]  /*05e0*/  @!UP1 SYNCS.EXCH.64 URZ, [UR6+0x38], UR4 ;  /* 0x00003804063f95b2 */ /* 0x0001220008000100 */
[----:B------:R-:W-:Y:S01]  /*05f0*/  NOP ;  /* 0x0000000000007918 */ /* 0x000fe20000000000 */
[----:B----4-:R-:W-:Y:S06]  /*0600*/  BAR.SYNC.DEFER_BLOCKING 0x0 ;  /* 0x0000000000007b1d */ /* 0x010fec0000010000 */
[----:B0-----:R-:W-:Y:S05]  /*0610*/  @!P1 BRA `(.L_x_3) ;  /* 0x000004f000ac9947 */ /* 0x001fea0003800000 */
[----:B------:R-:W-:-:S06]  /*0620*/  UISETP.GT.U32.AND UP0, UPT, UR10, 0x1, UPT ;  /* 0x000000010a00788c */ /* 0x000fcc000bf04070 */
[----:B------:R-:W-:-:S13]  /*0630*/  PLOP3.LUT P0, PT, PT, PT, UP0, 0x80, 0x0 ;  /* 0x000000000000781c */ /* 0x000fda0003f0f008 */
[----:B------:R-:W-:Y:S05]  /*0640*/  @P0 EXIT ;  /* 0x000000000000094d */ /* 0x000fea0003800000 */
[----:B------:R-:W-:Y:S01]  /*0650*/  IMAD.MOV.U32 R6, RZ, RZ, -0x1 ;  /* 0xffffffffff067424 */ /* 0x000fe200078e00ff */
[----:B------:R-:W-:Y:S01]  /*0660*/  ULDC.64 UR4, c[0x0][0x650] ;  /* 0x0001940000047ab9 */ /* 0x000fe20000000a00 */
[----:B------:R-:W-:Y:S01]  /*0670*/  IMAD.MOV.U32 R7, RZ, RZ, -0x1 ;  /* 0xffffffffff077424 */ /* 0x000fe200078e00ff */
[----:B------:R-:W-:Y:S01]  /*0680*/  ISETP.GE.U32.AND P0, PT, R18, UR4, PT ;  /* 0x0000000412007c0c */ /* 0x000fe2000bf06070 */
[----:B------:R-:W-:Y:S01]  /*0690*/  UMOV UR4, 0xffffffff ;  /* 0xffffffff00047882 */ /* 0x000fe20000000000 */
[----:B------:R0:W-:Y:S01]  /*06a0*/  STL [R1+0x770], R6 ;  /* 0x0007700601007387 */ /* 0x0001e20000100800 */
[----:B------:R-:W-:Y:S02]  /*06b0*/  PRMT R3, RZ, 0x7610, R3 ;  /* 0x00007610ff037816 */ /* 0x000fe40000000003 */
[----:B------:R-:W-:Y:S01]  /*06c0*/  ISETP.GE.U32.AND.EX P0, PT, R19, UR5, PT, P0 ;  /* 0x0000000513007c0c */ /* 0x000fe2000bf06100 */
[----:B------:R1:W-:Y:S01]  /*06d0*/  STL [R1+0x774], R7 ;  /* 0x0007740701007387 */ /* 0x0003e20000100800 */
[----:B0-----:R-:W-:-:S05]  /*06e0*/  IMAD.U32 R6, RZ, RZ, UR4 ;  /* 0x00000004ff067e24 */ /* 0x001fca000f8e00ff */
[----:B------:R1:W-:Y:S06]  /*06f0*/  STL [R1+0x76c], R6 ;  /* 0x00076c0601007387 */ /* 0x0003ec0000100800 */
[----:B------:R-:W-:Y:S05]  /*0700*/  @P0 BRA `(.L_x_4) ;  /* 0x0000000400740947 */ /* 0x000fea0003800000 */
[----:B------:R-:W0:Y:S01]  /*0710*/  LDC.64 R14, c[0x0][0x628] ;  /* 0x00018a00ff0e7b82 */ /* 0x000e220000000a00 */
[----:B-1----:R-:W-:Y:S02]  /*0720*/  IMAD.MOV.U32 R6, RZ, RZ, R18 ;  /* 0x000000ffff067224 */ /* 0x002fe400078e0012 */
[----:B------:R-:W-:-:S05]  /*0730*/  IMAD.MOV.U32 R7, RZ, RZ, R19 ;  /* 0x000000ffff077224 */ /* 0x000fca00078e0013 */
[----:B------:R-:W1:Y:S08]  /*0740*/  LDC R12, c[0x0][0x630] ;  /* 0x00018c00ff0c7b82 */ /* 0x000e700000000800 */
[----:B------:R-:W2:Y:S01]  /*0750*/  LDC.64 R16, c[0x0][0x620] ;  /* 0x00018800ff107b82 */ /* 0x000ea20000000a00 */
[----:B0-----:R-:W-:-:S04]  /*0760*/  ISETP.NE.U32.AND P0, PT, R14, RZ, PT ;  /* 0x000000ff0e00720c */ /* 0x001fc80003f05070 */
[----:B------:R-:W-:-:S13]  /*0770*/  ISETP.NE.AND.EX P0, PT, R15, RZ, PT, P0 ;  /* 0x000000ff0f00720c */ /* 0x000fda0003f05300 */
[----:B-12---:R-:W-:Y:S05]  /*0780*/  @!P0 BRA `(.L_x_5) ;  /* 0x0000000000288947 */ /* 0x006fea0003800000 */
[----:B------:R-:W0:Y:S02]  /*0790*/  LDC R3, c[0x0][0x634] ;  /* 0x00018d00ff037b82 */ /* 0x000e240000000800 */
[----:B0-----:R-:W-:-:S05]  /*07a0*/  IADD3 R3, P0, R18, R3, RZ ;  /* 0x0000000312037210 */ /* 0x001fca0007f1e0ff */
[----:B------:R-:W-:-:S04]  /*07b0*/  IMAD.X R13, RZ, RZ, R19, P0 ;  /* 0x000000ffff0d7224 */ /* 0x000fc800000e0613 */
[----:B------:R-:W-:-:S04]  /*07c0*/  IMAD.WIDE.U32 R6, R13, R14, RZ ;  /* 0x0000000e0d067225 */ /* 0x000fc800078e00ff */
[----:B------:R-:W-:-:S04]  /*07d0*/  IMAD.WIDE.U32 R8, P0, R3, R15, R6 ;  /* 0x0000000f03087225 */ /* 0x000fc80007800006 */
[----:B------:R-:W-:-:S04]  /*07e0*/  IMAD.WIDE.U32 R6, R3, R14, RZ ;  /* 0x0000000e03067225 */ /* 0x000fc800078e00ff */
[----:B------:R-:W-:Y:S01]  /*07f0*/  IMAD.X R11, RZ, RZ, RZ, P0 ;  /* 0x000000ffff0b7224 */ /* 0x000fe200000e06ff */
[----:B------:R-:W-:Y:S01]  /*0800*/  IADD3 RZ, P0, R7, R8, RZ ;  /* 0x0000000807ff7210 */ /* 0x000fe20007f1e0ff */
[----:B------:R-:W-:-:S04]  /*0810*/  IMAD.MOV.U32 R10, RZ, RZ, R9 ;  /* 0x000000ffff0a7224 */ /* 0x000fc800078e0009 */
[----:B------:R-:W-:-:S08]  /*0820*/  IMAD.WIDE.U32.X R6, R13, R15, R10, P0 ;  /* 0x0000000f0d067225 */ /* 0x000fd000000e040a */
.L_x_5:
[-CC-:B------:R-:W-:Y:S01]  /*0830*/  SHF.R.U64 R23, R6, R12.reuse, R7.reuse ;  /* 0x0000000c06177219 */ /* 0x180fe20000001207 */
[----:B------:R-:W0:Y:S01]  /*0840*/  LDC R10, c[0x0][0x618] ;  /* 0x00018600ff0a7b82 */ /* 0x000e220000000800 */
[----:B------:R-:W-:Y:S01]  /*0850*/  SHF.R.U32.HI R5, RZ, R12, R7 ;  /* 0x0000000cff057219 */ /* 0x000fe20000011607 */
[----:B------:R-:W-:Y:S01]  /*0860*/  IMAD.MOV.U32 R6, RZ, RZ, R18 ;  /* 0x000000ffff067224 */ /* 0x000fe200078e0012 */
[----:B------:R-:W-:Y:S01]  /*0870*/  IADD3 R9, P0, RZ, -R23, RZ ;  /* 0x80000017ff097210 */ /* 0x000fe20007f1e0ff */
[----:B------:R-:W-:Y:S01]  /*0880*/  IMAD.MOV.U32 R7, RZ, RZ, R19 ;  /* 0x000000ffff077224 */ /* 0x000fe200078e0013 */
[----:B------:R-:W-:Y:S01]  /*0890*/  I2FP.F32.U32 R3, R4 ;  /* 0x0000000400037245 */ /* 0x000fe20000201000 */
[----:B------:R-:W-:Y:S02]  /*08a0*/  ULDC UR4, c[0x0][0x150] ;  /* 0x0000540000047ab9 */ /* 0x000fe40000000800 */
[----:B------:R-:W1:Y:S01]  /*08b0*/  LDC.64 R18, c[0x0][0x640] ;  /* 0x00019000ff127b82 */ /* 0x000e620000000a00 */
[----:B------:R-:W-:-:S02]  /*08c0*/  IMAD.X R11, RZ, RZ, ~R5, P0 ;  /* 0x000000ffff0b7224 */ /* 0x000fc400000e0e05 */
[----:B------:R-:W-:Y:S01]  /*08d0*/  FMUL R3, R3, UR4 ;  /* 0x0000000403037c20 */ /* 0x000fe20008400000 */
[----:B------:R-:W-:Y:S01]  /*08e0*/  IMAD.WIDE.U32 R6, R9, R16, R6 ;  /* 0x0000001009067225 */ /* 0x000fe200078e0006 */
[----:B------:R-:W-:-:S03]  /*08f0*/  ULDC UR4, c[0x0][0x154] ;  /* 0x0000550000047ab9 */ /* 0x000fc60000000800 */
[----:B------:R-:W-:Y:S01]  /*0900*/  IMAD R8, R11, R16, RZ ;  /* 0x000000100b087224 */ /* 0x000fe200078e02ff */
[----:B------:R-:W2:Y:S01]  /*0910*/  LDC R5, c[0x0][0x144] ;  /* 0x00005100ff057b82 */ /* 0x000ea20000000800 */
[----:B------:R-:W3:Y:S02]  /*0920*/  F2I.U32.TRUNC.NTZ R3, R3 ;  /* 0x0000000300037305 */ /* 0x000ee4000020f000 */
[----:B------:R-:W-:-:S04]  /*0930*/  IMAD R9, R9, R17, R8 ;  /* 0x0000001109097224 */ /* 0x000fc800078e0208 */
[----:B------:R-:W-:Y:S01]  /*0940*/  IMAD.IADD R7, R7, 0x1, R9 ;  /* 0x0000000107077824 */ /* 0x000fe200078e0209 */
[----:B------:R-:W4:Y:S01]  /*0950*/  LDC R12, c[0x0][0x608] ;  /* 0x00018200ff0c7b82 */ /* 0x000f220000000800 */
[----:B------:R-:W-:-:S03]  /*0960*/  IMAD.MOV.U32 R9, RZ, RZ, -0x1 ;  /* 0xffffffffff097424 */ /* 0x000fc600078e00ff */
[----:B0-----:R-:W-:Y:S02]  /*0970*/  SHF.R.U64 R14, R6, R10, R7 ;  /* 0x0000000a060e7219 */ /* 0x001fe40000001207 */
[----:B------:R-:W-:Y:S02]  /*0980*/  I2FP.F32.U32 R6, R0 ;  /* 0x0000000000067245 */ /* 0x000fe40000201000 */
[----:B------:R-:W0:Y:S01]  /*0990*/  LDC R16, c[0x0][0x658] ;  /* 0x00019600ff107b82 */ /* 0x000e220000000800 */
[----:B-1----:R-:W-:Y:S01]  /*09a0*/  ISETP.NE.U32.AND P0, PT, R18, RZ, PT ;  /* 0x000000ff1200720c */ /* 0x002fe20003f05070 */
[----:B---3--:R-:W-:Y:S01]  /*09b0*/  IMAD.MOV R8, RZ, RZ, -R3 ;  /* 0x000000ffff087224 */ /* 0x008fe200078e0a03 */
[----:B------:R-:W-:Y:S01]  /*09c0*/  SHF.R.U32.HI R7, RZ, R10, R7 ;  /* 0x0000000aff077219 */ /* 0x000fe20000011607 */
[----:B------:R-:W-:Y:S01]  /*09d0*/  FMUL R6, R6, UR4 ;  /* 0x0000000406067c20 */ /* 0x000fe20008400000 */
[----:B------:R-:W-:-:S03]  /*09e0*/  ISETP.NE.AND.EX P0, PT, R19, RZ, PT, P0 ;  /* 0x000000ff1300720c */ /* 0x000fc60003f05300 */
[----:B------:R-:W1:Y:S01]  /*09f0*/  LDC R13, c[0x0][0x148] ;  /* 0x00005200ff0d7b82 */ /* 0x000e620000000800 */
[----:B--2---:R-:W-:-:S07]  /*0a00*/  IMAD R3, R5, R8, R4 ;  /* 0x0000000805037224 */ /* 0x004fce00078e0204 */
[----:B------:R-:W2:Y:S01]  /*0a10*/  LDC R17, c[0x0][0x600] ;  /* 0x00018000ff117b82 */ /* 0x000ea20000000800 */
[-CC-:B----4-:R-:W-:Y:S02]  /*0a20*/  SHF.R.U64 R24, R14, R12.reuse, R7.reuse ;  /* 0x0000000c0e187219 */ /* 0x190fe40000001207 */
[----:B------:R-:W-:Y:S01]  /*0a30*/  SHF.R.U32.HI R5, RZ, R12, R7 ;  /* 0x0000000cff057219 */ /* 0x000fe20000011607 */
[----:B------:R-:W-:Y:S01]  /*0a40*/  IMAD.MOV.U32 R7, RZ, RZ, 0x1 ;  /* 0x00000001ff077424 */ /* 0x000fe200078e00ff */
[----:B------:R3:W4:Y:S03]  /*0a50*/  F2I.U32.TRUNC.NTZ R12, R6 ;  /* 0x00000006000c7305 */ /* 0x000726000020f000 */
[----:B------:R-:W1:Y:S01]  /*0a60*/  LDC R20, c[0x0][0x648] ;  /* 0x00019200ff147b82 */ /* 0x000e620000000800 */
[-C--:B0-----:R-:W-:Y:S02]  /*0a70*/  SHF.L.U32 R4, R9, R16.reuse, RZ ;  /* 0x0000001009047219 */ /* 0x081fe400000006ff */
[----:B------:R-:W-:-:S02]  /*0a80*/  SHF.R.U64 R26, R24, R16, R5 ;  /* 0x00000010181a7219 */ /* 0x000fc40000001205 */
[----:B------:R-:W-:Y:S02]  /*0a90*/  LOP3.LUT R11, RZ, R4, RZ, 0x33, !PT ;  /* 0x00000004ff0b7212 */ /* 0x000fe400078e33ff */
[-C--:B------:R-:W-:Y:S01]  /*0aa0*/  SHF.R.U32.HI R5, RZ, R16.reuse, R5 ;  /* 0x00000010ff057219 */ /* 0x080fe20000011605 */
[----:B------:R-:W0:Y:S01]  /*0ab0*/  LDC R21, c[0x0][0x638] ;  /* 0x00018e00ff157b82 */ /* 0x000e220000000800 */
[----:B------:R-:W-:Y:S01]  /*0ac0*/  SHF.L.U32 R10, R7, R16, RZ ;  /* 0x00000010070a7219 */ /* 0x000fe200000006ff */
[----:B------:R-:W-:-:S06]  /*0ad0*/  IMAD.MOV.U32 R4, RZ, RZ, R26 ;  /* 0x000000ffff047224 */ /* 0x000fcc00078e001a */
[----:B------:R-:W0:Y:S01]  /*0ae0*/  LDC R22, c[0x0][0x610] ;  /* 0x00018400ff167b82 */ /* 0x000e220000000800 */
[----:B---34-:R-:W-:Y:S05]  /*0af0*/  @!P0 BRA `(.L_x_6) ;  /* 0x0000000000288947 */ /* 0x018fea0003800000 */
[----:B------:R-:W3:Y:S02]  /*0b00*/  LDC R9, c[0x0][0x64c] ;  /* 0x00019300ff097b82 */ /* 0x000ee40000000800 */
[----:B---3--:R-:W-:-:S05]  /*0b10*/  IADD3 R9, P0, R26, R9, RZ ;  /* 0x000000091a097210 */ /* 0x008fca0007f1e0ff */
        /* <DEDUP_REMOVED lines=8> */
.L_x_6:
[----:B-1----:R-:W-:Y:S01]  /*0ba0*/  SHF.R.U64 R4, R4, R20, R5 ;  /* 0x0000001404047219 */ /* 0x002fe20000001205 */
[----:B--2---:R-:W-:Y:S01]  /*0bb0*/  VIADD R5, R17, 0xffffffff ;  /* 0xffffffff11057836 */ /* 0x004fe20000000000 */
[----:B------:R-:W-:Y:S01]  /*0bc0*/  LOP3.LUT R11, R24, R11, RZ, 0xc0, !PT ;  /* 0x0000000b180b7212 */ /* 0x000fe200078ec0ff */
[----:B------:R-:W-:Y:S01]  /*0bd0*/  IMAD.MOV R12, RZ, RZ, -R12 ;  /* 0x000000ffff0c7224 */ /* 0x000fe200078e0a0c */
[----:B------:R-:W-:Y:S01]  /*0be0*/  R2UR UR4, R23 ;  /* 0x00000000170472ca */ /* 0x000fe200000e0000 */
[----:B------:R-:W-:Y:S01]  /*0bf0*/  IMAD.MOV R6, RZ, RZ, -R4 ;  /* 0x000000ffff067224 */ /* 0x000fe200078e0a04 */
[----:B------:R-:W-:Y:S01]  /*0c00*/  LOP3.LUT R5, R14, R5, RZ, 0xc0, !PT ;  /* 0x000000050e057212 */ /* 0x000fe200078ec0ff */
[----:B------:R-:W-:Y:S02]  /*0c10*/  @P2 IMAD R3, R13, R12, R0 ;  /* 0x0000000c0d032224 */ /* 0x000fe400078e0200 */
[----:B------:R-:W-:Y:S02]  /*0c20*/  IMAD R10, R10, R4, R11 ;  /* 0x000000040a0a7224 */ /* 0x000fe400078e020b */
[----:B0-----:R-:W-:-:S02]  /*0c30*/  IMAD R0, R6, R21, R26 ;  /* 0x0000001506007224 */ /* 0x001fc400078e021a */
[----:B------:R-:W-:Y:S02]  /*0c40*/  IMAD R3, R10, R22, R3 ;  /* 0x000000160a037224 */ /* 0x000fe400078e0203 */
[----:B------:R-:W-:Y:S02]  /*0c50*/  IMAD R0, R0, R17, R5 ;  /* 0x0000001100007224 */ /* 0x000fe400078e0205 */
[----:B------:R-:W-:Y:S02]  /*0c60*/  IMAD.U32 R6, RZ, RZ, UR4 ;  /* 0x00000004ff067e24 */ /* 0x000fe4000f8e00ff */
[----:B------:R-:W-:Y:S01]  /*0c70*/  IMAD.MOV.U32 R4, RZ, RZ, 0x1 ;  /* 0x00000001ff047424 */ /* 0x000fe200078e00ff */
[----:B------:R-:W-:Y:S02]  /*0c80*/  SEL R5, R0, R3, !P2 ;  /* 0x0000000300057207 */ /* 0x000fe40005000000 */
[----:B------:R-:W-:Y:S01]  /*0c90*/  SEL R0, R3, R0, !P2 ;  /* 0x0000000003007207 */ /* 0x000fe20005000000 */
[----:B------:R0:W-:Y:S01]  /*0ca0*/  STL [R1+0x76c], R6 ;  /* 0x00076c0601007387 */ /* 0x0001e20000100800 */
[----:B------:R-:W-:-:S03]  /*0cb0*/  PRMT R3, R4, 0x7610, R3 ;  /* 0x0000761004037816 */ /* 0x000fc60000000003 */
[----:B------:R0:W-:Y:S04]  /*0cc0*/  STL [R1+0x774], R5 ;  /* 0x0007740501007387 */ /* 0x0001e80000100800 */
[----:B------:R0:W-:Y:S02]  /*0cd0*/  STL [R1+0x770], R0 ;  /* 0x0007700001007387 */ /* 0x0001e40000100800 */
.L_x_4:
[----:B------:R-:W-:-:S08]  /*0ce0*/  NOP ;  /* 0x0000000000007918 */ /* 0x000fd00000000000 */
[----:B------:R-:W2:Y:S02]  /*0cf0*/  USETMAXREG.TRY_ALLOC.CTAPOOL UP0, 0xf0 ;  /* 0x000000f0000079c8 */ /* 0x000ea40008000600 */
[----:B--2---:R-:W-:-:S13]  /*0d00*/  PLOP3.LUT P0, PT, PT, PT, UP0, 0x80, 0x0 ;  /* 0x000000000000781c */ /* 0x004fda0003f0f008 */
[----:B------:R-:W-:Y:S05]  /*0d10*/  @!P0 BRA `(.L_x_4) ;  /* 0xfffffffc00f08947 */ /* 0x000fea000383ffff */
[----:B------:R-:W-:Y:S01]  /*0d20*/  ULDC.64 UR4, c[0x0][0x598] ;  /* 0x0001660000047ab9 */ /* 0x000fe20000000a00 */
[----:B------:R-:W-:Y:S01]  /*0d30*/  ULDC.64 UR54, c[0x0][0x208] ;  /* 0x0000820000367ab9 */ /* 0x000fe20000000a00 */
[----:B------:R-:W-:-:S04]  /*0d40*/  ISETP.NE.U32.AND P0, PT, RZ, UR4, PT ;  /* 0x00000004ff007c0c */ /* 0x000fc8000bf05070 */
[----:B------:R-:W-:-:S13]  /*0d50*/  ISETP.NE.AND.EX P0, PT, RZ, UR5, PT, P0 ;  /* 0x00000005ff007c0c */ /* 0x000fda000bf05300 */
[----:B------:R-:W-:Y:S05]  /*0d60*/  @!P0 BRA `(.L_x_7) ;  /* 0x0000000000208947 */ /* 0x000fea0003800000 */
[----:B0-----:R-:W0:Y:S02]  /*0d70*/  LDC.64 R4, c[0x0][0x598] ;  /* 0x00016600ff047b82 */ /* 0x001e240000000a00 */
[----:B0-----:R-:W2:Y:S02]  /*0d80*/  LDG.E.64 R4, desc[UR54][R4.64] ;  /* 0x0000003604047981 */ /* 0x001ea4000c1e1b00 */
[----:B--2---:R-:W-:-:S04]  /*0d90*/  ISETP.NE.U32.AND P0, PT, R4, RZ, PT ;  /* 0x000000ff0400720c */ /* 0x004fc80003f05070 */
[----:B------:R-:W-:-:S13]  /*0da0*/  ISETP.NE.AND.EX P0, PT, R5, RZ, PT, P0 ;  /* 0x000000ff0500720c */ /* 0x000fda0003f05300 */
[----:B------:R-:W-:Y:S05]  /*0db0*/  @!P0 BRA `(.L_x_7) ;  /* 0x00000000000c8947 */ /* 0x000fea0003800000 */
[----:B------:R-:W2:Y:S02]  /*0dc0*/  LD.E R4, desc[UR54][R4.64] ;  /* 0x0000003604047980 */ /* 0x000ea4000c101900 */
[----:B--2---:R-:W-:Y:S01]  /*0dd0*/  R2UR UR4, R4 ;  /* 0x00000000040472ca */ /* 0x004fe200000e0000 */
[----:B------:R-:W-:-:S14]  /*0de0*/  BRA `(.L_x_8) ;  /* 0x0000000000247947 */ /* 0x000fdc0003800000 */
.L_x_7:
[----:B------:R-:W-:Y:S02]  /*0df0*/  ULDC.64 UR4, c[0x0][0x588] ;  /* 0x0001620000047ab9 */ /* 0x000fe40000000a00 */
[----:B------:R-:W-:-:S04]  /*0e00*/  ISETP.NE.U32.AND P0, PT, RZ, UR4, PT ;  /* 0x00000004ff007c0c */ /* 0x000fc8000bf05070 */
[----:B------:R-:W-:-:S13]  /*0e10*/  ISETP.NE.AND.EX P0, PT, RZ, UR5, PT, P0 ;  /* 0x00000005ff007c0c */ /* 0x000fda000bf05300 */
[----:B------:R-:W-:Y:S05]  /*0e20*/  @!P0 BRA `(.L_x_9) ;  /* 0x0000000000108947 */ /* 0x000fea0003800000 */
[----:B0-----:R-:W0:Y:S02]  /*0e30*/  LDC.64 R4, c[0x0][0x588] ;  /* 0x00016200ff047b82 */ /* 0x001e240000000a00 */
[----:B0-----:R-:W2:Y:S02]  /*0e40*/  LDG.E R4, desc[UR54][R4.64] ;  /* 0x0000003604047981 */ /* 0x001ea4000c1e1900 */
[----:B--2---:R-:W-:Y:S01]  /*0e50*/  R2UR UR4, R4 ;  /* 0x00000000040472ca */ /* 0x004fe200000e0000 */
[----:B------:R-:W-:-:S14]  /*0e60*/  BRA `(.L_x_8) ;  /* 0x0000000000047947 */ /* 0x000fdc0003800000 */
.L_x_9:
[----:B------:R-:W-:-:S05]  /*0e70*/  ULDC UR4, c[0x0][0x580] ;  /* 0x0001600000047ab9 */ /* 0x000fca0000000800 */
.L_x_8:
[----:B------:R-:W-:Y:S02]  /*0e80*/  ULDC.64 UR6, c[0x0][0x5a0] ;  /* 0x0001680000067ab9 */ /* 0x000fe40000000a00 */
        /* <DEDUP_REMOVED lines=11> */
.L_x_10:
        /* <DEDUP_REMOVED lines=8> */
.L_x_12:
[----:B------:R-:W-:-:S05]  /*0fc0*/  ULDC UR5, c[0x0][0x584] ;  /* 0x0001610000057ab9 */ /* 0x000fca0000000800 */
.L_x_11:
[----:B------:R-:W-:-:S13]  /*0fd0*/  LOP3.LUT P0, RZ, R3, 0xff, RZ, 0xc0, !PT ;  /* 0x000000ff03ff7812 */ /* 0x000fda000780c0ff */
[----:B------:R-:W-:Y:S05]  /*0fe0*/  @!P0 EXIT ;  /* 0x000000000000894d */ /* 0x000fea0003800000 */
[----:B0-----:R-:W2:Y:S01]  /*0ff0*/  LDL R0, [R1+0x77c] ;  /* 0x00077c0001007983 */ /* 0x001ea20000100800 */
[----:B------:R-:W-:Y:S01]  /*1000*/  ULDC UR6, c[0x0][0x28c] ;  /* 0x0000a30000067ab9 */ /* 0x000fe20000000800 */
[----:B------:R-:W-:Y:S01]  /*1010*/  ULDC.64 UR10, c[0x0][0x5c8] ;  /* 0x00017200000a7ab9 */ /* 0x000fe20000000a00 */
[----:B------:R-:W-:Y:S02]  /*1020*/  UIADD3 UR6, UR6, 0x7f, URZ ;  /* 0x0000007f06067890 */ /* 0x000fe4000fffe03f */
[----:B------:R-:W-:Y:S02]  /*1030*/  USHF.L.U64.HI UR56, UR10, 0x7, UR11 ;  /* 0x000000070a387899 */ /* 0x000fe4000801020b */
[----:B------:R-:W-:Y:S02]  /*1040*/  USHF.R.S32.HI UR8, URZ, 0x1f, UR6 ;  /* 0x0000001f3f087899 */ /* 0x000fe40008011406 */
[----:B------:R-:W-:Y:S02]  /*1050*/  USHF.L.U32 UR57, UR10, 0x7, URZ ;  /* 0x000000070a397899 */ /* 0x000fe4000800063f */
[----:B------:R-:W-:-:S02]  /*1060*/  ULEA.HI UR8, UR8, UR6, URZ, 0x7 ;  /* 0x0000000608087291 */ /* 0x000fc4000f8f383f */
[----:B------:R-:W-:Y:S02]  /*1070*/  USHF.L.U64.HI UR7, UR10, 0x3, UR11 ;  /* 0x000000030a077899 */ /* 0x000fe4000801020b */
[----:B------:R-:W-:Y:S02]  /*1080*/  USHF.L.U32 UR52, UR10, 0x3, URZ ;  /* 0x000000030a347899 */ /* 0x000fe4000800063f */
[----:B------:R-:W-:Y:S02]  /*1090*/  USHF.L.U64.HI UR58, UR10, 0x8, UR11 ;  /* 0x000000080a3a7899 */ /* 0x000fe4000801020b */
[----:B------:R-:W-:Y:S01]  /*10a0*/  USHF.L.U32 UR59, UR10, 0x8, URZ ;  /* 0x000000080a3b7899 */ /* 0x000fe2000800063f */
[----:B--2---:R-:W-:-:S13]  /*10b0*/  R2UR UR9, R0 ;  /* 0x00000000000972ca */ /* 0x004fda00000e0000 */
[----:B------:R-:W-:Y:S02]  /*10c0*/  ULOP3.LUT UR6, UR9, 0x1, URZ, 0xfc, !UPT ;  /* 0x0000000109067892 */ /* 0x000fe4000f8efc3f */
[----:B------:R-:W-:-:S03]  /*10d0*/  USHF.R.S32.HI UR9, URZ, 0x7, UR8 ;  /* 0x000000073f097899 */ /* 0x000fc60008011408 */
[----:B------:R-:W-:Y:S01]  /*10e0*/  UMOV UR8, URZ ;  /* 0x0000003f00087c82 */ /* 0x000fe20008000000 */
[----:B------:R-:W-:Y:S01]  /*10f0*/  IMAD.U32 R0, RZ, RZ, UR6 ;  /* 0x00000006ff007e24 */ /* 0x000fe2000f8e00ff */
[----:B------:R-:W-:Y:S01]  /*1100*/  UMOV UR6, URZ ;  /* 0x0000003f00067c82 */ /* 0x000fe20008000000 */
[----:B------:R-:W-:Y:S02]  /*1110*/  IMAD.U32 R4, RZ, RZ, UR9 ;  /* 0x00000009ff047e24 */ /* 0x000fe4000f8e00ff */
[----:B------:R-:W-:Y:S01]  /*1120*/  IMAD.U32 R3, RZ, RZ, UR6 ;  /* 0x00000006ff037e24 */ /* 0x000fe2000f8e00ff */
[----:B------:R0:W-:Y:S04]  /*1130*/  STL [R1+0x778], R0 ;  /* 0x0007780001007387 */ /* 0x0001e80000100800 */
[----:B------:R2:W-:Y:S01]  /*1140*/  STL [R1+0x790], R4 ;  /* 0x0007900401007387 */ /* 0x0005e20000100800 */
[----:B0-----:R-:W-:-:S05]  /*1150*/  IMAD.U32 R0, RZ, RZ, UR8 ;  /* 0x00000008ff007e24 */ /* 0x001fca000f8e00ff */
[----:B------:R2:W-:Y:S04]  /*1160*/  STL [R1+0x78c], R0 ;  /* 0x00078c0001007387 */ /* 0x0005e80000100800 */
[----:B------:R2:W-:Y:S02]  /*1170*/  STL [R1+0x788], R3 ;  /* 0x0007880301007387 */ /* 0x0005e40000100800 */
.L_x_125:
[----:B-1----:R-:W3:Y:S01]  /*1180*/  LDL R6, [R1+0x788] ;  /* 0x0007880001067983 */ /* 0x002ee20000100800 */
[----:B0-2---:R-:W0:Y:S03]  /*1190*/  LDC R4, c[0x0][0x28c] ;  /* 0x0000a300ff047b82 */ /* 0x005e260000000800 */
[----:B------:R-:W-:Y:S04]  /*11a0*/  STL [R1+0x760], RZ ;  /* 0x000760ff01007387 */ /* 0x000fe80000100800 */
        /* <DEDUP_REMOVED lines=464> */
[----:B------:R-:W-:Y:S04]  /*2eb0*/  STL [R1], RZ ;  /* 0x000000ff01007387 */ /* 0x000fe80000100800 */
[----:B------:R-:W-:Y:S04]  /*2ec0*/  STL [R1+0x4], RZ ;  /* 0x000004ff01007387 */ /* 0x000fe80000100800 */
[----:B------:R-:W-:Y:S04]  /*2ed0*/  STL [R1+0x8], RZ ;  /* 0x000008ff01007387 */ /* 0x000fe80000100800 */
[----:B------:R-:W-:Y:S04]  /*2ee0*/  STL [R1+0xc], RZ ;  /* 0x00000cff01007387 */ /* 0x000fe80000100800 */
[----:B------:R-:W-:Y:S04]  /*2ef0*/  STL [R1+0x10], RZ ;  /* 0x000010ff01007387 */ /* 0x000fe80000100800 */
[----:B------:R-:W-:Y:S04]  /*2f00*/  STL [R1+0x14], RZ ;  /* 0x000014ff01007387 */ /* 0x000fe80000100800 */
[----:B------:R-:W-:Y:S04]  /*2f10*/  STL [R1+0x18], RZ ;  /* 0x000018ff01007387 */ /* 0x000fe80000100800 */
[----:B------:R-:W-:Y:S04]  /*2f20*/  STL [R1+0x1c], RZ ;  /* 0x00001cff01007387 */ /* 0x000fe80000100800 */
[----:B------:R-:W2:Y:S01]  /*2f30*/  LDL R5, [R1+0x78c] ;  /* 0x00078c0001057983 */ /* 0x000ea20000100800 */
[----:B------:R-:W1:Y:S01]  /*2f40*/  S2R R3, SR_TID.X ;  /* 0x0000000000037919 */ /* 0x000e620000002100 */
[----:B------:R-:W4:Y:S01]  /*2f50*/  S2UR UR12, SR_CgaCtaId ;  /* 0x00000000000c79c3 */ /* 0x000f220000008800 */
[----:B-1----:R-:W-:-:S04]  /*2f60*/  LOP3.LUT R3, R3, 0x80, RZ, 0xc0, !PT ;  /* 0x0000008003037812 */ /* 0x002fc800078ec0ff */
[----:B------:R-:W-:-:S06]  /*2f70*/  SHF.R.U32.HI R3, RZ, 0x7, R3 ;  /* 0x00000007ff037819 */ /* 0x000fcc0000011603 */
[----:B------:R-:W1:Y:S01]  /*2f80*/  SHFL.IDX PT, R3, R3, RZ, 0x1f ;  /* 0x00001fff03037589 */ /* 0x000e6200000e0000 */
[----:B------:R-:W-:Y:S02]  /*2f90*/  UMOV UR11, 0x400 ;  /* 0x00000400000b7882 */ /* 0x000fe40000000000 */
[----:B----4-:R-:W-:Y:S01]  /*2fa0*/  ULEA UR11, UR12, UR11, 0x18 ;  /* 0x0000000b0c0b7291 */ /* 0x010fe2000f8ec03f */
[----:B-1----:R-:W-:-:S13]  /*2fb0*/  R2UR UR9, R3 ;  /* 0x00000000030972ca */ /* 0x002fda00000e0000 */
[----:B------:R-:W-:-:S04]  /*2fc0*/  ULEA.HI UR10, UR9, UR9, URZ, 0x1 ;  /* 0x00000009090a7291 */ /* 0x000fc8000f8f083f */
[----:B------:R-:W-:-:S04]  /*2fd0*/  ULOP3.LUT UR10, UR10, 0x7fffe, URZ, 0xc0, !UPT ;  /* 0x0007fffe0a0a7892 */ /* 0x000fc8000f8ec03f */
[----:B------:R-:W-:-:S04]  /*2fe0*/  UIADD3 UR10, UR9, -UR10, URZ ;  /* 0x8000000a090a7290 */ /* 0x000fc8000fffe03f */
[----:B------:R-:W-:-:S04]  /*2ff0*/  ULEA UR10, UR10, UR11, 0xd ;  /* 0x0000000b0a0a7291 */ /* 0x000fc8000f8e683f */
[----:B------:R-:W-:Y:S01]  /*3000*/  UIADD3 UR10, UR10, 0x100, URZ ;  /* 0x000001000a0a7890 */ /* 0x000fe2000fffe03f */
[----:B0-----:R-:W-:-:S03]  /*3010*/  ISETP.GE.AND P0, PT, R4, 0x1, PT ;  /* 0x000000010400780c */ /* 0x001fc60003f06270 */
[----:B------:R-:W-:-:S04]  /*3020*/  USHF.R.U32.HI UR10, URZ, 0x4, UR10 ;  /* 0x000000043f0a7899 */ /* 0x000fc8000801160a */
[----:B------:R-:W-:Y:S01]  /*3030*/  ULOP3.LUT UR9, UR10, 0x3fff, URZ, 0xc0, !UPT ;  /* 0x00003fff0a097892 */ /* 0x000fe2000f8ec03f */
[----:B------:R-:W-:Y:S01]  /*3040*/  UMOV UR6, URZ ;  /* 0x0000003f00067c82 */ /* 0x000fe20008000000 */
[----:B------:R-:W-:-:S04]  /*3050*/  UMOV UR8, URZ ;  /* 0x0000003f00087c82 */ /* 0x000fc80008000000 */
[----:B------:R-:W-:Y:S01]  /*3060*/  IMAD.U32 R24, RZ, RZ, UR9 ;  /* 0x00000009ff187e24 */ /* 0x000fe2000f8e00ff */
[----:B---3--:R-:W-:Y:S01]  /*3070*/  R2UR UR60, R6 ;  /* 0x00000000063c72ca */ /* 0x008fe200000e0000 */
[----:B------:R-:W-:Y:S02]  /*3080*/  IMAD.U32 R4, RZ, RZ, UR6 ;  /* 0x00000006ff047e24 */ /* 0x000fe4000f8e00ff */
[----:B------:R-:W-:Y:S01]  /*3090*/  IMAD.U32 R3, RZ, RZ, UR11 ;  /* 0x0000000bff037e24 */ /* 0x000fe2000f8e00ff */
[----:B------:R0:W-:Y:S01]  /*30a0*/  STL [R1+0x768], R24 ;  /* 0x0007681801007387 */ /* 0x0001e20000100800 */
[----:B------:R-:W-:Y:S02]  /*30b0*/  CS2R R236, SRZ ;  /* 0x0000000000ec7805 */ /* 0x000fe4000001ff00 */
[----:B------:R-:W-:Y:S02]  /*30c0*/  CS2R R234, SRZ ;  /* 0x0000000000ea7805 */ /* 0x000fe4000001ff00 */
[----:B------:R-:W-:-:S02]  /*30d0*/  CS2R R232, SRZ ;  /* 0x0000000000e87805 */ /* 0x000fc4000001ff00 */
[----:B------:R-:W-:Y:S02]  /*30e0*/  CS2R R22, SRZ ;  /* 0x0000000000167805 */ /* 0x000fe4000001ff00 */
[----:B------:R-:W-:Y:S02]  /*30f0*/  CS2R R20, SRZ ;  /* 0x0000000000147805 */ /* 0x000fe4000001ff00 */
[----:B------:R-:W-:Y:S02]  /*3100*/  CS2R R18, SRZ ;  /* 0x0000000000127805 */ /* 0x000fe4000001ff00 */
[----:B------:R-:W-:Y:S02]  /*3110*/  CS2R R16, SRZ ;  /* 0x0000000000107805 */ /* 0x000fe4000001ff00 */
[----:B------:R-:W-:Y:S02]  /*3120*/  CS2R R14, SRZ ;  /* 0x00000000000e7805 */ /* 0x000fe4000001ff00 */
[----:B------:R-:W-:-:S02]  /*3130*/  CS2R R12, SRZ ;  /* 0x00000000000c7805 */ /* 0x000fc4000001ff00 */
[----:B------:R-:W-:Y:S02]  /*3140*/  CS2R R10, SRZ ;  /* 0x00000000000a7805 */ /* 0x000fe4000001ff00 */
[----:B------:R-:W-:Y:S01]  /*3150*/  CS2R R8, SRZ ;  /* 0x0000000000087805 */ /* 0x000fe2000001ff00 */
[----:B------:R-:W-:Y:S01]  /*3160*/  IMAD.MOV.U32 R7, RZ, RZ, RZ ;  /* 0x000000ffff077224 */ /* 0x000fe200078e00ff */
[----:B------:R-:W-:Y:S02]  /*3170*/  CS2R R224, SRZ ;  /* 0x0000000000e07805 */ /* 0x000fe4000001ff00 */
        /* <DEDUP_REMOVED lines=99> */
[----:B0-----:R-:W-:Y:S02]  /*37b0*/  CS2R R24, SRZ ;  /* 0x0000000000187805 */ /* 0x001fe4000001ff00 */
[----:B------:R-:W-:Y:S02]  /*37c0*/  CS2R R26, SRZ ;  /* 0x00000000001a7805 */ /* 0x000fe4000001ff00 */
[----:B------:R-:W-:Y:S02]  /*37d0*/  CS2R R28, SRZ ;  /* 0x00000000001c7805 */ /* 0x000fe4000001ff00 */
[----:B------:R-:W-:Y:S02]  /*37e0*/  CS2R R30, SRZ ;  /* 0x00000000001e7805 */ /* 0x000fe4000001ff00 */
[----:B--2---:R-:W-:Y:S01]  /*37f0*/  R2UR UR61, R5 ;  /* 0x00000000053d72ca */ /* 0x004fe200000e0000 */
[----:B------:R-:W-:-:S14]  /*3800*/  @!P0 BRA `(.L_x_13) ;  /* 0x000000cc00f88947 */ /* 0x000fdc0003800000 */
[----:B------:R-:W2:Y:S02]  /*3810*/  LDL R31, [R1+0x778] ;  /* 0x00077800011f7983 */ /* 0x000ea40000100800 */
[----:B--2---:R-:W-:-:S13]  /*3820*/  R2UR UR6, R31 ;  /* 0x000000001f0672ca */ /* 0x004fda00000e0000 */
[----:B------:R-:W-:-:S06]  /*3830*/  UISETP.NE.AND UP0, UPT, UR6, 0x3, UPT ;  /* 0x000000030600788c */ /* 0x000fcc000bf05270 */
[----:B------:R-:W-:-:S13]  /*3840*/  PLOP3.LUT P1, PT, PT, PT, UP0, 0x80, 0x0 ;  /* 0x000000000000781c */ /* 0x000fda0003f2f008 */
[----:B------:R-:W-:Y:S05]  /*3850*/  @!P1 BRA `(.L_x_14) ;  /* 0x0000000000049947 */ /* 0x000fea0003800000 */
[----:B------:R-:W-:Y:S01]  /*3860*/  BPT.TRAP 0x1 ;  /* 0x000000040000795c */ /* 0x000fe20000300000 */
.L_x_14:
[----:B------:R-:W-:Y:S02]  /*3870*/  R2UR UR9, R3 ;  /* 0x00000000030972ca */ /* 0x000fe400000e0000 */
[----:B------:R-:W-:Y:S02]  /*3880*/  R2UR UR6, R6 ;  /* 0x00000000060672ca */ /* 0x000fe400000e0000 */
[----:B------:R-:W-:-:S11]  /*3890*/  R2UR UR8, R5 ;  /* 0x00000000050872ca */ /* 0x000fd600000e0000 */
[----:B------:R-:W-:Y:S02]  /*38a0*/  ULEA UR6, UR6, UR9, 0x3 ;  /* 0x0000000906067291 */ /* 0x000fe4000f8e183f */
[----:B------:R-:W-:-:S05]  /*38b0*/  IMAD.U32 R5, RZ, RZ, UR8 ;  /* 0x00000008ff057e24 */ /* 0x000fca000f8e00ff */
[----:B------:R-:W-:-:S04]  /*38c0*/  SHF.L.U32 R5, R5, 0x1f, RZ ;  /* 0x0000001f05057819 */ /* 0x000fc800000006ff */
[----:B------:R0:W1:Y:S01]  /*38d0*/  SYNCS.PHASECHK.TRANS64.TRYWAIT P0, [UR6], R5 ;  /* 0x00000005ff0075a7 */ /* 0x0000620008000146 */
[----:B------:R-:W-:Y:S05]  /*38e0*/  @!P1 BRA `(.L_x_15) ;  /* 0x0000000000049947 */ /* 0x000fea0003800000 */
[----:B------:R-:W-:Y:S01]  /*38f0*/  BPT.TRAP 0x1 ;  /* 0x000000040000795c */ /* 0x000fe20000300000 */
.L_x_15:
[----:B------:R2:W-:Y:S01]  /*3900*/  STL [R1+0x760], RZ ;  /* 0x000760ff01007387 */ /* 0x0005e20000100800 */
[----:B------:R-:W-:Y:S02]  /*3910*/  UMOV UR8, 0x4 ;  /* 0x0000000400087882 */ /* 0x000fe40000000000 */
[----:B------:R-:W-:Y:S01]  /*3920*/  IMAD.U32 R4, RZ, RZ, UR8 ;  /* 0x00000008ff047e24 */ /* 0x000fe2000f8e00ff */
[----:B-1----:R-:W-:Y:S06]  /*3930*/  @P0 BRA `(.L_x_16) ;  /* 0x0000000000080947 */ /* 0x002fec0003800000 */
[----:B------:R-:W1:Y:S02]  /*3940*/  SYNCS.PHASECHK.TRANS64.TRYWAIT P0, [UR6], R5 ;  /* 0x00000005ff0075a7 */ /* 0x000e640008000146 */
[----:B-1----:R-:W-:Y:S05]  /*3950*/  @!P0 BRA `(.L_x_17) ;  /* 0x000004d4006c8947 */ /* 0x002fea0003800000 */
.L_x_16:
[----:B------:R-:W3:Y:S04]  /*3960*/  LDL R7, [R1+0x768] ;  /* 0x0007680001077983 */ /* 0x000ee80000100800 */
[----:B------:R-:W-:Y:S04]  /*3970*/  STL [R1+0x820], R4 ;  /* 0x0008200401007387 */ /* 0x000fe80000100800 */
[----:B------:R-:W-:Y:S04]  /*3980*/  STL [R1+0x81c], R2 ;  /* 0x00081c0201007387 */ /* 0x000fe80000100800 */
[----:B------:R-:W-:Y:S04]  /*3990*/  STL [R1+0x818], R0 ;  /* 0x0008180001007387 */ /* 0x000fe80000100800 */
[----:B-1----:R-:W4:Y:S01]  /*39a0*/  LDL R6, [R1+0x788] ;  /* 0x0007880001067983 */ /* 0x002f220000100800 */
[----:B------:R-:W-:Y:S01]  /*39b0*/  R2UR UR6, R3 ;  /* 0x00000000030672ca */ /* 0x000fe200000e0000 */
[----:B------:R-:W-:Y:S01]  /*39c0*/  UMOV UR11, 0x40000040 ;  /* 0x40000040000b7882 */ /* 0x000fe20000000000 */
[----:B------:R-:W-:Y:S01]  /*39d0*/  UMOV UR19, 0x40000040 ;  /* 0x4000004000137882 */ /* 0x000fe20000000000 */
[----:B------:R-:W-:Y:S01]  /*39e0*/  STL [R1+0x824], R3 ;  /* 0x0008240301007387 */ /* 0x000fe20000100800 */
[----:B------:R-:W-:Y:S01]  /*39f0*/  UMOV UR39, 0x40000040 ;  /* 0x4000004000277882 */ /* 0x000fe20000000000 */
[----:B------:R-:W-:Y:S01]  /*3a00*/  UMOV UR51, 0x40000040 ;  /* 0x4000004000337882 */ /* 0x000fe20000000000 */
[----:B------:R-:W-:Y:S01]  /*3a10*/  UMOV UR47, 0x40000040 ;  /* 0x40000040002f7882 */ /* 0x000fe20000000000 */
[----:B------:R-:W-:Y:S01]  /*3a20*/  UMOV UR43, 0x40000040 ;  /* 0x40000040002b7882 */ /* 0x000fe20000000000 */
[----:B------:R-:W-:Y:S01]  /*3a30*/  UMOV UR15, 0x40000040 ;  /* 0x40000040000f7882 */ /* 0x000fe20000000000 */
[----:B------:R-:W-:Y:S01]  /*3a40*/  UMOV UR61, UR19 ;  /* 0x00000013003d7c82 */ /* 0x000fe20008000000 */
[----:B------:R-:W-:Y:S01]  /*3a50*/  UMOV UR23, 0x40000040 ;  /* 0x4000004000177882 */ /* 0x000fe20000000000 */
[----:B------:R-:W-:Y:S01]  /*3a60*/  UMOV UR27, 0x40000040 ;  /* 0x40000040001b7882 */ /* 0x000fe20000000000 */
[----:B------:R-:W-:Y:S01]  /*3a70*/  UMOV UR31, 0x40000040 ;  /* 0x40000040001f7882 */ /* 0x000fe20000000000 */
[----:B------:R-:W-:Y:S01]  /*3a80*/  UIADD3 UR6, UR6, 0x20100, URZ ;  /* 0x0002010006067890 */ /* 0x000fe2000fffe03f */
[----:B------:R-:W-:-:S03]  /*3a90*/  UMOV UR35, UR43 ;  /* 0x0000002b00237c82 */ /* 0x000fc60008000000 */
[----:B------:R-:W-:-:S04]  /*3aa0*/  USHF.R.U32.HI UR6, URZ, 0x4, UR6 ;  /* 0x000000043f067899 */ /* 0x000fc80008011606 */
[----:B------:R-:W-:-:S04]  /*3ab0*/  ULOP3.LUT UR6, UR6, 0x3fff, URZ, 0xc0, !UPT ;  /* 0x00003fff06067892 */ /* 0x000fc8000f8ec03f */
[----:B------:R-:W-:Y:S01]  /*3ac0*/  ULOP3.LUT UR6, UR6, 0x10000, URZ, 0xfc, !UPT ;  /* 0x0001000006067892 */ /* 0x000fe2000f8efc3f */
[----:B---3--:R-:W-:-:S13]  /*3ad0*/  R2UR UR9, R7 ;  /* 0x00000000070972ca */ /* 0x008fda00000e0000 */
[----:B------:R-:W-:Y:S01]  /*3ae0*/  ULOP3.LUT UR53, UR9, 0x10000, URZ, 0xfc, !UPT ;  /* 0x0001000009357892 */ /* 0x000fe2000f8efc3f */
[----:B----4-:R0:W-:Y:S01]  /*3af0*/  STL [R1+0x828], R6 ;  /* 0x0008280601007387 */ /* 0x0101e20000100800 */
[----:B------:R-:W-:Y:S01]  /*3b00*/  R2UR UR8, R6 ;  /* 0x00000000060872ca */ /* 0x000fe200000e0000 */
[----:B------:R-:W-:Y:S02]  /*3b10*/  UMOV UR9, 0x40000040 ;  /* 0x4000004000097882 */ /* 0x000fe40000000000 */
[----:B------:R-:W-:Y:S01]  /*3b20*/  STL [R1+0x75c], RZ ;  /* 0x00075cff01007387 */ /* 0x000fe20000100800 */
[----:B------:R-:W-:Y:S01]  /*3b30*/  UMOV UR17, UR9 ;  /* 0x0000000900117c82 */ /* 0x000fe20008000000 */
[----:B------:R-:W-:Y:S01]  /*3b40*/  UMOV UR37, UR9 ;  /* 0x0000000900257c82 */ /* 0x000fe20008000000 */
[----:B------:R-:W-:Y:S01]  /*3b50*/  UMOV UR49, UR9 ;  /* 0x0000000900317c82 */ /* 0x000fe20008000000 */
[----:B------:R-:W-:Y:S01]  /*3b60*/  STL [R1+0x758], RZ ;  /* 0x000758ff01007387 */ /* 0x000fe20000100800 */
[----:B------:R-:W-:Y:S01]  /*3b70*/  UMOV UR45, UR9 ;  /* 0x00000009002d7c82 */ /* 0x000fe20008000000 */
[----:B0-----:R-:W-:Y:S01]  /*3b80*/  WARPGROUP.ARRIVE ;  /* 0x00000000000079c5 */ /* 0x001fe20000000000 */
[----:B------:R-:W-:Y:S01]  /*3b90*/  UMOV UR41, UR9 ;  /* 0x0000000900297c82 */ /* 0x000fe20008000000 */
[----:B------:R-:W-:Y:S01]  /*3ba0*/  STL [R1+0x754], RZ ;  /* 0x000754ff01007387 */ /* 0x000fe20000100800 */
[----:B------:R-:W-:Y:S01]  /*3bb0*/  UMOV UR13, UR9 ;  /* 0x00000009000d7c82 */ /* 0x000fe20008000000 */
[----:B------:R-:W-:-:S02]  /*3bc0*/  ULEA UR53, UR8, UR53, 0xc ;  /* 0x0000003508357291 */ /* 0x000fc4000f8e603f */
[----:B------:R-:W-:Y:S01]  /*3bd0*/  STL [R1+0x750], RZ ;  /* 0x000750ff01007387 */ /* 0x000fe20000100800 */
[----:B------:R-:W-:Y:S01]  /*3be0*/  UIMAD UR6, UR8, 0x580, UR6 ;  /* 0x00000580080678a4 */ /* 0x000fe2000f8e0206 */
[----:B------:R-:W-:Y:S02]  /*3bf0*/  UMOV UR21, UR9 ;  /* 0x0000000900157c82 */ /* 0x000fe40008000000 */
[----:B------:R-:W-:Y:S01]  /*3c00*/  STL [R1+0x74c], RZ ;  /* 0x00074cff01007387 */ /* 0x000fe20000100800 */
[----:B------:R-:W-:Y:S01]  /*3c10*/  UMOV UR8, UR53 ;  /* 0x0000003500087c82 */ /* 0x000fe20008000000 */
[----:B------:R-:W-:Y:S02]  /*3c20*/  UIADD3 UR12, UR6, 0x80, URZ ;  /* 0x00000080060c7890 */ /* 0x000fe4000fffe03f */
[----:B------:R-:W-:Y:S01]  /*3c30*/  STL [R1+0x748], RZ ;  /* 0x000748ff01007387 */ /* 0x000fe20000100800 */
[----:B------:R-:W-:Y:S01]  /*3c40*/  UMOV UR10, UR6 ;  /* 0x00000006000a7c82 */ /* 0x000fe20008000000 */
[----:B------:R-:W-:Y:S01]  /*3c50*/  UMOV UR16, UR8 ;  /* 0x0000000800107c82 */ /* 0x000fe20008000000 */
[----:B------:R-:W-:Y:S01]  /*3c60*/  QGMMA.64x16x32.F32.E4M3.E4M3 R4, gdesc[UR8], RZ, !UPT, gsb0 ;  /* 0x00200000080479f3 */ /* 0x000fe2000c0008ff */
[----:B------:R-:W-:Y:S01]  /*3c70*/  STL [R1+0x744], RZ ;  /* 0x000744ff01007387 */ /* 0x000fe20000100800 */
[----:B------:R-:W-:Y:S01]  /*3c80*/  UMOV UR18, UR12 ;  /* 0x0000000c00127c82 */ /* 0x000fe20008000000 */
[----:B------:R-:W-:-:S02]  /*3c90*/  UIADD3 UR38, UR6, 0x100, URZ ;  /* 0x0000010006267890 */ /* 0x000fc4000fffe03f */
[----:B------:R-:W-:Y:S01]  /*3ca0*/  STL [R1+0x740], RZ ;  /* 0x000740ff01007387 */ /* 0x000fe20000100800 */
[----:B------:R-:W-:Y:S01]  /*3cb0*/  UMOV UR36, UR8 ;  /* 0x0000000800247c82 */ /* 0x000fe20008000000 */
[----:B------:R-:W-:Y:S02]  /*3cc0*/  UIADD3 UR50, UR6, 0x180, URZ ;  /* 0x0000018006327890 */ /* 0x000fe4000fffe03f */
[----:B------:R-:W-:Y:S01]  /*3cd0*/  STL [R1+0x73c], RZ ;  /* 0x00073cff01007387 */ /* 0x000fe20000100800 */
[----:B------:R-:W-:Y:S01]  /*3ce0*/  UMOV UR48, UR8 ;  /* 0x0000000800307c82 */ /* 0x000fe20008000000 */
[----:B------:R-:W-:Y:S02]  /*3cf0*/  UIADD3 UR46, UR6, 0x200, URZ ;  /* 0x00000200062e7890 */ /* 0x000fe4000fffe03f */
        /* <DEDUP_REMOVED lines=8> */
[----:B------:R-:W-:Y:S01]  /*3d80*/  UMOV UR60, UR18 ;  /* 0x00000012003c7c82 */ /* 0x000fe20008000000 */
[----:B------:R-:W-:Y:S01]  /*3d90*/  UIADD3 UR22, UR6, 0x400, URZ ;  /* 0x0000040006167890 */ /* 0x000fe2000fffe03f */
[----:B------:R-:W-:Y:S01]  /*3da0*/  STL [R1+0x72c], RZ ;  /* 0x00072cff01007387 */ /* 0x000fe20000100800 */
[----:B------:R-:W-:Y:S01]  /*3db0*/  UMOV UR20, UR8 ;  /* 0x0000000800147c82 */ /* 0x000fe20008000000 */
[----:B------:R-:W-:-:S02]  /*3dc0*/  UIADD3 UR26, UR6, 0x480, URZ ;  /* 0x00000480061a7890 */ /* 0x000fc4000fffe03f */
[----:B------:R-:W-:Y:S01]  /*3dd0*/  STL [R1+0x728], RZ ;  /* 0x000728ff01007387 */ /* 0x000fe20000100800 */
[----:B------:R-:W-:Y:S01]  /*3de0*/  UMOV UR24, UR8 ;  /* 0x0000000800187c82 */ /* 0x000fe20008000000 */
[----:B------:R-:W-:Y:S01]  /*3df0*/  UMOV UR25, UR9 ;  /* 0x0000000900197c82 */ /* 0x000fe20008000000 */
[----:B------:R-:W-:Y:S01]  /*3e00*/  UIADD3 UR30, UR6, 0x500, URZ ;  /* 0x00000500061e7890 */ /* 0x000fe2000fffe03f */
[----:B------:R-:W-:Y:S01]  /*3e10*/  STL [R1+0x724], RZ ;  /* 0x000724ff01007387 */ /* 0x000fe20000100800 */
[----:B------:R-:W-:Y:S01]  /*3e20*/  UMOV UR28, UR8 ;  /* 0x00000008001c7c82 */ /* 0x000fe20008000000 */
[----:B------:R-:W-:Y:S01]  /*3e30*/  UMOV UR29, UR9 ;  /* 0x00000009001d7c82 */ /* 0x000fe20008000000 */
[----:B------:R-:W-:Y:S01]  /*3e40*/  UMOV UR34, UR42 ;  /* 0x0000002a00227c82 */ /* 0x000fe20008000000 */
[----:B------:R-:W-:Y:S04]  /*3e50*/  STL [R1+0x720], RZ ;  /* 0x000720ff01007387 */ /* 0x000fe80000100800 */
[----:B------:R-:W-:Y:S04]  /*3e60*/  STL [R1+0x71c], RZ ;  /* 0x00071cff01007387 */ /* 0x000fe80000100800 */
[----:B------:R-:W-:Y:S04]  /*3e70*/  STL [R1+0x718], RZ ;  /* 0x000718ff01007387 */ /* 0x000fe80000100800 */
[----:B------:R-:W-:Y:S01]  /*3e80*/  STL [R1+0x714], RZ ;  /* 0x000714ff01007387 */ /* 0x000fe20000100800 */
[----:B------:R-:W-:-:S03]  /*3e90*/  WARPGROUP.DEPBAR.LE gsb0, 0x0 ;  /* 0x00008000000079c5 */ /* 0x000fc60000010000 */
[----:B------:R-:W-:Y:S01]  /*3ea0*/  STL [R1+0x710], RZ ;  /* 0x000710ff01007387 */ /* 0x000fe20000100800 */
[----:B------:R-:W-:Y:S01]  /*3eb0*/  WARPGROUP.ARRIVE ;  /* 0x00000000000079c5 */ /* 0x000fe20000000000 */
[----:B------:R-:W-:Y:S02]  /*3ec0*/  IMAD.MOV.U32 R158, RZ, RZ, R4 ;  /* 0x000000ffff9e7224 */ /* 0x000fe400078e0004 */
[----:B------:R-:W-:Y:S01]  /*3ed0*/  STL [R1+0x70c], RZ ;  /* 0x00070cff01007387 */ /* 0x000fe20000100800 */
[----:B------:R-:W-:Y:S02]  /*3ee0*/  IMAD.MOV.U32 R157, RZ, RZ, R5 ;  /* 0x000000ffff9d7224 */ /* 0x000fe400078e0005 */
[----:B------:R-:W-:Y:S01]  /*3ef0*/  QGMMA.64x16x32.F32.E4M3.E4M3 R24, gdesc[UR16], RZ, !UPT, gsb0 ;  /* 0x00200000101879f3 */ /* 0x000fe2000c0008ff */
[----:B------:R-:W-:Y:S01]  /*3f00*/  STL [R1+0x708], RZ ;  /* 0x000708ff01007387 */ /* 0x000fe20000100800 */
[----:B------:R-:W-:Y:S01]  /*3f10*/  IMAD.MOV.U32 R156, RZ, RZ, R6 ;  /* 0x000000ffff9c7224 */ /* 0x000fe200078e0006 */
[----:B------:R-:W-:Y:S01]  /*3f20*/  UIADD3 UR18, UR6, 0x380, URZ ;  /* 0x0000038006127890 */ /* 0x000fe2000fffe03f */
[----:B------:R-:W-:Y:S01]  /*3f30*/  IMAD.MOV.U32 R155, RZ, RZ, R7 ;  /* 0x000000ffff9b7224 */ /* 0x000fe200078e0007 */
[----:B------:R-:W-:Y:S01]  /*3f40*/  STL [R1+0x704], RZ ;  /* 0x000704ff01007387 */ /* 0x000fe20000100800 */
[----:B------:R-:W-:Y:S01]  /*3f50*/  IMAD.MOV.U32 R154, RZ, RZ, R8 ;  /* 0x000000ffff9a7224 */ /* 0x000fe200078e0008 */
[----:B------:R-:W-:Y:S01]  /*3f60*/  UMOV UR16, UR8 ;  /* 0x0000000800107c82 */ /* 0x000fe20008000000 */
[----:B------:R-:W-:Y:S01]  /*3f70*/  IMAD.MOV.U32 R153, RZ, RZ, R9 ;  /* 0x000000ffff997224 */ /* 0x000fe200078e0009 */
[----:B------:R-:W-:Y:S01]  /*3f80*/  STL [R1+0x700], RZ ;  /* 0x000700ff01007387 */ /* 0x000fe20000100800 */
[----:B------:R-:W-:Y:S01]  /*3f90*/  IMAD.MOV.U32 R152, RZ, RZ, R10 ;  /* 0x000000ffff987224 */ /* 0x000fe200078e000a */
[----:B------:R-:W-:Y:S01]  /*3fa0*/  UMOV UR17, UR9 ;  /* 0x0000000900117c82 */ /* 0x000fe20008000000 */
[----:B------:R-:W-:Y:S01]  /*3fb0*/  IMAD.MOV.U32 R23, RZ, RZ, R11 ;  /* 0x000000ffff177224 */ /* 0x000fe200078e000b */
[----:B------:R-:W-:Y:S01]  /*3fc0*/  STL [R1+0x6fc], RZ ;  /* 0x0006fcff01007387 */ /* 0x000fe20000100800 */
[----:B------:R-:W-:-:S03]  /*3fd0*/  UMOV UR19, 0x40000040 ;  /* 0x4000004000137882 */ /* 0x000fc60000000000 */
        /* <DEDUP_REMOVED lines=8> */
[----:B------:R-:W-:Y:S01]  /*4060*/  STL [R1+0x6d8], RZ ;  /* 0x0006d8ff01007387 */ /* 0x000fe20000100800 */
[----:B------:R-:W-:-:S03]  /*4070*/  WARPGROUP.DEPBAR.LE gsb0, 0x0 ;  /* 0x00008000000079c5 */ /* 0x000fc60000010000 */
[----:B------:R-:W-:Y:S01]  /*4080*/  STL [R1+0x6d4], RZ ;  /* 0x0006d4ff01007387 */ /* 0x000fe20000100800 */
[----:B------:R-:W-:-:S03]  /*4090*/  WARPGROUP.ARRIVE ;  /* 0x00000000000079c5 */ /* 0x000fc60000000000 */
[----:B------:R-:W-:Y:S03]  /*40a0*/  STL [R1+0x6d0], RZ ;  /* 0x0006d0ff01007387 */ /* 0x000fe60000100800 */
[----:B------:R-:W-:Y:S01]  /*40b0*/  QGMMA.64x16x32.F32.E4M3.E4M3 R4, gdesc[UR36], RZ, !UPT, gsb0 ;  /* 0x00200000240479f3 */ /* 0x000fe2000c0008ff */
        /* <DEDUP_REMOVED lines=15> */
[----:B------:R-:W-:Y:S02]  /*41b0*/  IMAD.MOV.U32 R21, RZ, RZ, R5 ;  /* 0x000000ffff157224 */ /* 0x000fe400078e0005 */
[----:B------:R-:W-:Y:S01]  /*41c0*/  IMAD.MOV.U32 R19, RZ, RZ, R7 ;  /* 0x000000ffff137224 */ /* 0x000fe200078e0007 */
[----:B------:R-:W-:Y:S01]  /*41d0*/  STL [R1+0x694], RZ ;  /* 0x000694ff01007387 */ /* 0x000fe20000100800 */
[----:B------:R-:W-:Y:S02]  /*41e0*/  IMAD.MOV.U32 R18, RZ, RZ, R8 ;  /* 0x000000ffff127224 */ /* 0x000fe400078e0008 */
[----:B------:R-:W-:Y:S01]  /*41f0*/  IMAD.MOV.U32 R17, RZ, RZ, R9 ;  /* 0x000000ffff117224 */ /* 0x000fe200078e0009 */
[----:B------:R-:W-:Y:S01]  /*4200*/  STL [R1+0x690], RZ ;  /* 0x000690ff01007387 */ /* 0x000fe20000100800 */
[----:B------:R-:W-:Y:S02]  /*4210*/  IMAD.MOV.U32 R16, RZ, RZ, R10 ;  /* 0x000000ffff107224 */ /* 0x000fe400078e000a */
[----:B------:R-:W-:Y:S01]  /*4220*/  IMAD.MOV.U32 R14, RZ, RZ, R11 ;  /* 0x000000ffff0e7224 */ /* 0x000fe200078e000b */
[----:B------:R-:W-:Y:S01]  /*4230*/  STL [R1+0x68c], RZ ;  /* 0x00068cff01007387 */ /* 0x000fe20000100800 */
[----:B------:R-:W-:-:S02]  /*4240*/  IMAD.MOV.U32 R22, RZ, RZ, R4 ;  /* 0x000000ffff167224 */ /* 0x000fc400078e0004 */
[----:B------:R-:W-:Y:S01]  /*4250*/  IMAD.MOV.U32 R20, RZ, RZ, R6 ;  /* 0x000000ffff147224 */ /* 0x000fe200078e0006 */
        /* <DEDUP_REMOVED lines=143> */
[----:B------:R-:W-:Y:S04]  /*4b50*/  STL.64 [R1+0x1a0], R24 ;  /* 0x0001a01801007387 */ /* 0x000fe80000100a00 */
[----:B------:R-:W-:Y:S04]  /*4b60*/  STL.64 [R1+0x1a8], R26 ;  /* 0x0001a81a01007387 */ /* 0x000fe80000100a00 */
[----:B------:R-:W-:Y:S04]  /*4b70*/  STL.64 [R1+0x1b0], R28 ;  /* 0x0001b01c01007387 */ /* 0x000fe80000100a00 */
[----:B------:R0:W-:Y:S02]  /*4b80*/  STL.64 [R1+0x1b8], R30 ;  /* 0x0001b81e01007387 */ /* 0x0001e40000100a00 */
[----:B0-----:R-:W-:-:S06]  /*4b90*/  WARPGROUP.ARRIVE ;  /* 0x00000000000079c5 */ /* 0x001fcc0000000000 */
[----:B------:R-:W-:Y:S03]  /*4ba0*/  QGMMA.64x16x32.F32.E4M3.E4M3 R24, gdesc[UR48], RZ, !UPT, gsb0 ;  /* 0x00200000301879f3 */ /* 0x000fe6000c0008ff */
[----:B------:R-:W-:Y:S02]  /*4bb0*/  WARPGROUP.DEPBAR.LE gsb0, 0x0 ;  /* 0x00008000000079c5 */ /* 0x000fe40000010000 */
[----:B------:R-:W-:Y:S04]  /*4bc0*/  STL.64 [R1+0xa0], R24 ;  /* 0x0000a01801007387 */ /* 0x000fe80000100a00 */
[----:B------:R-:W-:Y:S04]  /*4bd0*/  STL.64 [R1+0xa8], R26 ;  /* 0x0000a81a01007387 */ /* 0x000fe80000100a00 */
[----:B------:R-:W-:Y:S04]  /*4be0*/  STL.64 [R1+0xb0], R28 ;  /* 0x0000b01c01007387 */ /* 0x000fe80000100a00 */
[----:B------:R0:W-:Y:S02]  /*4bf0*/  STL.64 [R1+0xb8], R30 ;  /* 0x0000b81e01007387 */ /* 0x0001e40000100a00 */
[----:B0-----:R-:W-:-:S06]  /*4c00*/  WARPGROUP.ARRIVE ;  /* 0x00000000000079c5 */ /* 0x001fcc0000000000 */
[----:B------:R-:W-:Y:S03]  /*4c10*/  QGMMA.64x16x32.F32.E4M3.E4M3 R24, gdesc[UR44], RZ, !UPT, gsb0 ;  /* 0x002000002c1879f3 */ /* 0x000fe6000c0008ff */
[----:B------:R-:W-:Y:S02]  /*4c20*/  WARPGROUP.DEPBAR.LE gsb0, 0x0 ;  /* 0x00008000000079c5 */ /* 0x000fe40000010000 */
[----:B------:R-:W-:Y:S01]  /*4c30*/  WARPGROUP.ARRIVE ;  /* 0x00000000000079c5 */ /* 0x000fe20000000000 */
[----:B------:R-:W-:Y:S02]  /*4c40*/  IMAD.MOV.U32 R13, RZ, RZ, R24 ;  /* 0x000000ffff0d7224 */ /* 0x000fe400078e0018 */
[----:B------:R-:W-:Y:S02]  /*4c50*/  IMAD.MOV.U32 R12, RZ, RZ, R25 ;  /* 0x000000ffff0c7224 */ /* 0x000fe400078e0019 */
[----:B------:R-:W-:Y:S01]  /*4c60*/  IMAD.MOV.U32 R11, RZ, RZ, R26 ;  /* 0x000000ffff0b7224 */ /* 0x000fe200078e001a */
[----:B------:R-:W-:Y:S01]  /*4c70*/  QGMMA.64x16x32.F32.E4M3.E4M3 R208, gdesc[UR40], RZ, !UPT, gsb0 ;  /* 0x0020000028d079f3 */ /* 0x000fe2000c0008ff */
[----:B------:R-:W-:-:S02]  /*4c80*/  IMAD.MOV.U32 R10, RZ, RZ, R27 ;  /* 0x000000ffff0a7224 */ /* 0x000fc400078e001b */
[----:B------:R-:W-:Y:S02]  /*4c90*/  IMAD.MOV.U32 R9, RZ, RZ, R28 ;  /* 0x000000ffff097224 */ /* 0x000fe400078e001c */
[----:B------:R-:W-:Y:S02]  /*4ca0*/  IMAD.MOV.U32 R8, RZ, RZ, R29 ;  /* 0x000000ffff087224 */ /* 0x000fe400078e001d */
[----:B------:R-:W-:Y:S02]  /*4cb0*/  IMAD.MOV.U32 R7, RZ, RZ, R30 ;  /* 0x000000ffff077224 */ /* 0x000fe400078e001e */
[----:B------:R-:W-:Y:S01]  /*4cc0*/  IMAD.MOV.U32 R5, RZ, RZ, R31 ;  /* 0x000000ffff057224 */ /* 0x000fe200078e001f */
[----:B------:R-:W-:Y:S02]  /*4cd0*/  WARPGROUP.DEPBAR.LE gsb0, 0x0 ;  /* 0x00008000000079c5 */ /* 0x000fe40000010000 */
[----:B------:R-:W-:Y:S01]  /*4ce0*/  WARPGROUP.ARRIVE ;  /* 0x00000000000079c5 */ /* 0x000fe20000000000 */
[----:B------:R0:W-:Y:S04]  /*4cf0*/  STL.64 [R1+0xab0], R214 ;  /* 0x000ab0d601007387 */ /* 0x0001e80000100a00 */
[----:B------:R1:W-:Y:S01]  /*4d00*/  STL.64 [R1+0xaa8], R212 ;  /* 0x000aa8d401007387 */ /* 0x0003e20000100a00 */
[----:B------:R-:W-:Y:S01]  /*4d10*/  QGMMA.64x16x32.F32.E4M3.E4M3 R176, gdesc[UR12], RZ, !UPT, gsb0 ;  /* 0x002000000cb079f3 */ /* 0x000fe2000c0008ff */
[----:B------:R-:W-:-:S02]  /*4d20*/  UIADD3 UR12, UR53, 0x400, URZ ;  /* 0x00000400350c7890 */ /* 0x000fc4000fffe03f */
[----:B------:R3:W-:Y:S04]  /*4d30*/  STL.64 [R1+0xaa0], R210 ;  /* 0x000aa0d201007387 */ /* 0x0007e80000100a00 */
[----:B------:R4:W-:Y:S01]  /*4d40*/  STL.64 [R1+0xa98], R208 ;  /* 0x000a98d001007387 */ /* 0x0009e20000100a00 */
[----:B0-----:R-:W-:Y:S02]  /*4d50*/  IMAD.MOV.U32 R214, RZ, RZ, R17 ;  /* 0x000000ffffd67224 */ /* 0x001fe400078e0011 */
[----:B------:R-:W-:Y:S02]  /*4d60*/  IMAD.MOV.U32 R215, RZ, RZ, R16 ;  /* 0x000000ffffd77224 */ /* 0x000fe400078e0010 */
[----:B-1----:R-:W-:Y:S02]  /*4d70*/  IMAD.MOV.U32 R212, RZ, RZ, R19 ;  /* 0x000000ffffd47224 */ /* 0x002fe400078e0013 */
[----:B------:R-:W-:-:S02]  /*4d80*/  IMAD.MOV.U32 R213, RZ, RZ, R18 ;  /* 0x000000ffffd57224 */ /* 0x000fc400078e0012 */
[----:B---3--:R-:W-:Y:S02]  /*4d90*/  IMAD.MOV.U32 R210, RZ, RZ, R21 ;  /* 0x000000ffffd27224 */ /* 0x008fe400078e0015 */
[----:B------:R-:W-:Y:S02]  /*4da0*/  IMAD.MOV.U32 R211, RZ, RZ, R20 ;  /* 0x000000ffffd37224 */ /* 0x000fe400078e0014 */
[----:B----4-:R-:W-:Y:S02]  /*4db0*/  IMAD.MOV.U32 R208, RZ, RZ, R23 ;  /* 0x000000ffffd07224 */ /* 0x010fe400078e0017 */
[----:B------:R-:W-:Y:S01]  /*4dc0*/  IMAD.MOV.U32 R209, RZ, RZ, R22 ;  /* 0x000000ffffd17224 */ /* 0x000fe200078e0016 */
[----:B------:R-:W-:Y:S02]  /*4dd0*/  WARPGROUP.DEPBAR.LE gsb0, 0x0 ;  /* 0x00008000000079c5 */ /* 0x000fe40000010000 */
[----:B------:R-:W-:Y:S01]  /*4de0*/  WARPGROUP.ARRIVE ;  /* 0x00000000000079c5 */ /* 0x000fe20000000000 */
[----:B------:R0:W-:Y:S04]  /*4df0*/  STL.64 [R1+0xad0], R182 ;  /* 0x000ad0b601007387 */ /* 0x0001e80000100a00 */
[----:B------:R1:W-:Y:S01]  /*4e00*/  STL.64 [R1+0xac8], R180 ;  /* 0x000ac8b401007387 */ /* 0x0003e20000100a00 */
[----:B------:R-:W-:Y:S03]  /*4e10*/  QGMMA.64x16x32.F32.E4M3.E4M3 R144, gdesc[UR16], RZ, !UPT, gsb0 ;  /* 0x00200000109079f3 */ /* 0x000fe6000c0008ff */
[----:B------:R3:W-:Y:S04]  /*4e20*/  STL.64 [R1+0xac0], R178 ;  /* 0x000ac0b201007387 */ /* 0x0007e80000100a00 */
[----:B------:R4:W-:Y:S01]  /*4e30*/  STL.64 [R1+0xab8], R176 ;  /* 0x000ab8b001007387 */ /* 0x0009e20000100a00 */
[----:B0-----:R-:W-:-:S02]  /*4e40*/  IMAD.MOV.U32 R182, RZ, RZ, R153 ;  /* 0x000000ffffb67224 */ /* 0x001fc400078e0099 */
[----:B------:R-:W-:Y:S02]  /*4e50*/  IMAD.MOV.U32 R183, RZ, RZ, R152 ;  /* 0x000000ffffb77224 */ /* 0x000fe400078e0098 */
[----:B-1----:R-:W-:Y:S02]  /*4e60*/  IMAD.MOV.U32 R180, RZ, RZ, R155 ;  /* 0x000000ffffb47224 */ /* 0x002fe400078e009b */
[----:B------:R-:W-:Y:S02]  /*4e70*/  IMAD.MOV.U32 R181, RZ, RZ, R154 ;  /* 0x000000ffffb57224 */ /* 0x000fe400078e009a */
[----:B---3--:R-:W-:Y:S02]  /*4e80*/  IMAD.MOV.U32 R178, RZ, RZ, R157 ;  /* 0x000000ffffb27224 */ /* 0x008fe400078e009d */
[----:B------:R-:W-:Y:S02]  /*4e90*/  IMAD.MOV.U32 R179, RZ, RZ, R156 ;  /* 0x000000ffffb37224 */ /* 0x000fe400078e009c */
[----:B----4-:R-:W-:Y:S01]  /*4ea0*/  IMAD.MOV.U32 R177, RZ, RZ, R158 ;  /* 0x000000ffffb17224 */ /* 0x010fe200078e009e */
[----:B------:R-:W-:-:S02]  /*4eb0*/  WARPGROUP.DEPBAR.LE gsb0, 0x0 ;  /* 0x00008000000079c5 */ /* 0x000fc40000010000 */
        /* <DEDUP_REMOVED lines=12> */
[----:B----4-:R-:W-:-:S02]  /*4f80*/  IMAD.MOV.U32 R144, RZ, RZ, R177 ;  /* 0x000000ffff907224 */ /* 0x010fc400078e00b1 */
[----:B------:R-:W-:Y:S01]  /*4f90*/  IMAD.MOV.U32 R145, RZ, RZ, R178 ;  /* 0x000000ffff917224 */ /* 0x000fe200078e00b2 */
[----:B------:R-:W-:Y:S02]  /*4fa0*/  WARPGROUP.DEPBAR.LE gsb0, 0x0 ;  /* 0x00008000000079c5 */ /* 0x000fe40000010000 */
[----:B------:R-:W-:Y:S01]  /*4fb0*/  WARPGROUP.ARRIVE ;  /* 0x00000000000079c5 */ /* 0x000fe20000000000 */
[----:B------:R-:W-:Y:S04]  /*4fc0*/  STL.64 [R1+0xb10], R118 ;  /* 0x000b107601007387 */ /* 0x000fe80000100a00 */
[----:B------:R-:W-:Y:S01]  /*4fd0*/  STL.64 [R1+0xb08], R116 ;  /* 0x000b087401007387 */ /* 0x000fe20000100a00 */
[----:B------:R-:W-:Y:S03]  /*4fe0*/  QGMMA.64x16x32.F32.E4M3.E4M3 R80, gdesc[UR24], RZ, !UPT, gsb0 ;  /* 0x00200000185079f3 */ /* 0x000fe6000c0008ff */
[----:B------:R-:W-:Y:S04]  /*4ff0*/  STL.64 [R1+0xb00], R114 ;  /* 0x000b007201007387 */ /* 0x000fe80000100a00 */
[----:B------:R-:W-:Y:S04]  /*5000*/  STL.64 [R1+0xaf8], R112 ;  /* 0x000af87001007387 */ /* 0x000fe80000100a00 */
[----:B------:R-:W-:Y:S04]  /*5010*/  STL [R1+0x44c], RZ ;  /* 0x00044cff01007387 */ /* 0x000fe80000100800 */
[----:B------:R-:W-:Y:S04]  /*5020*/  STL [R1+0x448], RZ ;  /* 0x000448ff01007387 */ /* 0x000fe80000100800 */
[----:B------:R-:W-:Y:S04]  /*5030*/  STL [R1+0x444], RZ ;  /* 0x000444ff01007387 */ /* 0x000fe80000100800 */
[----:B------:R-:W-:Y:S04]  /*5040*/  STL [R1+0x440], RZ ;  /* 0x000440ff01007387 */ /* 0x000fe80000100800 */
[----:B------:R-:W-:Y:S04]  /*5050*/  STL [R1+0x43c], RZ ;  /* 0x00043cff01007387 */ /* 0x000fe80000100800 */
[----:B------:R-:W-:Y:S04]  /*5060*/  STL [R1+0x438], RZ ;  /* 0x000438ff01007387 */ /* 0x000fe80000100800 */
[----:B------:R-:W-:Y:S01]  /*5070*/  STL [R1+0x434], RZ ;  /* 0x000434ff01007387 */ /* 0x000fe20000100800 */
[----:B------:R-:W-:-:S02]  /*5080*/  WARPGROUP.DEPBAR.LE gsb0, 0x0 ;  /* 0x00008000000079c5 */ /* 0x000fc40000010000 */
[----:B------:R-:W-:-:S06]  /*5090*/  WARPGROUP.ARRIVE ;  /* 0x00000000000079c5 */ /* 0x000fcc0000000000 */
[----:B------:R-:W-:Y:S01]  /*50a0*/  QGMMA.64x16x32.F32.E4M3.E4M3 R48, gdesc[UR28], RZ, !UPT, gsb0 ;  /* 0x002000001c3079f3 */ /* 0x000fe2000c0008ff */
[----:B------:R-:W-:Y:S01]  /*50b0*/  UMOV UR28, UR12 ;  /* 0x0000000c001c7c82 */ /* 0x000fe20008000000 */
[----:B------:R-:W-:Y:S01]  /*50c0*/  UMOV UR29, 0x40000040 ;  /* 0x40000040001d7882 */ /* 0x000fe20000000000 */
[----:B------:R-:W-:Y:S01]  /*50d0*/  UMOV UR24, UR28 ;  /* 0x0000001c00187c82 */ /* 0x000fe20008000000 */
        /* <DEDUP_REMOVED lines=13> */
[----:B------:R-:W-:-:S02]  /*51b0*/  WARPGROUP.DEPBAR.LE gsb0, 0x0 ;  /* 0x00008000000079c5 */ /* 0x000fc40000010000 */
[----:B------:R-:W-:-:S06]  /*51c0*/  WARPGROUP.ARRIVE ;  /* 0x00000000000079c5 */ /* 0x000fcc0000000000 */
[----:B------:R-:W-:Y:S03]  /*51d0*/  QGMMA.64x16x32.F32.E4M3.E4M3 R40, gdesc[UR28], RZ, !UPT, gsb0 ;  /* 0x002000001c2879f3 */ /* 0x000fe6000c0008ff */
[----:B------:R-:W-:Y:S02]  /*51e0*/  WARPGROUP.DEPBAR.LE gsb0, 0x0 ;  /* 0x00008000000079c5 */ /* 0x000fe40000010000 */
        /* <DEDUP_REMOVED lines=10> */
[----:B------:R-:W-:Y:S01]  /*5290*/  QGMMA.64x16x32.F32.E4M3.E4M3 R168, gdesc[UR12], RZ, !UPT, gsb0 ;  /* 0x002000000ca879f3 */ /* 0x000fe2000c0008ff */
[----:B------:R-:W-:Y:S02]  /*52a0*/  UIADD3 UR12, UR53, 0x800, URZ ;  /* 0x00000800350c7890 */ /* 0x000fe4000fffe03f */
[----:B------:R-:W-:Y:S02]  /*52b0*/  WARPGROUP.DEPBAR.LE gsb0, 0x0 ;  /* 0x00008000000079c5 */ /* 0x000fe40000010000 */
[----:B------:R-:W-:-:S06]  /*52c0*/  WARPGROUP.ARRIVE ;  /* 0x00000000000079c5 */ /* 0x000fcc0000000000 */
[----:B------:R-:W-:Y:S01]  /*52d0*/  QGMMA.64x16x32.F32.E4M3.E4M3 R200, gdesc[UR32], RZ, !UPT, gsb0 ;  /* 0x0020000020c879f3 */ /* 0x000fe2000c0008ff */
[----:B------:R-:W-:Y:S01]  /*52e0*/  UMOV UR32, UR28 ;  /* 0x0000001c00207c82 */ /* 0x000fe20008000000 */
[----:B------:R-:W-:Y:S01]  /*52f0*/  UMOV UR33, UR29 ;  /* 0x0000001d00217c82 */ /* 0x000fe20008000000 */
[----:B------:R-:W-:Y:S01]  /*5300*/  UMOV UR34, UR46 ;  /* 0x0000002e00227c82 */ /* 0x000fe20008000000 */
[----:B------:R-:W-:Y:S01]  /*5310*/  UMOV UR35, UR47 ;  /* 0x0000002f00237c82 */ /* 0x000fe20008000000 */
        /* <DEDUP_REMOVED lines=8> */
[----:B------:R-:W-:Y:S04]  /*53a0*/  STL.64 [R1], R24 ;  /* 0x0000001801007387 */ /* 0x000fe80000100a00 */
[----:B------:R-:W-:Y:S04]  /*53b0*/  STL.64 [R1+0x8], R26 ;  /* 0x0000081a01007387 */ /* 0x000fe80000100a00 */
[----:B------:R-:W-:Y:S04]  /*53c0*/  STL.64 [R1+0x10], R28 ;  /* 0x0000101c01007387 */ /* 0x000fe80000100a00 */
[----:B------:R0:W-:Y:S04]  /*53d0*/  STL.64 [R1+0x18], R30 ;  /* 0x0000181e01007387 */ /* 0x0001e80000100a00 */
[----:B------:R-:W-:Y:S01]  /*53e0*/  STL [R1+0x430], RZ ;  /* 0x000430ff01007387 */ /* 0x000fe20000100800 */
[----:B0-----:R-:W-:-:S06]  /*53f0*/  WARPGROUP.ARRIVE ;  /* 0x00000000000079c5 */ /* 0x001fcc0000000000 */
[----:B------:R-:W-:Y:S01]  /*5400*/  QGMMA.64x16x32.F32.E4M3.E4M3 R24, gdesc[UR32], RZ, !UPT, gsb0 ;  /* 0x00200000201879f3 */ /* 0x000fe2000c0008ff */
[----:B------:R-:W-:Y:S01]  /*5410*/  UMOV UR32, UR28 ;  /* 0x0000001c00207c82 */ /* 0x000fe20008000000 */
[----:B------:R-:W-:Y:S01]  /*5420*/  UMOV UR33, UR29 ;  /* 0x0000001d00217c82 */ /* 0x000fe20008000000 */
[----:B------:R-:W-:Y:S01]  /*5430*/  UMOV UR34, UR60 ;  /* 0x0000003c00227c82 */ /* 0x000fe20008000000 */
[----:B------:R-:W-:Y:S01]  /*5440*/  UMOV UR35, UR61 ;  /* 0x0000003d00237c82 */ /* 0x000fe20008000000 */
        /* <DEDUP_REMOVED lines=40> */
[----:B------:R-:W-:Y:S01]  /*56d0*/  STL.64 [R1+0x200], R24 ;  /* 0x0002001801007387 */ /* 0x000fe20000100a00 */
[----:B------:R-:W-:Y:S02]  /*56e0*/  IMAD.MOV.U32 R235, RZ, RZ, R30 ;  /* 0x000000ffffeb7224 */ /* 0x000fe400078e001e */
[----:B------:R-:W-:Y:S01]  /*56f0*/  IMAD.MOV.U32 R234, RZ, RZ, R31 ;  /* 0x000000ffffea7224 */ /* 0x000fe200078e001f */
[----:B------:R-:W-:Y:S04]  /*5700*/  STL.64 [R1+0x208], R26 ;  /* 0x0002081a01007387 */ /* 0x000fe80000100a00 */
[----:B------:R0:W-:Y:S04]  /*5710*/  STL.64 [R1+0x210], R28 ;  /* 0x0002101c01007387 */ /* 0x0001e80000100a00 */
[----:B------:R-:W-:Y:S04]  /*5720*/  STL [R1+0x424], RZ ;  /* 0x000424ff01007387 */ /* 0x000fe80000100800 */
[----:B------:R-:W-:Y:S01]  /*5730*/  STL [R1+0x420], RZ ;  /* 0x000420ff01007387 */ /* 0x000fe20000100800 */
[----:B0-----:R-:W-:-:S06]  /*5740*/  WARPGROUP.ARRIVE ;  /* 0x00000000000079c5 */ /* 0x001fcc0000000000 */
[----:B------:R-:W-:Y:S03]  /*5750*/  QGMMA.64x16x32.F32.E4M3.E4M3 R24, gdesc[UR8], RZ, !UPT, gsb0 ;  /* 0x00200000081879f3 */ /* 0x000fe6000c0008ff */
[----:B------:R-:W-:Y:S02]  /*5760*/  WARPGROUP.DEPBAR.LE gsb0, 0x0 ;  /* 0x00008000000079c5 */ /* 0x000fe40000010000 */
[----:B------:R-:W-:Y:S02]  /*5770*/  IMAD.MOV.U32 R233, RZ, RZ, R24 ;  /* 0x000000ffffe97224 */ /* 0x000fe400078e0018 */
[----:B------:R-:W-:Y:S02]  /*5780*/  IMAD.MOV.U32 R232, RZ, RZ, R25 ;  /* 0x000000ffffe87224 */ /* 0x000fe400078e0019 */
[----:B------:R-:W-:Y:S02]  /*5790*/  IMAD.MOV.U32 R15, RZ, RZ, R26 ;  /* 0x000000ffff0f7224 */ /* 0x000fe400078e001a */
[----:B------:R-:W-:-:S02]  /*57a0*/  IMAD.MOV.U32 R6, RZ, RZ, R27 ;  /* 0x000000ffff067224 */ /* 0x000fc400078e001b */
[----:B------:R-:W-:Y:S02]  /*57b0*/  IMAD.MOV.U32 R4, RZ, RZ, R28 ;  /* 0x000000ffff047224 */ /* 0x000fe400078e001c */
[----:B------:R-:W-:Y:S02]  /*57c0*/  IMAD.MOV.U32 R3, RZ, RZ, R29 ;  /* 0x000000ffff037224 */ /* 0x000fe400078e001d */
[----:B------:R-:W-:Y:S02]  /*57d0*/  IMAD.MOV.U32 R2, RZ, RZ, R30 ;  /* 0x000000ffff027224 */ /* 0x000fe400078e001e */
[----:B------:R-:W-:Y:S02]  /*57e0*/  IMAD.MOV.U32 R0, RZ, RZ, R31 ;  /* 0x000000ffff007224 */ /* 0x000fe400078e001f */
[----:B------:R-:W-:-:S06]  /*57f0*/  WARPGROUP.ARRIVE ;  /* 0x00000000000079c5 */ /* 0x000fcc0000000000 */
        /* <DEDUP_REMOVED lines=30> */
[----:B------:R-:W-:Y:S01]  /*59e0*/  WARPGROUP.ARRIVE ;  /* 0x00000000000079c5 */ /* 0x000fe20000000000 */
[----:B------:R-:W-:Y:S04]  /*59f0*/  STL.64 [R1+0x60], R24 ;  /* 0x0000601801007387 */ /* 0x000fe80000100a00 */
[----:B------:R-:W-:Y:S01]  /*5a00*/  STL.64 [R1+0x68], R26 ;  /* 0x0000681a01007387 */ /* 0x000fe20000100a00 */
[----:B------:R-:W-:Y:S01]  /*5a10*/  QGMMA.64x16x32.F32.E4M3.E4M3 R224, gdesc[UR32], RZ, !UPT, gsb0 ;  /* 0x0020000020e079f3 */ /* 0x000fe2000c0008ff */
[----:B------:R-:W-:Y:S01]  /*5a20*/  UMOV UR32, UR8 ;  /* 0x0000000800207c82 */ /* 0x000fe20008000000 */
[----:B------:R-:W-:Y:S01]  /*5a30*/  UMOV UR33, UR9 ;  /* 0x0000000900217c82 */ /* 0x000fe20008000000 */
[----:B------:R-:W-:Y:S01]  /*5a40*/  UMOV UR34, UR42 ;  /* 0x0000002a00227c82 */ /* 0x000fe20008000000 */
[----:B------:R-:W-:Y:S01]  /*5a50*/  UMOV UR35, UR43 ;  /* 0x0000002b00237c82 */ /* 0x000fe20008000000 */
[----:B------:R-:W-:Y:S04]  /*5a60*/  STL.64 [R1+0x70], R28 ;  /* 0x0000701c01007387 */ /* 0x000fe80000100a00 */
[----:B------:R0:W-:Y:S04]  /*5a70*/  STL.64 [R1+0x78], R30 ;  /* 0x0000781e01007387 */ /* 0x0001e80000100a00 */
[----:B------:R-:W-:Y:S01]  /*5a80*/  STL [R1+0x414], RZ ;  /* 0x000414ff01007387 */ /* 0x000fe20000100800 */
[----:B------:R-:W-:-:S02]  /*5a90*/  WARPGROUP.DEPBAR.LE gsb0, 0x0 ;  /* 0x00008000000079c5 */ /* 0x000fc40000010000 */
[----:B------:R-:W-:Y:S01]  /*5aa0*/  WARPGROUP.ARRIVE ;  /* 0x00000000000079c5 */ /* 0x000fe20000000000 */
[----:B------:R-:W-:Y:S04]  /*5ab0*/  STL.64 [R1+0xa50], R230 ;  /* 0x000a50e601007387 */ /* 0x000fe80000100a00 */
[----:B------:R-:W-:Y:S01]  /*5ac0*/  STL.64 [R1+0xa48], R228 ;  /* 0x000a48e401007387 */ /* 0x000fe20000100a00 */
[----:B------:R-:W-:Y:S03]  /*5ad0*/  QGMMA.64x16x32.F32.E4M3.E4M3 R192, gdesc[UR32], RZ, !UPT, gsb0 ;  /* 0x0020000020c079f3 */ /* 0x000fe6000c0008ff */
[----:B------:R-:W-:Y:S01]  /*5ae0*/  STL [R1+0x410], RZ ;  /* 0x000410ff01007387 */ /* 0x000fe20000100800 */
[----:B------:R-:W-:-:S02]  /*5af0*/  WARPGROUP.DEPBAR.LE gsb0, 0x0 ;  /* 0x00008000000079c5 */ /* 0x000fc40000010000 */
[----:B------:R-:W-:Y:S01]  /*5b00*/  WARPGROUP.ARRIVE ;  /* 0x00000000000079c5 */ /* 0x000fe20000000000 */
[----:B------:R-:W-:Y:S04]  /*5b10*/  STL.64 [R1+0xa70], R198 ;  /* 0x000a70c601007387 */ /* 0x000fe80000100a00 */
[----:B------:R-:W-:Y:S01]  /*5b20*/  STL.64 [R1+0xa68], R196 ;  /* 0x000a68c401007387 */ /* 0x000fe20000100a00 */
[----:B------:R-:W-:Y:S01]  /*5b30*/  QGMMA.64x16x32.F32.E4M3.E4M3 R160, gdesc[UR12], RZ, !UPT, gsb0 ;  /* 0x002000000ca079f3 */ /* 0x000fe2000c0008ff */
[----:B------:R-:W-:Y:S02]  /*5b40*/  UIADD3 UR12, UR53, 0xc00, URZ ;  /* 0x00000c00350c7890 */ /* 0x000fe4000fffe03f */
[----:B------:R-:W-:Y:S04]  /*5b50*/  STL.64 [R1+0xa60], R194 ;  /* 0x000a60c201007387 */ /* 0x000fe80000100a00 */
[----:B------:R-:W-:Y:S04]  /*5b60*/  STL.64 [R1+0xa58], R192 ;  /* 0x000a58c001007387 */ /* 0x000fe80000100a00 */
[----:B------:R-:W-:Y:S01]  /*5b70*/  STL [R1+0x40c], RZ ;  /* 0x00040cff01007387 */ /* 0x000fe20000100800 */
[----:B------:R-:W-:-:S02]  /*5b80*/  WARPGROUP.DEPBAR.LE gsb0, 0x0 ;  /* 0x00008000000079c5 */ /* 0x000fc40000010000 */
        /* <DEDUP_REMOVED lines=45> */
[----:B0-----:R-:W-:-:S06]  /*5e60*/  WARPGROUP.ARRIVE ;  /* 0x00000000000079c5 */ /* 0x001fcc0000000000 */
        /* <DEDUP_REMOVED lines=11> */
[----:B------:R-:W-:Y:S01]  /*5f20*/  UMOV UR9, UR29 ;  /* 0x0000001d00097c82 */ /* 0x000fe20008000000 */
[----:B------:R-:W-:Y:S01]  /*5f30*/  UIADD3 UR16, UR53, 0x2, URZ ;  /* 0x0000000235107890 */ /* 0x000fe2000fffe03f */
        /* <DEDUP_REMOVED lines=16> */
[----:B------:R-:W-:Y:S04]  /*6040*/  STL.64 [R1+0xc0], R112 ;  /* 0x0000c07001007387 */ /* 0x000fe80000100a00 */
[----:B------:R-:W-:Y:S04]  /*6050*/  STL.64 [R1+0xc8], R114 ;  /* 0x0000c87201007387 */ /* 0x000fe80000100a00 */
[----:B------:R-:W-:Y:S04]  /*6060*/  STL.64 [R1+0xd0], R116 ;  /* 0x0000d07401007387 */ /* 0x000fe80000100a00 */
[----:B------:R0:W-:Y:S04]  /*6070*/  STL.64 [R1+0xd8], R118 ;  /* 0x0000d87601007387 */ /* 0x0001e80000100a00 */
[----:B------:R-:W3:Y:S04]  /*6080*/  LDL.LU.64 R176, [R1+0x1a0] ;  /* 0x0001a00001b07983 */ /* 0x000ee80000300a00 */
[----:B------:R-:W3:Y:S04]  /*6090*/  LDL.LU.64 R178, [R1+0x1a8] ;  /* 0x0001a80001b27983 */ /* 0x000ee80000300a00 */
[----:B------:R-:W3:Y:S04]  /*60a0*/  LDL.LU.64 R180, [R1+0x1b0] ;  /* 0x0001b00001b47983 */ /* 0x000ee80000300a00 */
[----:B------:R-:W3:Y:S01]  /*60b0*/  LDL.LU.64 R182, [R1+0x1b8] ;  /* 0x0001b80001b67983 */ /* 0x000ee20000300a00 */
[----:B0-----:R-:W-:Y:S01]  /*60c0*/  WARPGROUP.ARRIVE ;  /* 0x00000000000079c5 */ /* 0x001fe20000000000 */
[----:B------:R-:W-:Y:S01]  /*60d0*/  UMOV UR12, UR28 ;  /* 0x0000001c000c7c82 */ /* 0x000fe20008000000 */
[----:B------:R-:W-:Y:S01]  /*60e0*/  UMOV UR13, UR29 ;  /* 0x0000001d000d7c82 */ /* 0x000fe20008000000 */
[----:B------:R-:W-:Y:S01]  /*60f0*/  UMOV UR14, UR60 ;  /* 0x0000003c000e7c82 */ /* 0x000fe20008000000 */
[----:B------:R-:W-:Y:S01]  /*6100*/  UMOV UR15, UR61 ;  /* 0x0000003d000f7c82 */ /* 0x000fe20008000000 */
[----:B------:R-:W4:Y:S01]  /*6110*/  LDL.LU.64 R160, [R1+0xa0] ;  /* 0x0000a00001a07983 */ /* 0x000f220000300a00 */
[----:B------:R-:W-:Y:S01]  /*6120*/  QGMMA.64x16x32.F32.E4M3.E4M3 R112, gdesc[UR12], RZ, !UPT, gsb0 ;  /* 0x002000000c7079f3 */ /* 0x000fe2000c0008ff */
[----:B------:R-:W-:-:S02]  /*6130*/  IMAD.MOV.U32 R208, RZ, RZ, R209 ;  /* 0x000000ffffd07224 */ /* 0x000fc400078e00d1 */
[----:B------:R-:W4:Y:S01]  /*6140*/  LDL.LU.64 R162, [R1+0xa8] ;  /* 0x0000a80001a27983 */ /* 0x000f220000300a00 */
[----:B------:R-:W-:Y:S01]  /*6150*/  UIADD3 UR12, UR6, 0x2, URZ ;  /* 0x00000002060c7890 */ /* 0x000fe2000fffe03f */
[----:B------:R-:W-:Y:S02]  /*6160*/  IMAD.MOV.U32 R209, RZ, RZ, R210 ;  /* 0x000000ffffd17224 */ /* 0x000fe400078e00d2 */
[----:B------:R-:W4:Y:S01]  /*6170*/  LDL.LU.64 R164, [R1+0xb0] ;  /* 0x0000b00001a47983 */ /* 0x000f220000300a00 */
[----:B------:R-:W-:Y:S01]  /*6180*/  UIADD3 UR13, UR6, 0x82, URZ ;  /* 0x00000082060d7890 */ /* 0x000fe2000fffe03f */
[----:B------:R-:W-:Y:S02]  /*6190*/  IMAD.MOV.U32 R210, RZ, RZ, R211 ;  /* 0x000000ffffd27224 */ /* 0x000fe400078e00d3 */
[----:B------:R-:W4:Y:S01]  /*61a0*/  LDL.LU.64 R166, [R1+0xb8] ;  /* 0x0000b80001a67983 */ /* 0x000f220000300a00 */
[----:B------:R-:W-:Y:S01]  /*61b0*/  UMOV UR23, 0x40000040 ;  /* 0x4000004000177882 */ /* 0x000fe20000000000 */
[----:B------:R-:W-:Y:S01]  /*61c0*/  IMAD.MOV.U32 R211, RZ, RZ, R212 ;  /* 0x000000ffffd37224 */ /* 0x000fe200078e00d4 */
[----:B------:R-:W-:-:S02]  /*61d0*/  WARPGROUP.DEPBAR.LE gsb0, 0x0 ;  /* 0x00008000000079c5 */ /* 0x000fc40000010000 */
[----:B------:R-:W-:Y:S01]  /*61e0*/  STL.64 [R1+0x140], R112 ;  /* 0x0001407001007387 */ /* 0x000fe20000100a00 */
[----:B------:R-:W-:Y:S01]  /*61f0*/  UMOV UR22, UR13 ;  /* 0x0000000d00167c82 */ /* 0x000fe20008000000 */
[----:B------:R-:W-:Y:S02]  /*6200*/  IMAD.MOV.U32 R212, RZ, RZ, R213 ;  /* 0x000000ffffd47224 */ /* 0x000fe400078e00d5 */
[----:B------:R-:W-:Y:S01]  /*6210*/  STL.64 [R1+0x148], R114 ;  /* 0x0001487201007387 */ /* 0x000fe20000100a00 */
[----:B------:R-:W-:Y:S02]  /*6220*/  IMAD.MOV.U32 R213, RZ, RZ, R214 ;  /* 0x000000ffffd57224 */ /* 0x000fe400078e00d6 */
[----:B------:R-:W-:Y:S01]  /*6230*/  IMAD.MOV.U32 R214, RZ, RZ, R215 ;  /* 0x000000ffffd67224 */ /* 0x000fe200078e00d7 */
[----:B------:R-:W-:Y:S01]  /*6240*/  STL.64 [R1+0x150], R116 ;  /* 0x0001507401007387 */ /* 0x000fe20000100a00 */
[----:B------:R-:W-:-:S03]  /*6250*/  IMAD.MOV.U32 R215, RZ, RZ, R14 ;  /* 0x000000ffffd77224 */ /* 0x000fc600078e000e */
[----:B------:R0:W-:Y:S02]  /*6260*/  STL.64 [R1+0x158], R118 ;  /* 0x0001587601007387 */ /* 0x0001e40000100a00 */
[----:B0-----:R-:W-:-:S06]  /*6270*/  WARPGROUP.ARRIVE ;  /* 0x00000000000079c5 */ /* 0x001fcc0000000000 */
[----:B------:R-:W-:Y:S01]  /*6280*/  QGMMA.64x16x32.F32.E4M3.E4M3 R112, gdesc[UR8], RZ, !UPT, gsb0 ;  /* 0x00200000087079f3 */ /* 0x000fe2000c0008ff */
[----:B------:R-:W-:Y:S01]  /*6290*/  UMOV UR8, UR16 ;  /* 0x0000001000087c82 */ /* 0x000fe20008000000 */
[----:B------:R-:W-:Y:S01]  /*62a0*/  UMOV UR9, 0x40000040 ;  /* 0x4000004000097882 */ /* 0x000fe20000000000 */
[----:B------:R-:W-:Y:S01]  /*62b0*/  UMOV UR10, UR12 ;  /* 0x0000000c000a7c82 */ /* 0x000fe20008000000 */
[----:B------:R-:W-:Y:S01]  /*62c0*/  UMOV UR11, 0x40000040 ;  /* 0x40000040000b7882 */ /* 0x000fe20000000000 */
[----:B------:R-:W-:Y:S02]  /*62d0*/  WARPGROUP.DEPBAR.LE gsb0, 0x0 ;  /* 0x00008000000079c5 */ /* 0x000fe40000010000 */
[----:B------:R-:W-:-:S06]  /*62e0*/  WARPGROUP.ARRIVE ;  /* 0x00000000000079c5 */ /* 0x000fcc0000000000 */
[----:B------:R-:W-:Y:S01]  /*62f0*/  QGMMA.64x16x32.F32.E4M3.E4M3 R144, gdesc[UR8], R144, gsb0 ;  /* 0x00200000089079f3 */ /* 0x000fe20008000890 */
[----:B------:R-:W-:Y:S01]  /*6300*/  UMOV UR20, UR8 ;  /* 0x0000000800147c82 */ /* 0x000fe20008000000 */
[----:B------:R-:W-:Y:S01]  /*6310*/  UMOV UR21, UR9 ;  /* 0x0000000900157c82 */ /* 0x000fe20008000000 */
[----:B------:R-:W-:Y:S02]  /*6320*/  WARPGROUP.DEPBAR.LE gsb0, 0x0 ;  /* 0x00008000000079c5 */ /* 0x000fe40000010000 */
[----:B------:R-:W-:Y:S01]  /*6330*/  UIADD3 UR38, UR6, 0x102, URZ ;  /* 0x0000010206267890 */ /* 0x000fe2000fffe03f */
[----:B------:R-:W-:Y:S01]  /*6340*/  UMOV UR36, UR8 ;  /* 0x0000000800247c82 */ /* 0x000fe20008000000 */
[----:B------:R-:W-:Y:S01]  /*6350*/  UMOV UR37, UR9 ;  /* 0x0000000900257c82 */ /* 0x000fe20008000000 */
[----:B------:R-:W-:Y:S01]  /*6360*/  UMOV UR39, 0x40000040 ;  /* 0x4000004000277882 */ /* 0x000fe20000000000 */
[----:B---3--:R-:W-:-:S06]  /*6370*/  WARPGROUP.ARRIVE ;  /* 0x00000000000079c5 */ /* 0x008fcc0000000000 */
[----:B------:R-:W-:Y:S01]  /*6380*/  QGMMA.64x16x32.F32.E4M3.E4M3 R176, gdesc[UR20], R176, gsb0 ;  /* 0x0020000014b079f3 */ /* 0x000fe200080008b0 */
[----:B------:R-:W-:Y:S04]  /*6390*/  STL [R1+0x3dc], RZ ;  /* 0x0003dcff01007387 */ /* 0x000fe80000100800 */
[----:B------:R-:W-:Y:S04]  /*63a0*/  STL.64 [R1+0x1c0], R112 ;  /* 0x0001c07001007387 */ /* 0x000fe80000100a00 */
[----:B------:R-:W-:Y:S04]  /*63b0*/  STL.64 [R1+0x1c8], R114 ;  /* 0x0001c87201007387 */ /* 0x000fe80000100a00 */
[----:B------:R-:W-:Y:S01]  /*63c0*/  STL.64 [R1+0x1d0], R116 ;  /* 0x0001d07401007387 */ /* 0x000fe20000100a00 */
[----:B------:R-:W-:-:S02]  /*63d0*/  WARPGROUP.DEPBAR.LE gsb0, 0x0 ;  /* 0x00008000000079c5 */ /* 0x000fc40000010000 */
[----:B------:R-:W-:-:S06]  /*63e0*/  WARPGROUP.ARRIVE ;  /* 0x00000000000079c5 */ /* 0x000fcc0000000000 */
[----:B------:R-:W-:Y:S01]  /*63f0*/  QGMMA.64x16x32.F32.E4M3.E4M3 R208, gdesc[UR36], R208, gsb0 ;  /* 0x0020000024d079f3 */ /* 0x000fe200080008d0 */
[----:B------:R0:W-:Y:S04]  /*6400*/  STL.64 [R1+0x1d8], R118 ;  /* 0x0001d87601007387 */ /* 0x0001e80000100a00 */
[----:B0-----:R-:W3:Y:S04]  /*6410*/  LDL.LU.64 R118, [R1+0xb10] ;  /* 0x000b100001767983 */ /* 0x001ee80000300a00 */
[----:B------:R-:W3:Y:S04]  /*6420*/  LDL.LU.64 R116, [R1+0xb08] ;  /* 0x000b080001747983 */ /* 0x000ee80000300a00 */
[----:B------:R-:W3:Y:S04]  /*6430*/  LDL.LU.64 R114, [R1+0xb00] ;  /* 0x000b000001727983 */ /* 0x000ee80000300a00 */
[----:B------:R-:W3:Y:S04]  /*6440*/  LDL.LU.64 R112, [R1+0xaf8] ;  /* 0x000af80001707983 */ /* 0x000ee80000300a00 */
[----:B------:R-:W-:Y:S04]  /*6450*/  STL.64 [R1+0x220], R144 ;  /* 0x0002209001007387 */ /* 0x000fe80000100a00 */
[----:B------:R-:W-:Y:S04]  /*6460*/  STL.64 [R1+0x228], R146 ;  /* 0x0002289201007387 */ /* 0x000fe80000100a00 */
[----:B------:R-:W-:Y:S04]  /*6470*/  STL.64 [R1+0x230], R148 ;  /* 0x0002309401007387 */ /* 0x000fe80000100a00 */
[----:B------:R0:W-:Y:S01]  /*6480*/  STL.64 [R1+0x238], R150 ;  /* 0x0002389601007387 */ /* 0x0001e20000100a00 */
[----:B------:R-:W-:-:S03]  /*6490*/  IMAD.MOV.U32 R14, RZ, RZ, R183 ;  /* 0x000000ffff0e7224 */ /* 0x000fc600078e00b7 */
[----:B0-----:R-:W2:Y:S04]  /*64a0*/  LDL.LU.64 R150, [R1+0xaf0] ;  /* 0x000af00001967983 */ /* 0x001ea80000300a00 */
[----:B------:R-:W2:Y:S04]  /*64b0*/  LDL.LU.64 R148, [R1+0xae8] ;  /* 0x000ae80001947983 */ /* 0x000ea80000300a00 */
[----:B------:R-:W2:Y:S04]  /*64c0*/  LDL.LU.64 R146, [R1+0xae0] ;  /* 0x000ae00001927983 */ /* 0x000ea80000300a00 */
[----:B------:R-:W2:Y:S04]  /*64d0*/  LDL.LU.64 R144, [R1+0xad8] ;  /* 0x000ad80001907983 */ /* 0x000ea80000300a00 */
[----:B------:R-:W-:Y:S04]  /*64e0*/  STL.64 [R1+0x1a0], R176 ;  /* 0x0001a0b001007387 */ /* 0x000fe80000100a00 */
[----:B------:R-:W-:Y:S04]  /*64f0*/  STL.64 [R1+0x1a8], R178 ;  /* 0x0001a8b201007387 */ /* 0x000fe80000100a00 */
[----:B------:R-:W-:Y:S04]  /*6500*/  STL.64 [R1+0x1b0], R180 ;  /* 0x0001b0b401007387 */ /* 0x000fe80000100a00 */
[----:B------:R0:W-:Y:S01]  /*6510*/  STL [R1+0x1b8], R182 ;  /* 0x0001b8b601007387 */ /* 0x0001e20000100800 */
[----:B------:R-:W-:-:S03]  /*6520*/  WARPGROUP.DEPBAR.LE gsb0, 0x0 ;  /* 0x00008000000079c5 */ /* 0x000fc60000010000 */
[----:B0-----:R-:W3:Y:S04]  /*6530*/  LDL.LU.64 R182, [R1+0xad0] ;  /* 0x000ad00001b67983 */ /* 0x001ee80000300a00 */
[----:B------:R-:W3:Y:S04]  /*6540*/  LDL.LU.64 R180, [R1+0xac8] ;  /* 0x000ac80001b47983 */ /* 0x000ee80000300a00 */
[----:B------:R-:W3:Y:S04]  /*6550*/  LDL.LU.64 R178, [R1+0xac0] ;  /* 0x000ac00001b27983 */ /* 0x000ee80000300a00 */
[----:B------:R-:W3:Y:S04]  /*6560*/  LDL.LU.64 R176, [R1+0xab8] ;  /* 0x000ab80001b07983 */ /* 0x000ee80000300a00 */
[----:B------:R-:W-:Y:S04]  /*6570*/  STL.64 [R1+0x120], R208 ;  /* 0x000120d001007387 */ /* 0x000fe80000100a00 */
[----:B------:R-:W-:Y:S04]  /*6580*/  STL.64 [R1+0x128], R210 ;  /* 0x000128d201007387 */ /* 0x000fe80000100a00 */
[----:B------:R-:W-:Y:S04]  /*6590*/  STL.64 [R1+0x130], R212 ;  /* 0x000130d401007387 */ /* 0x000fe80000100a00 */
[----:B------:R0:W-:Y:S04]  /*65a0*/  STL.64 [R1+0x138], R214 ;  /* 0x000138d601007387 */ /* 0x0001e80000100a00 */
[----:B0-----:R-:W2:Y:S04]  /*65b0*/  LDL.LU.64 R214, [R1+0xab0] ;  /* 0x000ab00001d67983 */ /* 0x001ea80000300a00 */
[----:B------:R-:W2:Y:S04]  /*65c0*/  LDL.LU.64 R212, [R1+0xaa8] ;  /* 0x000aa80001d47983 */ /* 0x000ea80000300a00 */
[----:B------:R-:W2:Y:S04]  /*65d0*/  LDL.LU.64 R210, [R1+0xaa0] ;  /* 0x000aa00001d27983 */ /* 0x000ea80000300a00 */
[----:B------:R-:W2:Y:S01]  /*65e0*/  LDL.LU.64 R208, [R1+0xa98] ;  /* 0x000a980001d07983 */ /* 0x000ea20000300a00 */
[----:B------:R-:W-:Y:S01]  /*65f0*/  UIADD3 UR50, UR6, 0x182, URZ ;  /* 0x0000018206327890 */ /* 0x000fe2000fffe03f */
[----:B----4-:R-:W-:Y:S01]  /*6600*/  WARPGROUP.ARRIVE ;  /* 0x00000000000079c5 */ /* 0x010fe20000000000 */
[----:B------:R-:W-:Y:S01]  /*6610*/  UMOV UR48, UR8 ;  /* 0x0000000800307c82 */ /* 0x000fe20008000000 */
[----:B------:R-:W-:Y:S01]  /*6620*/  UMOV UR49, UR9 ;  /* 0x0000000900317c82 */ /* 0x000fe20008000000 */
[----:B------:R-:W-:-:S05]  /*6630*/  UMOV UR51, 0x40000040 ;  /* 0x4000004000337882 */ /* 0x000fca0000000000 */
[----:B------:R-:W-:Y:S01]  /*6640*/  QGMMA.64x16x32.F32.E4M3.E4M3 R160, gdesc[UR48], R160, gsb0 ;  /* 0x0020000030a079f3 */ /* 0x000fe200080008a0 */
[----:B------:R-:W-:Y:S02]  /*6650*/  IMAD.MOV.U32 R192, RZ, RZ, R13 ;  /* 0x000000ffffc07224 */ /* 0x000fe400078e000d */
[----:B------:R-:W-:Y:S02]  /*6660*/  IMAD.MOV.U32 R193, RZ, RZ, R12 ;  /* 0x000000ffffc17224 */ /* 0x000fe400078e000c */
[----:B------:R-:W-:Y:S02]  /*6670*/  IMAD.MOV.U32 R194, RZ, RZ, R11 ;  /* 0x000000ffffc27224 */ /* 0x000fe400078e000b */
[----:B------:R-:W-:Y:S02]  /*6680*/  IMAD.MOV.U32 R195, RZ, RZ, R10 ;  /* 0x000000ffffc37224 */ /* 0x000fe400078e000a */
[----:B------:R-:W-:Y:S02]  /*6690*/  IMAD.MOV.U32 R196, RZ, RZ, R9 ;  /* 0x000000ffffc47224 */ /* 0x000fe400078e0009 */
[----:B------:R-:W-:-:S02]  /*66a0*/  IMAD.MOV.U32 R197, RZ, RZ, R8 ;  /* 0x000000ffffc57224 */ /* 0x000fc400078e0008 */
[----:B------:R-:W-:Y:S02]  /*66b0*/  IMAD.MOV.U32 R198, RZ, RZ, R7 ;  /* 0x000000ffffc67224 */ /* 0x000fe400078e0007 */
[----:B------:R-:W-:Y:S01]  /*66c0*/  IMAD.MOV.U32 R199, RZ, RZ, R5 ;  /* 0x000000ffffc77224 */ /* 0x000fe200078e0005 */
[----:B------:R-:W-:Y:S01]  /*66d0*/  UIADD3 UR46, UR6, 0x202, URZ ;  /* 0x00000202062e7890 */ /* 0x000fe2000fffe03f */
[----:B------:R-:W-:Y:S01]  /*66e0*/  UMOV UR44, UR8 ;  /* 0x00000008002c7c82 */ /* 0x000fe20008000000 */
[----:B------:R-:W-:Y:S01]  /*66f0*/  UMOV UR45, UR9 ;  /* 0x00000009002d7c82 */ /* 0x000fe20008000000 */
[----:B------:R-:W-:Y:S01]  /*6700*/  UMOV UR47, 0x40000040 ;  /* 0x40000040002f7882 */ /* 0x000fe20000000000 */
[----:B------:R-:W-:Y:S02]  /*6710*/  WARPGROUP.DEPBAR.LE gsb0, 0x0 ;  /* 0x00008000000079c5 */ /* 0x000fe40000010000 */
[----:B------:R-:W-:-:S06]  /*6720*/  WARPGROUP.ARRIVE ;  /* 0x00000000000079c5 */ /* 0x000fcc0000000000 */
[----:B------:R-:W-:Y:S01]  /*6730*/  QGMMA.64x16x32.F32.E4M3.E4M3 R192, gdesc[UR44], R192, gsb0 ;  /* 0x002000002cc079f3 */ /* 0x000fe200080008c0 */
[----:B------:R-:W-:Y:S01]  /*6740*/  UIADD3 UR42, UR6, 0x282, URZ ;  /* 0x00000282062a7890 */ /* 0x000fe2000fffe03f */
[----:B------:R-:W-:Y:S01]  /*6750*/  UMOV UR40, UR8 ;  /* 0x0000000800287c82 */ /* 0x000fe20008000000 */
[----:B------:R-:W-:Y:S01]  /*6760*/  UMOV UR41, UR9 ;  /* 0x0000000900297c82 */ /* 0x000fe20008000000 */
[----:B------:R-:W-:Y:S01]  /*6770*/  UMOV UR43, 0x40000040 ;  /* 0x40000040002b7882 */ /* 0x000fe20000000000 */
[----:B------:R-:W-:Y:S02]  /*6780*/  WARPGROUP.DEPBAR.LE gsb0, 0x0 ;  /* 0x00008000000079c5 */ /* 0x000fe40000010000 */
[----:B------:R-:W-:Y:S01]  /*6790*/  UIADD3 UR14, UR6, 0x302, URZ ;  /* 0x00000302060e7890 */ /* 0x000fe2000fffe03f */
[----:B------:R-:W-:Y:S01]  /*67a0*/  UMOV UR12, UR8 ;  /* 0x00000008000c7c82 */ /* 0x000fe20008000000 */
[----:B------:R-:W-:Y:S01]  /*67b0*/  UMOV UR13, UR9 ;  /* 0x00000009000d7c82 */ /* 0x000fe20008000000 */
[----:B------:R-:W-:Y:S01]  /*67c0*/  UMOV UR15, 0x40000040 ;  /* 0x40000040000f7882 */ /* 0x000fe20000000000 */
[----:B------:R-:W-:Y:S01]  /*67d0*/  UIADD3 UR18, UR6, 0x382, URZ ;  /* 0x0000038206127890 */ /* 0x000fe2000fffe03f */
[----:B------:R-:W-:Y:S01]  /*67e0*/  UMOV UR16, UR8 ;  /* 0x0000000800107c82 */ /* 0x000fe20008000000 */
[----:B------:R-:W-:Y:S01]  /*67f0*/  UMOV UR17, UR9 ;  /* 0x0000000900117c82 */ /* 0x000fe20008000000 */
[----:B------:R-:W-:Y:S01]  /*6800*/  UMOV UR19, 0x40000040 ;  /* 0x4000004000137882 */ /* 0x000fe20000000000 */
[----:B--2---:R-:W-:-:S06]  /*6810*/  WARPGROUP.ARRIVE ;  /* 0x00000000000079c5 */ /* 0x004fcc0000000000 */
[----:B------:R-:W-:Y:S03]  /*6820*/  QGMMA.64x16x32.F32.E4M3.E4M3 R208, gdesc[UR40], R208, gsb0 ;  /* 0x0020000028d079f3 */ /* 0x000fe600080008d0 */
[----:B------:R-:W-:Y:S02]  /*6830*/  WARPGROUP.DEPBAR.LE gsb0, 0x0 ;  /* 0x00008000000079c5 */ /* 0x000fe40000010000 */
[----:B---3--:R-:W-:-:S06]  /*6840*/  WARPGROUP.ARRIVE ;  /* 0x00000000000079c5 */ /* 0x008fcc0000000000 */
[----:B------:R-:W-:Y:S03]  /*6850*/  QGMMA.64x16x32.F32.E4M3.E4M3 R176, gdesc[UR12], R176, gsb0 ;  /* 0x002000000cb079f3 */ /* 0x000fe600080008b0 */
[----:B------:R-:W-:Y:S02]  /*6860*/  WARPGROUP.DEPBAR.LE gsb0, 0x0 ;  /* 0x00008000000079c5 */ /* 0x000fe40000010000 */
[----:B------:R-:W-:-:S06]  /*6870*/  WARPGROUP.ARRIVE ;  /* 0x00000000000079c5 */ /* 0x000fcc0000000000 */
[----:B------:R-:W-:Y:S01]  /*6880*/  QGMMA.64x16x32.F32.E4M3.E4M3 R144, gdesc[UR16], R144, gsb0 ;  /* 0x00200000109079f3 */ /* 0x000fe20008000890 */
[----:B------:R-:W-:Y:S01]  /*6890*/  UMOV UR60, UR22 ;  /* 0x00000016003c7c82 */ /* 0x000fe20008000000 */
[----:B------:R-:W-:Y:S01]  /*68a0*/  UIADD3 UR22, UR6, 0x402, URZ ;  /* 0x0000040206167890 */ /* 0x000fe2000fffe03f */
[----:B------:R-:W-:Y:S01]  /*68b0*/  UMOV UR61, UR23 ;  /* 0x00000017003d7c82 */ /* 0x000fe20008000000 */
        /* <DEDUP_REMOVED lines=21> */
[----:B------:R-:W-:-:S06]  /*6a10*/  UMOV UR29, 0x40000040 ;  /* 0x40000040001d7882 */ /* 0x000fcc0000000000 */
[----:B------:R-:W-:Y:S01]  /*6a20*/  UMOV UR28, UR12 ;  /* 0x0000000c001c7c82 */ /* 0x000fe20008000000 */
[----:B------:R-:W-:Y:S02]  /*6a30*/  WARPGROUP.DEPBAR.LE gsb0, 0x0 ;  /* 0x00008000000079c5 */ /* 0x000fe40000010000 */
[----:B------:R-:W-:-:S06]  /*6a40*/  WARPGROUP.ARRIVE ;  /* 0x00000000000079c5 */ /* 0x000fcc0000000000 */
[----:B------:R-:W-:Y:S01]  /*6a50*/  QGMMA.64x16x32.F32.E4M3.E4M3 R40, gdesc[UR28], R40, gsb0 ;  /* 0x002000001c2879f3 */ /* 0x000fe20008000828 */
[----:B------:R0:W-:Y:S04]  /*6a60*/  STL.64 [R1+0x20], R192 ;  /* 0x000020c001007387 */ /* 0x0001e80000100a00 */
[----:B------:R1:W-:Y:S04]  /*6a70*/  STL.64 [R1+0x28], R194 ;  /* 0x000028c201007387 */ /* 0x0003e80000100a00 */
[----:B------:R2:W-:Y:S04]  /*6a80*/  STL.64 [R1+0x30], R196 ;  /* 0x000030c401007387 */ /* 0x0005e80000100a00 */
[----:B------:R3:W-:Y:S04]  /*6a90*/  STL.64 [R1+0x38], R198 ;  /* 0x000038c601007387 */ /* 0x0007e80000100a00 */
[----:B0-----:R-:W4:Y:S04]  /*6aa0*/  LDL.LU.64 R192, [R1] ;  /* 0x0000000001c07983 */ /* 0x001f280000300a00 */
[----:B-1----:R-:W4:Y:S04]  /*6ab0*/  LDL.LU.64 R194, [R1+0x8] ;  /* 0x0000080001c27983 */ /* 0x002f280000300a00 */
[----:B--2---:R-:W4:Y:S04]  /*6ac0*/  LDL.LU.64 R196, [R1+0x10] ;  /* 0x0000100001c47983 */ /* 0x004f280000300a00 */
[----:B---3--:R-:W4:Y:S01]  /*6ad0*/  LDL.LU.64 R198, [R1+0x18] ;  /* 0x0000180001c67983 */ /* 0x008f220000300a00 */
[----:B------:R-:W-:Y:S01]  /*6ae0*/  UMOV UR24, UR28 ;  /* 0x0000001c00187c82 */ /* 0x000fe20008000000 */
[----:B------:R-:W-:Y:S01]  /*6af0*/  UMOV UR25, UR29 ;  /* 0x0000001d00197c82 */ /* 0x000fe20008000000 */
[----:B------:R-:W-:-:S02]  /*6b00*/  WARPGROUP.DEPBAR.LE gsb0, 0x0 ;  /* 0x00008000000079c5 */ /* 0x000fc40000010000 */
[----:B------:R-:W-:-:S06]  /*6b10*/  WARPGROUP.ARRIVE ;  /* 0x00000000000079c5 */ /* 0x000fcc0000000000 */
[----:B------:R-:W-:Y:S01]  /*6b20*/  QGMMA.64x16x32.F32.E4M3.E4M3 R72, gdesc[UR24], R72, gsb0 ;  /* 0x00200000184879f3 */ /* 0x000fe20008000848 */
[----:B------:R-:W-:Y:S01]  /*6b30*/  UMOV UR20, UR28 ;  /* 0x0000001c00147c82 */ /* 0x000fe20008000000 */
[----:B------:R-:W-:Y:S01]  /*6b40*/  UMOV UR21, UR29 ;  /* 0x0000001d00157c82 */ /* 0x000fe20008000000 */
[----:B------:R-:W-:Y:S02]  /*6b50*/  WARPGROUP.DEPBAR.LE gsb0, 0x0 ;  /* 0x00008000000079c5 */ /* 0x000fe40000010000 */
[----:B------:R-:W-:-:S06]  /*6b60*/  WARPGROUP.ARRIVE ;  /* 0x00000000000079c5 */ /* 0x000fcc0000000000 */
[----:B------:R-:W-:Y:S01]  /*6b70*/  QGMMA.64x16x32.F32.E4M3.E4M3 R104, gdesc[UR20], R104, gsb0 ;  /* 0x00200000146879f3 */ /* 0x000fe20008000868 */
[----:B------:R-:W-:Y:S01]  /*6b80*/  UMOV UR16, UR28 ;  /* 0x0000001c00107c82 */ /* 0x000fe20008000000 */
[----:B------:R-:W-:Y:S01]  /*6b90*/  UMOV UR17, UR29 ;  /* 0x0000001d00117c82 */ /* 0x000fe20008000000 */
[----:B------:R-:W-:Y:S04]  /*6ba0*/  STL [R1+0x9e4], R212 ;  /* 0x0009e4d401007387 */ /* 0x000fe80000100800 */
[----:B------:R-:W-:Y:S04]  /*6bb0*/  STL [R1+0x9e0], R213 ;  /* 0x0009e0d501007387 */ /* 0x000fe80000100800 */
[----:B------:R-:W-:Y:S04]  /*6bc0*/  STL [R1+0x9dc], R214 ;  /* 0x0009dcd601007387 */ /* 0x000fe80000100800 */
[----:B------:R-:W-:Y:S04]  /*6bd0*/  STL [R1+0x9d8], R215 ;  /* 0x0009d8d701007387 */ /* 0x000fe80000100800 */
[----:B------:R-:W-:Y:S04]  /*6be0*/  STL [R1+0x9d4], R180 ;  /* 0x0009d4b401007387 */ /* 0x000fe80000100800 */
[----:B------:R-:W-:Y:S01]  /*6bf0*/  STL [R1+0x9d0], R181 ;  /* 0x0009d0b501007387 */ /* 0x000fe20000100800 */
[----:B------:R-:W-:-:S02]  /*6c00*/  WARPGROUP.DEPBAR.LE gsb0, 0x0 ;  /* 0x00008000000079c5 */ /* 0x000fc40000010000 */
[----:B------:R-:W-:-:S06]  /*6c10*/  WARPGROUP.ARRIVE ;  /* 0x00000000000079c5 */ /* 0x000fcc0000000000 */
[----:B------:R-:W-:Y:S01]  /*6c20*/  QGMMA.64x16x32.F32.E4M3.E4M3 R136, gdesc[UR16], R136, gsb0 ;  /* 0x00200000108879f3 */ /* 0x000fe20008000888 */
[----:B------:R-:W-:Y:S04]  /*6c30*/  STL [R1+0x9cc], R182 ;  /* 0x0009ccb601007387 */ /* 0x000fe80000100800 */
[----:B------:R-:W-:Y:S04]  /*6c40*/  STL [R1+0x9c8], R183 ;  /* 0x0009c8b701007387 */ /* 0x000fe80000100800 */
[----:B------:R-:W-:Y:S04]  /*6c50*/  STL.64 [R1+0xa00], R150 ;  /* 0x000a009601007387 */ /* 0x000fe80000100a00 */
[----:B------:R-:W-:Y:S04]  /*6c60*/  STL.64 [R1+0x9f8], R148 ;  /* 0x0009f89401007387 */ /* 0x000fe80000100a00 */
[----:B------:R-:W-:Y:S04]  /*6c70*/  STL.64 [R1+0x9f0], R146 ;  /* 0x0009f09201007387 */ /* 0x000fe80000100a00 */
[----:B------:R-:W-:Y:S04]  /*6c80*/  STL.64 [R1+0x9e8], R144 ;  /* 0x0009e89001007387 */ /* 0x000fe80000100a00 */
[----:B------:R-:W-:Y:S04]  /*6c90*/  STL.64 [R1+0xa20], R118 ;  /* 0x000a207601007387 */ /* 0x000fe80000100a00 */
[----:B------:R-:W-:Y:S04]  /*6ca0*/  STL.64 [R1+0xa18], R116 ;  /* 0x000a187401007387 */ /* 0x000fe80000100a00 */
[----:B------:R-:W-:Y:S04]  /*6cb0*/  STL.64 [R1+0xa10], R114 ;  /* 0x000a107201007387 */ /* 0x000fe80000100a00 */
[----:B------:R0:W-:Y:S04]  /*6cc0*/  STL.64 [R1+0xa08], R112 ;  /* 0x000a087001007387 */ /* 0x0001e80000100a00 */
[----:B------:R-:W-:Y:S04]  /*6cd0*/  STL.64 [R1+0xa40], R86 ;  /* 0x000a405601007387 */ /* 0x000fe80000100a00 */
[----:B------:R-:W-:Y:S04]  /*6ce0*/  STL.64 [R1+0xa38], R84 ;  /* 0x000a385401007387 */ /* 0x000fe80000100a00 */
[----:B------:R-:W-:Y:S04]  /*6cf0*/  STL.64 [R1+0xa30], R82 ;  /* 0x000a305201007387 */ /* 0x000fe80000100a00 */
[----:B------:R1:W-:Y:S04]  /*6d00*/  STL.64 [R1+0xa28], R80 ;  /* 0x000a285001007387 */ /* 0x0003e80000100a00 */
[----:B------:R-:W-:Y:S04]  /*6d10*/  STL [R1+0x3d8], RZ ;  /* 0x0003d8ff01007387 */ /* 0x000fe80000100800 */
[----:B------:R-:W-:Y:S04]  /*6d20*/  STL [R1+0x3d4], RZ ;  /* 0x0003d4ff01007387 */ /* 0x000fe80000100800 */
[----:B------:R-:W-:Y:S04]  /*6d30*/  STL [R1+0x3d0], RZ ;  /* 0x0003d0ff01007387 */ /* 0x000fe80000100800 */
[----:B------:R-:W-:Y:S04]  /*6d40*/  STL [R1+0x3cc], RZ ;  /* 0x0003ccff01007387 */ /* 0x000fe80000100800 */
[----:B------:R-:W-:Y:S04]  /*6d50*/  STL [R1+0x3c8], RZ ;  /* 0x0003c8ff01007387 */ /* 0x000fe80000100800 */
[----:B------:R-:W-:Y:S04]  /*6d60*/  STL [R1+0x3c4], RZ ;  /* 0x0003c4ff01007387 */ /* 0x000fe80000100800 */
[----:B------:R-:W-:Y:S04]  /*6d70*/  STL [R1+0x3c0], RZ ;  /* 0x0003c0ff01007387 */ /* 0x000fe80000100800 */
[----:B0-----:R-:W2:Y:S04]  /*6d80*/  LDL.LU R112, [R1+0x100] ;  /* 0x0001000001707983 */ /* 0x001ea80000300800 */
[----:B------:R-:W2:Y:S04]  /*6d90*/  LDL.LU R113, [R1+0x104] ;  /* 0x0001040001717983 */ /* 0x000ea80000300800 */
[----:B------:R-:W2:Y:S04]  /*6da0*/  LDL.LU R114, [R1+0x108] ;  /* 0x0001080001727983 */ /* 0x000ea80000300800 */
[----:B------:R-:W2:Y:S01]  /*6db0*/  LDL.LU R115, [R1+0x10c] ;  /* 0x00010c0001737983 */ /* 0x000ea20000300800 */
[----:B------:R-:W-:-:S03]  /*6dc0*/  IMAD.MOV.U32 R13, RZ, RZ, R160 ;  /* 0x000000ffff0d7224 */ /* 0x000fc600078e00a0 */
[----:B------:R-:W2:Y:S01]  /*6dd0*/  LDL.LU R116, [R1+0x110] ;  /* 0x0001100001747983 */ /* 0x000ea20000300800 */
[----:B------:R-:W-:-:S03]  /*6de0*/  IMAD.MOV.U32 R12, RZ, RZ, R161 ;  /* 0x000000ffff0c7224 */ /* 0x000fc600078e00a1 */
[----:B------:R-:W2:Y:S01]  /*6df0*/  LDL.LU R117, [R1+0x114] ;  /* 0x0001140001757983 */ /* 0x000ea20000300800 */
[----:B------:R-:W-:-:S03]  /*6e00*/  IMAD.MOV.U32 R11, RZ, RZ, R162 ;  /* 0x000000ffff0b7224 */ /* 0x000fc600078e00a2 */
[----:B------:R-:W2:Y:S01]  /*6e10*/  LDL.LU R118, [R1+0x118] ;  /* 0x0001180001767983 */ /* 0x000ea20000300800 */
[----:B------:R-:W-:-:S03]  /*6e20*/  WARPGROUP.DEPBAR.LE gsb0, 0x0 ;  /* 0x00008000000079c5 */ /* 0x000fc60000010000 */
[----:B------:R-:W2:Y:S01]  /*6e30*/  LDL.LU R119, [R1+0x11c] ;  /* 0x00011c0001777983 */ /* 0x000ea20000300800 */
[----:B------:R-:W-:Y:S01]  /*6e40*/  IMAD.MOV.U32 R10, RZ, RZ, R163 ;  /* 0x000000ffff0a7224 */ /* 0x000fe200078e00a3 */
[----:B------:R-:W-:Y:S02]  /*6e50*/  WARPGROUP.ARRIVE ;  /* 0x00000000000079c5 */ /* 0x000fe40000000000 */
[----:B------:R-:W3:Y:S01]  /*6e60*/  LDL.LU R160, [R1+0x80] ;  /* 0x0000800001a07983 */ /* 0x000ee20000300800 */
[----:B------:R-:W-:-:S03]  /*6e70*/  IMAD.MOV.U32 R9, RZ, RZ, R164 ;  /* 0x000000ffff097224 */ /* 0x000fc600078e00a4 */
[----:B------:R-:W3:Y:S01]  /*6e80*/  LDL.LU R161, [R1+0x84] ;  /* 0x0000840001a17983 */ /* 0x000ee20000300800 */
[----:B------:R-:W-:-:S03]  /*6e90*/  IMAD.MOV.U32 R8, RZ, RZ, R165 ;  /* 0x000000ffff087224 */ /* 0x000fc600078e00a5 */
[----:B------:R-:W3:Y:S01]  /*6ea0*/  LDL.LU R162, [R1+0x88] ;  /* 0x0000880001a27983 */ /* 0x000ee20000300800 */
[----:B------:R-:W-:-:S03]  /*6eb0*/  IMAD.MOV.U32 R7, RZ, RZ, R166 ;  /* 0x000000ffff077224 */ /* 0x000fc600078e00a6 */
[----:B------:R-:W3:Y:S01]  /*6ec0*/  LDL.LU R163, [R1+0x8c] ;  /* 0x00008c0001a37983 */ /* 0x000ee20000300800 */
[----:B------:R-:W-:Y:S01]  /*6ed0*/  IMAD.MOV.U32 R5, RZ, RZ, R167 ;  /* 0x000000ffff057224 */ /* 0x000fe200078e00a7 */
[----:B------:R-:W-:Y:S02]  /*6ee0*/  UMOV UR12, UR28 ;  /* 0x0000001c000c7c82 */ /* 0x000fe40008000000 */
[----:B------:R-:W3:Y:S01]  /*6ef0*/  LDL.LU R164, [R1+0x90] ;  /* 0x0000900001a47983 */ /* 0x000ee20000300800 */
[----:B------:R-:W-:Y:S02]  /*6f00*/  UMOV UR13, UR29 ;  /* 0x0000001d000d7c82 */ /* 0x000fe40008000000 */
[----:B------:R-:W-:Y:S01]  /*6f10*/  QGMMA.64x16x32.F32.E4M3.E4M3 R168, gdesc[UR12], R168, gsb0 ;  /* 0x002000000ca879f3 */ /* 0x000fe200080008a8 */
[----:B------:R-:W3:Y:S04]  /*6f20*/  LDL.LU R165, [R1+0x94] ;  /* 0x0000940001a57983 */ /* 0x000ee80000300800 */
[----:B------:R-:W3:Y:S04]  /*6f30*/  LDL.LU R166, [R1+0x98] ;  /* 0x0000980001a67983 */ /* 0x000ee80000300800 */
[----:B------:R-:W3:Y:S01]  /*6f40*/  LDL.LU R167, [R1+0x9c] ;  /* 0x00009c0001a77983 */ /* 0x000ee20000300800 */
[----:B------:R-:W-:Y:S01]  /*6f50*/  UMOV UR32, UR28 ;  /* 0x0000001c00207c82 */ /* 0x000fe20008000000 */
[----:B------:R-:W-:Y:S01]  /*6f60*/  UMOV UR33, UR29 ;  /* 0x0000001d00217c82 */ /* 0x000fe20008000000 */
[----:B------:R-:W-:Y:S01]  /*6f70*/  UMOV UR34, UR42 ;  /* 0x0000002a00227c82 */ /* 0x000fe20008000000 */
[----:B------:R-:W-:Y:S01]  /*6f80*/  UMOV UR35, UR43 ;  /* 0x0000002b00237c82 */ /* 0x000fe20008000000 */
[----:B------:R-:W2:Y:S04]  /*6f90*/  LDL.LU R144, [R1+0x180] ;  /* 0x0001800001907983 */ /* 0x000ea80000300800 */
[----:B------:R-:W2:Y:S04]  /*6fa0*/  LDL.LU R145, [R1+0x184] ;  /* 0x0001840001917983 */ /* 0x000ea80000300800 */
[----:B------:R-:W2:Y:S04]  /*6fb0*/  LDL.LU R146, [R1+0x188] ;  /* 0x0001880001927983 */ /* 0x000ea80000300800 */
[----:B------:R-:W2:Y:S04]  /*6fc0*/  LDL.LU R147, [R1+0x18c] ;  /* 0x00018c0001937983 */ /* 0x000ea80000300800 */
[----:B------:R-:W2:Y:S04]  /*6fd0*/  LDL.LU R148, [R1+0x190] ;  /* 0x0001900001947983 */ /* 0x000ea80000300800 */
[----:B------:R-:W2:Y:S04]  /*6fe0*/  LDL.LU R149, [R1+0x194] ;  /* 0x0001940001957983 */ /* 0x000ea80000300800 */
[----:B------:R-:W2:Y:S04]  /*6ff0*/  LDL.LU R150, [R1+0x198] ;  /* 0x0001980001967983 */ /* 0x000ea80000300800 */
[----:B------:R-:W2:Y:S01]  /*7000*/  LDL.LU R151, [R1+0x19c] ;  /* 0x00019c0001977983 */ /* 0x000ea20000300800 */
[----:B------:R-:W-:-:S02]  /*7010*/  WARPGROUP.DEPBAR.LE gsb0, 0x0 ;  /* 0x00008000000079c5 */ /* 0x000fc40000010000 */
[----:B------:R-:W-:-:S06]  /*7020*/  WARPGROUP.ARRIVE ;  /* 0x00000000000079c5 */ /* 0x000fcc0000000000 */
[----:B------:R-:W-:Y:S01]  /*7030*/  QGMMA.64x16x32.F32.E4M3.E4M3 R200, gdesc[UR32], R200, gsb0 ;  /* 0x0020000020c879f3 */ /* 0x000fe200080008c8 */
[----:B------:R-:W-:Y:S01]  /*7040*/  UMOV UR32, UR28 ;  /* 0x0000001c00207c82 */ /* 0x000fe20008000000 */
[----:B------:R-:W-:Y:S01]  /*7050*/  UMOV UR33, UR29 ;  /* 0x0000001d00217c82 */ /* 0x000fe20008000000 */
[----:B------:R-:W-:Y:S01]  /*7060*/  UMOV UR34, UR46 ;  /* 0x0000002e00227c82 */ /* 0x000fe20008000000 */
[----:B------:R-:W-:Y:S01]  /*7070*/  UMOV UR35, UR47 ;  /* 0x0000002f00237c82 */ /* 0x000fe20008000000 */
[----:B------:R-:W-:Y:S02]  /*7080*/  WARPGROUP.DEPBAR.LE gsb0, 0x0 ;  /* 0x00008000000079c5 */ /* 0x000fe40000010000 */
[----:B----4-:R-:W-:-:S06]  /*7090*/  WARPGROUP.ARRIVE ;  /* 0x00000000000079c5 */ /* 0x010fcc0000000000 */
[----:B------:R-:W-:Y:S03]  /*70a0*/  QGMMA.64x16x32.F32.E4M3.E4M3 R192, gdesc[UR32], R192, gsb0 ;  /* 0x0020000020c079f3 */ /* 0x000fe600080008c0 */
[----:B------:R-:W-:Y:S02]  /*70b0*/  WARPGROUP.DEPBAR.LE gsb0, 0x0 ;  /* 0x00008000000079c5 */ /* 0x000fe40000010000 */
[----:B------:R-:W-:Y:S02]  /*70c0*/  IMAD.MOV.U32 R212, RZ, RZ, R192 ;  /* 0x000000ffffd47224 */ /* 0x000fe400078e00c0 */
[----:B------:R-:W-:Y:S01]  /*70d0*/  IMAD.MOV.U32 R213, RZ, RZ, R193 ;  /* 0x000000ffffd57224 */ /* 0x000fe200078e00c1 */
[----:B------:R-:W4:Y:S01]  /*70e0*/  LDL.LU R192, [R1+0x200] ;  /* 0x0002000001c07983 */ /* 0x000f220000300800 */
[----:B------:R-:W-:Y:S02]  /*70f0*/  IMAD.MOV.U32 R214, RZ, RZ, R194 ;  /* 0x000000ffffd67224 */ /* 0x000fe400078e00c2 */
[----:B------:R-:W-:Y:S01]  /*7100*/  IMAD.MOV.U32 R215, RZ, RZ, R195 ;  /* 0x000000ffffd77224 */ /* 0x000fe200078e00c3 */
[----:B------:R-:W4:Y:S01]  /*7110*/  LDL.LU R193, [R1+0x204] ;  /* 0x0002040001c17983 */ /* 0x000f220000300800 */
[----:B------:R-:W-:-:S03]  /*7120*/  IMAD.MOV.U32 R180, RZ, RZ, R196 ;  /* 0x000000ffffb47224 */ /* 0x000fc600078e00c4 */
[----:B------:R-:W4:Y:S01]  /*7130*/  LDL.LU R194, [R1+0x208] ;  /* 0x0002080001c27983 */ /* 0x000f220000300800 */
[----:B------:R-:W-:-:S03]  /*7140*/  IMAD.MOV.U32 R181, RZ, RZ, R197 ;  /* 0x000000ffffb57224 */ /* 0x000fc600078e00c5 */
[----:B------:R-:W4:Y:S04]  /*7150*/  LDL.LU R195, [R1+0x20c] ;  /* 0x00020c0001c37983 */ /* 0x000f280000300800 */
[----:B------:R-:W4:Y:S04]  /*7160*/  LDL.LU R196, [R1+0x210] ;  /* 0x0002100001c47983 */ /* 0x000f280000300800 */
[----:B------:R-:W4:Y:S01]  /*7170*/  LDL.LU R197, [R1+0x214] ;  /* 0x0002140001c57983 */ /* 0x000f220000300800 */
[----:B------:R-:W-:Y:S01]  /*7180*/  UMOV UR32, UR28 ;  /* 0x0000001c00207c82 */ /* 0x000fe20008000000 */
[----:B------:R-:W-:Y:S01]  /*7190*/  UMOV UR33, UR29 ;  /* 0x0000001d00217c82 */ /* 0x000fe20008000000 */
[----:B------:R-:W-:Y:S01]  /*71a0*/  UMOV UR34, UR50 ;  /* 0x0000003200227c82 */ /* 0x000fe20008000000 */
[----:B------:R-:W-:Y:S01]  /*71b0*/  UMOV UR35, UR51 ;  /* 0x0000003300237c82 */ /* 0x000fe20008000000 */
[----:B------:R-:W-:Y:S01]  /*71c0*/  UMOV UR36, UR28 ;  /* 0x0000001c00247c82 */ /* 0x000fe20008000000 */
[----:B------:R-:W-:Y:S01]  /*71d0*/  UMOV UR37, UR29 ;  /* 0x0000001d00257c82 */ /* 0x000fe20008000000 */
[----:B-1----:R-:W4:Y:S04]  /*71e0*/  LDL.LU.64 R80, [R1+0x160] ;  /* 0x0001600001507983 */ /* 0x002f280000300a00 */
[----:B------:R-:W4:Y:S04]  /*71f0*/  LDL.LU.64 R82, [R1+0x168] ;  /* 0x0001680001527983 */ /* 0x000f280000300a00 */
[----:B------:R-:W4:Y:S04]  /*7200*/  LDL.LU.64 R84, [R1+0x170] ;  /* 0x0001700001547983 */ /* 0x000f280000300a00 */
[----:B------:R-:W4:Y:S01]  /*7210*/  LDL.LU.64 R86, [R1+0x178] ;  /* 0x0001780001567983 */ /* 0x000f220000300a00 */
[----:B---3--:R-:W-:-:S06]  /*7220*/  WARPGROUP.ARRIVE ;  /* 0x00000000000079c5 */ /* 0x008fcc0000000000 */
[----:B------:R-:W-:Y:S03]  /*7230*/  QGMMA.64x16x32.F32.E4M3.E4M3 R160, gdesc[UR32], R160, gsb0 ;  /* 0x0020000020a079f3 */ /* 0x000fe600080008a0 */
[----:B------:R-:W-:Y:S02]  /*7240*/  WARPGROUP.DEPBAR.LE gsb0, 0x0 ;  /* 0x00008000000079c5 */ /* 0x000fe40000010000 */
[----:B--2---:R-:W-:-:S06]  /*7250*/  WARPGROUP.ARRIVE ;  /* 0x00000000000079c5 */ /* 0x004fcc0000000000 */
[----:B------:R-:W-:Y:S01]  /*7260*/  QGMMA.64x16x32.F32.E4M3.E4M3 R112, gdesc[UR36], R112, gsb0 ;  /* 0x00200000247079f3 */ /* 0x000fe20008000870 */
[----:B------:R-:W-:Y:S01]  /*7270*/  UMOV UR32, UR28 ;  /* 0x0000001c00207c82 */ /* 0x000fe20008000000 */
[----:B------:R-:W-:Y:S01]  /*7280*/  UMOV UR33, UR29 ;  /* 0x0000001d00217c82 */ /* 0x000fe20008000000 */
[----:B------:R-:W-:Y:S01]  /*7290*/  UMOV UR34, UR60 ;  /* 0x0000003c00227c82 */ /* 0x000fe20008000000 */
[----:B------:R-:W-:Y:S01]  /*72a0*/  UMOV UR35, UR61 ;  /* 0x0000003d00237c82 */ /* 0x000fe20008000000 */
[----:B------:R-:W-:Y:S02]  /*72b0*/  WARPGROUP.DEPBAR.LE gsb0, 0x0 ;  /* 0x00008000000079c5 */ /* 0x000fe40000010000 */
[----:B------:R-:W-:-:S06]  /*72c0*/  WARPGROUP.ARRIVE ;  /* 0x00000000000079c5 */ /* 0x000fcc0000000000 */
[----:B------:R-:W-:Y:S01]  /*72d0*/  QGMMA.64x16x32.F32.E4M3.E4M3 R144, gdesc[UR32], R144, gsb0 ;  /* 0x00200000209079f3 */ /* 0x000fe20008000890 */
[----:B------:R-:W-:Y:S04]  /*72e0*/  STL [R1+0x3bc], RZ ;  /* 0x0003bcff01007387 */ /* 0x000fe80000100800 */
[----:B------:R-:W-:Y:S01]  /*72f0*/  STL.64 [R1+0x80], R160 ;  /* 0x000080a001007387 */ /* 0x000fe20000100a00 */
[----:B------:R-:W-:-:S03]  /*7300*/  IMAD.MOV.U32 R182, RZ, RZ, R198 ;  /* 0x000000ffffb67224 */ /* 0x000fc600078e00c6 */
[----:B------:R-:W-:Y:S01]  /*7310*/  STL.64 [R1+0x88], R162 ;  /* 0x000088a201007387 */ /* 0x000fe20000100a00 */
[----:B------:R-:W-:-:S03]  /*7320*/  IMAD.MOV.U32 R183, RZ, RZ, R199 ;  /* 0x000000ffffb77224 */ /* 0x000fc600078e00c7 */
[----:B------:R-:W-:Y:S01]  /*7330*/  STL.64 [R1+0x90], R164 ;  /* 0x000090a401007387 */ /* 0x000fe20000100a00 */
[----:B------:R-:W-:-:S03]  /*7340*/  IMAD.MOV.U32 R198, RZ, RZ, R235 ;  /* 0x000000ffffc67224 */ /* 0x000fc600078e00eb */
[----:B------:R0:W-:Y:S01]  /*7350*/  STL.64 [R1+0x98], R166 ;  /* 0x000098a601007387 */ /* 0x0001e20000100a00 */
[----:B------:R-:W-:-:S03]  /*7360*/  IMAD.MOV.U32 R199, RZ, RZ, R234 ;  /* 0x000000ffffc77224 */ /* 0x000fc600078e00ea */
[----:B0-----:R-:W2:Y:S04]  /*7370*/  LDL.LU.64 R166, [R1+0xa90] ;  /* 0x000a900001a67983 */ /* 0x001ea80000300a00 */
[----:B------:R-:W2:Y:S04]  /*7380*/  LDL.LU.64 R164, [R1+0xa88] ;  /* 0x000a880001a47983 */ /* 0x000ea80000300a00 */
[----:B------:R-:W2:Y:S04]  /*7390*/  LDL.LU.64 R162, [R1+0xa80] ;  /* 0x000a800001a27983 */ /* 0x000ea80000300a00 */
[----:B------:R-:W2:Y:S04]  /*73a0*/  LDL.LU.64 R160, [R1+0xa78] ;  /* 0x000a780001a07983 */ /* 0x000ea80000300a00 */
[----:B------:R0:W-:Y:S04]  /*73b0*/  STL.64 [R1+0x100], R112 ;  /* 0x0001007001007387 */ /* 0x0001e80000100a00 */
[----:B------:R1:W-:Y:S01]  /*73c0*/  STL.64 [R1+0x108], R114 ;  /* 0x0001087201007387 */ /* 0x0003e20000100a00 */
[----:B------:R-:W-:-:S03]  /*73d0*/  WARPGROUP.DEPBAR.LE gsb0, 0x0 ;  /* 0x00008000000079c5 */ /* 0x000fc60000010000 */
[----:B------:R3:W-:Y:S04]  /*73e0*/  STL.64 [R1+0x110], R116 ;  /* 0x0001107401007387 */ /* 0x0007e80000100a00 */
[----:B------:R3:W-:Y:S01]  /*73f0*/  STL.64 [R1+0x118], R118 ;  /* 0x0001187601007387 */ /* 0x0007e20000100a00 */
[----:B----4-:R-:W-:-:S03]  /*7400*/  WARPGROUP.ARRIVE ;  /* 0x00000000000079c5 */ /* 0x010fc60000000000 */
[----:B0-----:R-:W4:Y:S01]  /*7410*/  LDL.LU.64 R112, [R1+0xe0] ;  /* 0x0000e00001707983 */ /* 0x001f220000300a00 */
[----:B------:R-:W-:Y:S01]  /*7420*/  UMOV UR8, UR28 ;  /* 0x0000001c00087c82 */ /* 0x000fe20008000000 */
[----:B------:R-:W-:Y:S02]  /*7430*/  UMOV UR9, UR29 ;  /* 0x0000001d00097c82 */ /* 0x000fe40008000000 */
[----:B-1----:R-:W4:Y:S01]  /*7440*/  LDL.LU.64 R114, [R1+0xe8] ;  /* 0x0000e80001727983 */ /* 0x002f220000300a00 */
[----:B------:R-:W-:Y:S03]  /*7450*/  QGMMA.64x16x32.F32.E4M3.E4M3 R192, gdesc[UR8], R192, gsb0 ;  /* 0x0020000008c079f3 */ /* 0x000fe600080008c0 */
[----:B---3--:R-:W4:Y:S04]  /*7460*/  LDL.LU.64 R116, [R1+0xf0] ;  /* 0x0000f00001747983 */ /* 0x008f280000300a00 */
[----:B------:R-:W4:Y:S01]  /*7470*/  LDL.LU.64 R118, [R1+0xf8] ;  /* 0x0000f80001767983 */ /* 0x000f220000300a00 */
[----:B------:R-:W-:-:S02]  /*7480*/  IMAD.MOV.U32 R228, RZ, RZ, R233 ;  /* 0x000000ffffe47224 */ /* 0x000fc400078e00e9 */
[----:B------:R-:W-:Y:S02]  /*7490*/  IMAD.MOV.U32 R229, RZ, RZ, R232 ;  /* 0x000000ffffe57224 */ /* 0x000fe400078e00e8 */
[----:B------:R-:W-:Y:S02]  /*74a0*/  IMAD.MOV.U32 R230, RZ, RZ, R15 ;  /* 0x000000ffffe67224 */ /* 0x000fe400078e000f */
[----:B------:R-:W-:Y:S02]  /*74b0*/  IMAD.MOV.U32 R231, RZ, RZ, R6 ;  /* 0x000000ffffe77224 */ /* 0x000fe400078e0006 */
[----:B------:R-:W-:Y:S02]  /*74c0*/  IMAD.MOV.U32 R232, RZ, RZ, R4 ;  /* 0x000000ffffe87224 */ /* 0x000fe400078e0004 */
[----:B------:R-:W-:Y:S02]  /*74d0*/  IMAD.MOV.U32 R233, RZ, RZ, R3 ;  /* 0x000000ffffe97224 */ /* 0x000fe400078e0003 */
[----:B------:R-:W-:-:S02]  /*74e0*/  IMAD.MOV.U32 R234, RZ, RZ, R2 ;  /* 0x000000ffffea7224 */ /* 0x000fc400078e0002 */
[----:B------:R-:W-:Y:S01]  /*74f0*/  IMAD.MOV.U32 R235, RZ, RZ, R0 ;  /* 0x000000ffffeb7224 */ /* 0x000fe200078e0000 */
[----:B------:R-:W-:Y:S01]  /*7500*/  STL [R1+0x3b8], RZ ;  /* 0x0003b8ff01007387 */ /* 0x000fe20000100800 */
[----:B------:R-:W-:-:S03]  /*7510*/  UIADD3 UR12, UR53, 0x802, URZ ;  /* 0x00000802350c7890 */ /* 0x000fc6000fffe03f */
[----:B------:R0:W-:Y:S04]  /*7520*/  STL.64 [R1+0x180], R144 ;  /* 0x0001809001007387 */ /* 0x0001e80000100a00 */
[----:B------:R1:W-:Y:S04]  /*7530*/  STL.64 [R1+0x188], R146 ;  /* 0x0001889201007387 */ /* 0x0003e80000100a00 */
[----:B------:R3:W-:Y:S04]  /*7540*/  STL.64 [R1+0x190], R148 ;  /* 0x0001909401007387 */ /* 0x0007e80000100a00 */
[----:B------:R3:W-:Y:S01]  /*7550*/  STL.64 [R1+0x198], R150 ;  /* 0x0001989601007387 */ /* 0x0007e20000100a00 */
[----:B------:R-:W-:-:S03]  /*7560*/  UMOV UR8, UR12 ;  /* 0x0000000c00087c82 */ /* 0x000fc60008000000 */
[----:B0-----:R-:W2:Y:S01]  /*7570*/  LDL.LU.64 R144, [R1+0x60] ;  /* 0x0000600001907983 */ /* 0x001ea20000300a00 */
[----:B------:R-:W-:-:S03]  /*7580*/  UMOV UR9, 0x40000040 ;  /* 0x4000004000097882 */ /* 0x000fc60000000000 */
[----:B-1----:R-:W2:Y:S04]  /*7590*/  LDL.LU.64 R146, [R1+0x68] ;  /* 0x0000680001927983 */ /* 0x002ea80000300a00 */
[----:B---3--:R-:W2:Y:S01]  /*75a0*/  LDL.LU.64 R148, [R1+0x70] ;  /* 0x0000700001947983 */ /* 0x008ea20000300a00 */
[----:B------:R-:W-:Y:S02]  /*75b0*/  WARPGROUP.DEPBAR.LE gsb0, 0x0 ;  /* 0x00008000000079c5 */ /* 0x000fe40000010000 */
[----:B------:R-:W-:Y:S01]  /*75c0*/  WARPGROUP.ARRIVE ;  /* 0x00000000000079c5 */ /* 0x000fe20000000000 */
[----:B------:R-:W2:Y:S05]  /*75d0*/  LDL.LU.64 R150, [R1+0x78] ;  /* 0x0000780001967983 */ /* 0x000eaa0000300a00 */
[----:B------:R-:W-:Y:S01]  /*75e0*/  QGMMA.64x16x32.F32.E4M3.E4M3 R228, gdesc[UR8], R228, gsb0 ;  /* 0x0020000008e479f3 */ /* 0x000fe200080008e4 */
[----:B------:R-:W-:Y:S04]  /*75f0*/  STL [R1+0x3b4], RZ ;  /* 0x0003b4ff01007387 */ /* 0x000fe80000100800 */
[----:B------:R-:W-:Y:S04]  /*7600*/  STL.64 [R1+0x200], R192 ;  /* 0x000200c001007387 */ /* 0x000fe80000100a00 */
[----:B------:R-:W-:Y:S04]  /*7610*/  STL.64 [R1+0x208], R194 ;  /* 0x000208c201007387 */ /* 0x000fe80000100a00 */
[----:B------:R-:W-:Y:S04]  /*7620*/  STL.64 [R1+0x210], R196 ;  /* 0x000210c401007387 */ /* 0x000fe80000100a00 */
[----:B------:R0:W-:Y:S04]  /*7630*/  STL.64 [R1+0x218], R198 ;  /* 0x000218c601007387 */ /* 0x0001e80000100a00 */
[----:B0-----:R-:W3:Y:S04]  /*7640*/  LDL.LU.64 R198, [R1+0xa70] ;  /* 0x000a700001c67983 */ /* 0x001ee80000300a00 */
[----:B------:R-:W3:Y:S04]  /*7650*/  LDL.LU.64 R196, [R1+0xa68] ;  /* 0x000a680001c47983 */ /* 0x000ee80000300a00 */
[----:B------:R-:W3:Y:S04]  /*7660*/  LDL.LU.64 R194, [R1+0xa60] ;  /* 0x000a600001c27983 */ /* 0x000ee80000300a00 */
[----:B------:R-:W3:Y:S04]  /*7670*/  LDL.LU.64 R192, [R1+0xa58] ;  /* 0x000a580001c07983 */ /* 0x000ee80000300a00 */
[----:B------:R-:W-:Y:S01]  /*7680*/  STL [R1+0x3b0], RZ ;  /* 0x0003b0ff01007387 */ /* 0x000fe20000100800 */
[----:B------:R-:W-:-:S03]  /*7690*/  WARPGROUP.DEPBAR.LE gsb0, 0x0 ;  /* 0x00008000000079c5 */ /* 0x000fc60000010000 */
[----:B------:R-:W-:Y:S04]  /*76a0*/  STL.64 [R1+0x1e0], R228 ;  /* 0x0001e0e401007387 */ /* 0x000fe80000100a00 */
[----:B------:R0:W-:Y:S04]  /*76b0*/  STL.64 [R1+0x1e8], R230 ;  /* 0x0001e8e601007387 */ /* 0x0001e80000100a00 */
[----:B------:R-:W-:Y:S04]  /*76c0*/  STL.64 [R1+0x1f0], R232 ;  /* 0x0001f0e801007387 */ /* 0x000fe80000100a00 */
[----:B------:R1:W-:Y:S04]  /*76d0*/  STL.64 [R1+0x1f8], R234 ;  /* 0x0001f8ea01007387 */ /* 0x0003e80000100a00 */
[----:B0-----:R-:W3:Y:S04]  /*76e0*/  LDL.LU.64 R230, [R1+0xa50] ;  /* 0x000a500001e67983 */ /* 0x001ee80000300a00 */
[----:B------:R-:W3:Y:S01]  /*76f0*/  LDL.LU.64 R228, [R1+0xa48] ;  /* 0x000a480001e47983 */ /* 0x000ee20000300a00 */
[----:B------:R-:W-:Y:S01]  /*7700*/  WARPGROUP.ARRIVE ;  /* 0x00000000000079c5 */ /* 0x000fe20000000000 */
[----:B------:R-:W-:Y:S01]  /*7710*/  UMOV UR32, UR8 ;  /* 0x0000000800207c82 */ /* 0x000fe20008000000 */
[----:B------:R-:W-:Y:S01]  /*7720*/  UMOV UR33, UR9 ;  /* 0x0000000900217c82 */ /* 0x000fe20008000000 */
[----:B------:R-:W-:Y:S01]  /*7730*/  UMOV UR34, UR60 ;  /* 0x0000003c00227c82 */ /* 0x000fe20008000000 */
[----:B------:R-:W-:-:S02]  /*7740*/  UMOV UR35, UR61 ;  /* 0x0000003d00237c82 */ /* 0x000fc40008000000 */
[----:B------:R-:W-:Y:S01]  /*7750*/  QGMMA.64x16x32.F32.E4M3.E4M3 R80, gdesc[UR32], R80, gsb0 ;  /* 0x00200000205079f3 */ /* 0x000fe20008000850 */
[----:B------:R-:W-:Y:S01]  /*7760*/  UMOV UR32, UR8 ;  /* 0x0000000800207c82 */ /* 0x000fe20008000000 */
[----:B------:R-:W-:Y:S01]  /*7770*/  UMOV UR33, UR9 ;  /* 0x0000000900217c82 */ /* 0x000fe20008000000 */
[----:B------:R-:W-:Y:S01]  /*7780*/  UMOV UR34, UR38 ;  /* 0x0000002600227c82 */ /* 0x000fe20008000000 */
[----:B------:R-:W-:Y:S01]  /*7790*/  UMOV UR35, UR39 ;  /* 0x0000002700237c82 */ /* 0x000fe20008000000 */
[----:B------:R-:W-:Y:S02]  /*77a0*/  WARPGROUP.DEPBAR.LE gsb0, 0x0 ;  /* 0x00008000000079c5 */ /* 0x000fe40000010000 */
[----:B----4-:R-:W-:-:S06]  /*77b0*/  WARPGROUP.ARRIVE ;  /* 0x00000000000079c5 */ /* 0x010fcc0000000000 */
[----:B------:R-:W-:Y:S01]  /*77c0*/  QGMMA.64x16x32.F32.E4M3.E4M3 R112, gdesc[UR32], R112, gsb0 ;  /* 0x00200000207079f3 */ /* 0x000fe20008000870 */
[----:B------:R-:W-:Y:S01]  /*77d0*/  UMOV UR32, UR8 ;  /* 0x0000000800207c82 */ /* 0x000fe20008000000 */
[----:B------:R-:W-:Y:S01]  /*77e0*/  UMOV UR33, UR9 ;  /* 0x0000000900217c82 */ /* 0x000fe20008000000 */
[----:B------:R-:W-:Y:S01]  /*77f0*/  UMOV UR34, UR50 ;  /* 0x0000003200227c82 */ /* 0x000fe20008000000 */
[----:B------:R-:W-:Y:S01]  /*7800*/  UMOV UR35, UR51 ;  /* 0x0000003300237c82 */ /* 0x000fe20008000000 */
        /* <DEDUP_REMOVED lines=8> */
[----:B---3--:R-:W-:-:S06]  /*7890*/  WARPGROUP.ARRIVE ;  /* 0x00000000000079c5 */ /* 0x008fcc0000000000 */
        /* <DEDUP_REMOVED lines=39> */
[----:B------:R-:W-:Y:S01]  /*7b10*/  UMOV UR24, UR28 ;  /* 0x0000001c00187c82 */ /* 0x000fe20008000000 */
[----:B------:R-:W-:Y:S01]  /*7b20*/  UMOV UR25, UR29 ;  /* 0x0000001d00197c82 */ /* 0x000fe20008000000 */
[----:B-1----:R-:W-:Y:S01]  /*7b30*/  IMAD.MOV.U32 R235, RZ, RZ, R87 ;  /* 0x000000ffffeb7224 */ /* 0x002fe200078e0057 */
[----:B------:R-:W-:Y:S01]  /*7b40*/  STL [R1+0x3ac], RZ ;  /* 0x0003acff01007387 */ /* 0x000fe20000100800 */
[----:B------:R-:W-:Y:S02]  /*7b50*/  IMAD.MOV.U32 R234, RZ, RZ, R86 ;  /* 0x000000ffffea7224 */ /* 0x000fe400078e0056 */
[----:B------:R-:W-:Y:S01]  /*7b60*/  IMAD.MOV.U32 R233, RZ, RZ, R85 ;  /* 0x000000ffffe97224 */ /* 0x000fe200078e0055 */
[----:B------:R-:W-:Y:S01]  /*7b70*/  STL.64 [R1+0x160], R80 ;  /* 0x0001605001007387 */ /* 0x000fe20000100a00 */
[----:B------:R-:W-:Y:S02]  /*7b80*/  WARPGROUP.DEPBAR.LE gsb0, 0x0 ;  /* 0x00008000000079c5 */ /* 0x000fe40000010000 */
[----:B------:R-:W-:-:S06]  /*7b90*/  WARPGROUP.ARRIVE ;  /* 0x00000000000079c5 */ /* 0x000fcc0000000000 */
[----:B------:R-:W-:Y:S01]  /*7ba0*/  QGMMA.64x16x32.F32.E4M3.E4M3 R56, gdesc[UR24], R56, gsb0 ;  /* 0x00200000183879f3 */ /* 0x000fe20008000838 */
[----:B------:R-:W-:Y:S01]  /*7bb0*/  IMAD.MOV.U32 R232, RZ, RZ, R84 ;  /* 0x000000ffffe87224 */ /* 0x000fe200078e0054 */
[----:B------:R-:W-:Y:S04]  /*7bc0*/  STL.64 [R1+0x168], R82 ;  /* 0x0001685201007387 */ /* 0x000fe80000100a00 */
[----:B------:R-:W-:Y:S04]  /*7bd0*/  STL [R1+0x9c4], R235 ;  /* 0x0009c4eb01007387 */ /* 0x000fe80000100800 */
[----:B------:R-:W-:Y:S04]  /*7be0*/  STL [R1+0x9c0], R234 ;  /* 0x0009c0ea01007387 */ /* 0x000fe80000100800 */
[----:B------:R-:W-:Y:S04]  /*7bf0*/  STL [R1+0x9bc], R233 ;  /* 0x0009bce901007387 */ /* 0x000fe80000100800 */
[----:B------:R-:W-:Y:S04]  /*7c00*/  STL [R1+0x9b8], R232 ;  /* 0x0009b8e801007387 */ /* 0x000fe80000100800 */
[----:B------:R-:W-:Y:S04]  /*7c10*/  STL [R1+0x3a8], RZ ;  /* 0x0003a8ff01007387 */ /* 0x000fe80000100800 */
[----:B------:R-:W-:Y:S04]  /*7c20*/  STL.64 [R1+0xe0], R112 ;  /* 0x0000e07001007387 */ /* 0x000fe80000100a00 */
[----:B------:R-:W-:Y:S04]  /*7c30*/  STL.64 [R1+0xe8], R114 ;  /* 0x0000e87201007387 */ /* 0x000fe80000100a00 */
[----:B------:R-:W-:Y:S04]  /*7c40*/  STL [R1+0x3a4], RZ ;  /* 0x0003a4ff01007387 */ /* 0x000fe80000100800 */
[----:B------:R-:W-:Y:S04]  /*7c50*/  STL.64 [R1+0x60], R144 ;  /* 0x0000609001007387 */ /* 0x000fe80000100a00 */
[----:B------:R-:W-:Y:S04]  /*7c60*/  STL [R1+0x3a0], RZ ;  /* 0x0003a0ff01007387 */ /* 0x000fe80000100800 */
[----:B------:R-:W-:Y:S04]  /*7c70*/  STL.64 [R1+0x910], R230 ;  /* 0x000910e601007387 */ /* 0x000fe80000100a00 */
[----:B------:R-:W-:Y:S01]  /*7c80*/  STL.64 [R1+0x908], R228 ;  /* 0x000908e401007387 */ /* 0x000fe20000100a00 */
[----:B------:R-:W-:-:S03]  /*7c90*/  WARPGROUP.DEPBAR.LE gsb0, 0x0 ;  /* 0x00008000000079c5 */ /* 0x000fc60000010000 */
[----:B------:R-:W-:Y:S01]  /*7ca0*/  STL [R1+0x39c], RZ ;  /* 0x00039cff01007387 */ /* 0x000fe20000100800 */
[----:B------:R-:W-:-:S03]  /*7cb0*/  WARPGROUP.ARRIVE ;  /* 0x00000000000079c5 */ /* 0x000fc60000000000 */
[----:B------:R-:W-:Y:S04]  /*7cc0*/  STL.64 [R1+0x930], R198 ;  /* 0x000930c601007387 */ /* 0x000fe80000100a00 */
[----:B------:R-:W-:Y:S01]  /*7cd0*/  STL.64 [R1+0x928], R196 ;  /* 0x000928c401007387 */ /* 0x000fe20000100a00 */
[----:B------:R-:W-:-:S03]  /*7ce0*/  UMOV UR20, UR28 ;  /* 0x0000001c00147c82 */ /* 0x000fc60008000000 */
[----:B------:R-:W-:Y:S01]  /*7cf0*/  STL.64 [R1+0x920], R194 ;  /* 0x000920c201007387 */ /* 0x000fe20000100a00 */
[----:B------:R-:W-:Y:S02]  /*7d00*/  UMOV UR21, UR29 ;  /* 0x0000001d00157c82 */ /* 0x000fe40008000000 */
[----:B------:R-:W-:Y:S01]  /*7d10*/  QGMMA.64x16x32.F32.E4M3.E4M3 R88, gdesc[UR20], R88, gsb0 ;  /* 0x00200000145879f3 */ /* 0x000fe20008000858 */
[----:B------:R-:W-:Y:S04]  /*7d20*/  STL.64 [R1+0x918], R192 ;  /* 0x000918c001007387 */ /* 0x000fe80000100a00 */
[----:B------:R-:W-:Y:S04]  /*7d30*/  STL [R1+0x398], RZ ;  /* 0x000398ff01007387 */ /* 0x000fe80000100800 */
[----:B------:R-:W-:Y:S04]  /*7d40*/  STL.64 [R1+0x950], R166 ;  /* 0x000950a601007387 */ /* 0x000fe80000100a00 */
[----:B------:R-:W-:Y:S04]  /*7d50*/  STL.64 [R1+0x948], R164 ;  /* 0x000948a401007387 */ /* 0x000fe80000100a00 */
[----:B------:R-:W-:Y:S04]  /*7d60*/  STL.64 [R1+0x940], R162 ;  /* 0x000940a201007387 */ /* 0x000fe80000100a00 */
[----:B------:R-:W-:Y:S04]  /*7d70*/  STL.64 [R1+0x938], R160 ;  /* 0x000938a001007387 */ /* 0x000fe80000100a00 */
[----:B------:R-:W-:Y:S04]  /*7d80*/  STL [R1+0x394], RZ ;  /* 0x000394ff01007387 */ /* 0x000fe80000100800 */
[----:B------:R-:W-:Y:S04]  /*7d90*/  STL.64 [R1+0x970], R134 ;  /* 0x0009708601007387 */ /* 0x000fe80000100a00 */
[----:B------:R-:W-:Y:S04]  /*7da0*/  STL.64 [R1+0x968], R132 ;  /* 0x0009688401007387 */ /* 0x000fe80000100a00 */
[----:B------:R-:W-:Y:S04]  /*7db0*/  STL.64 [R1+0x960], R130 ;  /* 0x0009608201007387 */ /* 0x000fe80000100a00 */
[----:B------:R-:W-:Y:S04]  /*7dc0*/  STL.64 [R1+0x958], R128 ;  /* 0x0009588001007387 */ /* 0x000fe80000100a00 */
        /* <DEDUP_REMOVED lines=21> */
[----:B------:R-:W2:Y:S04]  /*7f20*/  LDL.LU R67, [R1+0x22c] ;  /* 0x00022c0001437983 */ /* 0x000ea80000300800 */
[----:B------:R-:W2:Y:S04]  /*7f30*/  LDL.LU R68, [R1+0x230] ;  /* 0x0002300001447983 */ /* 0x000ea80000300800 */
[----:B------:R-:W2:Y:S04]  /*7f40*/  LDL.LU R69, [R1+0x234] ;  /* 0x0002340001457983 */ /* 0x000ea80000300800 */
[----:B------:R-:W2:Y:S04]  /*7f50*/  LDL.LU R70, [R1+0x238] ;  /* 0x0002380001467983 */ /* 0x000ea80000300800 */
[----:B------:R-:W2:Y:S01]  /*7f60*/  LDL.LU R71, [R1+0x23c] ;  /* 0x00023c0001477983 */ /* 0x000ea20000300800 */
[----:B------:R-:W-:-:S03]  /*7f70*/  IMAD.MOV.U32 R235, RZ, RZ, R116 ;  /* 0x000000ffffeb7224 */ /* 0x000fc600078e0074 */
[----:B------:R-:W3:Y:S01]  /*7f80*/  LDL.LU R112, [R1+0x140] ;  /* 0x0001400001707983 */ /* 0x000ee20000300800 */
[----:B------:R-:W-:-:S03]  /*7f90*/  IMAD.MOV.U32 R234, RZ, RZ, R117 ;  /* 0x000000ffffea7224 */ /* 0x000fc600078e0075 */
[----:B------:R-:W3:Y:S01]  /*7fa0*/  LDL.LU R113, [R1+0x144] ;  /* 0x0001440001717983 */ /* 0x000ee20000300800 */
[----:B------:R-:W-:-:S03]  /*7fb0*/  IMAD.MOV.U32 R233, RZ, RZ, R118 ;  /* 0x000000ffffe97224 */ /* 0x000fc600078e0076 */
[----:B------:R-:W3:Y:S01]  /*7fc0*/  LDL.LU R114, [R1+0x148] ;  /* 0x0001480001727983 */ /* 0x000ee20000300800 */
[----:B------:R-:W-:-:S03]  /*7fd0*/  IMAD.MOV.U32 R232, RZ, RZ, R119 ;  /* 0x000000ffffe87224 */ /* 0x000fc600078e0077 */
[----:B------:R-:W3:Y:S04]  /*7fe0*/  LDL.LU R115, [R1+0x14c] ;  /* 0x00014c0001737983 */ /* 0x000ee80000300800 */
[----:B------:R-:W3:Y:S04]  /*7ff0*/  LDL.LU R116, [R1+0x150] ;  /* 0x0001500001747983 */ /* 0x000ee80000300800 */
[----:B------:R-:W3:Y:S04]  /*8000*/  LDL.LU R117, [R1+0x154] ;  /* 0x0001540001757983 */ /* 0x000ee80000300800 */
[----:B------:R-:W3:Y:S04]  /*8010*/  LDL.LU R118, [R1+0x158] ;  /* 0x0001580001767983 */ /* 0x000ee80000300800 */
[----:B------:R-:W3:Y:S04]  /*8020*/  LDL.LU R119, [R1+0x15c] ;  /* 0x00015c0001777983 */ /* 0x000ee80000300800 */
[----:B------:R-:W4:Y:S04]  /*8030*/  LDL.LU R80, [R1+0xc0] ;  /* 0x0000c00001507983 */ /* 0x000f280000300800 */
[----:B------:R-:W4:Y:S04]  /*8040*/  LDL.LU R81, [R1+0xc4] ;  /* 0x0000c40001517983 */ /* 0x000f280000300800 */
[----:B------:R-:W4:Y:S04]  /*8050*/  LDL.LU R82, [R1+0xc8] ;  /* 0x0000c80001527983 */ /* 0x000f280000300800 */
[----:B------:R-:W4:Y:S04]  /*8060*/  LDL.LU R83, [R1+0xcc] ;  /* 0x0000cc0001537983 */ /* 0x000f280000300800 */
[----:B------:R-:W4:Y:S04]  /*8070*/  LDL.LU R84, [R1+0xd0] ;  /* 0x0000d00001547983 */ /* 0x000f280000300800 */
[----:B------:R-:W4:Y:S04]  /*8080*/  LDL.LU R85, [R1+0xd4] ;  /* 0x0000d40001557983 */ /* 0x000f280000300800 */
[----:B------:R-:W4:Y:S04]  /*8090*/  LDL.LU R86, [R1+0xd8] ;  /* 0x0000d80001567983 */ /* 0x000f280000300800 */
[----:B------:R-:W4:Y:S01]  /*80a0*/  LDL.LU R87, [R1+0xdc] ;  /* 0x0000dc0001577983 */ /* 0x000f220000300800 */
[----:B------:R-:W-:-:S02]  /*80b0*/  WARPGROUP.DEPBAR.LE gsb0, 0x0 ;  /* 0x00008000000079c5 */ /* 0x000fc40000010000 */
[----:B------:R-:W-:Y:S01]  /*80c0*/  WARPGROUP.ARRIVE ;  /* 0x00000000000079c5 */ /* 0x000fe20000000000 */
[----:B------:R-:W-:Y:S01]  /*80d0*/  UMOV UR16, UR28 ;  /* 0x0000001c00107c82 */ /* 0x000fe20008000000 */
[----:B------:R-:W-:Y:S01]  /*80e0*/  UMOV UR17, UR29 ;  /* 0x0000001d00117c82 */ /* 0x000fe20008000000 */
[----:B------:R-:W-:Y:S01]  /*80f0*/  UMOV UR12, UR28 ;  /* 0x0000001c000c7c82 */ /* 0x000fe20008000000 */
[----:B------:R-:W-:Y:S01]  /*8100*/  UMOV UR13, UR29 ;  /* 0x0000001d000d7c82 */ /* 0x000fe20008000000 */
[----:B------:R-:W2:Y:S01]  /*8110*/  LDL.LU R144, [R1+0x1c0] ;  /* 0x0001c00001907983 */ /* 0x000ea20000300800 */
[----:B------:R-:W-:Y:S01]  /*8120*/  QGMMA.64x16x32.F32.E4M3.E4M3 R120, gdesc[UR16], R120, gsb0 ;  /* 0x00200000107879f3 */ /* 0x000fe20008000878 */
[----:B------:R-:W-:Y:S02]  /*8130*/  IMAD.MOV.U32 R15, RZ, RZ, R146 ;  /* 0x000000ffff0f7224 */ /* 0x000fe400078e0092 */
[----:B------:R-:W2:Y:S01]  /*8140*/  LDL.LU R145, [R1+0x1c4] ;  /* 0x0001c40001917983 */ /* 0x000ea20000300800 */
[----:B------:R-:W-:-:S02]  /*8150*/  IMAD.MOV.U32 R6, RZ, RZ, R147 ;  /* 0x000000ffff067224 */ /* 0x000fc400078e0093 */
[----:B------:R-:W-:Y:S01]  /*8160*/  IMAD.MOV.U32 R4, RZ, RZ, R148 ;  /* 0x000000ffff047224 */ /* 0x000fe200078e0094 */
[----:B------:R-:W2:Y:S01]  /*8170*/  LDL.LU R146, [R1+0x1c8] ;  /* 0x0001c80001927983 */ /* 0x000ea20000300800 */
[----:B------:R-:W-:-:S03]  /*8180*/  IMAD.MOV.U32 R3, RZ, RZ, R149 ;  /* 0x000000ffff037224 */ /* 0x000fc600078e0095 */
[----:B------:R-:W2:Y:S01]  /*8190*/  LDL.LU R147, [R1+0x1cc] ;  /* 0x0001cc0001937983 */ /* 0x000ea20000300800 */
[----:B------:R-:W-:-:S03]  /*81a0*/  IMAD.MOV.U32 R2, RZ, RZ, R150 ;  /* 0x000000ffff027224 */ /* 0x000fc600078e0096 */
[----:B------:R-:W2:Y:S01]  /*81b0*/  LDL.LU R148, [R1+0x1d0] ;  /* 0x0001d00001947983 */ /* 0x000ea20000300800 */
[----:B------:R-:W-:-:S03]  /*81c0*/  IMAD.MOV.U32 R0, RZ, RZ, R151 ;  /* 0x000000ffff007224 */ /* 0x000fc600078e0097 */
[----:B------:R-:W2:Y:S04]  /*81d0*/  LDL.LU R149, [R1+0x1d4] ;  /* 0x0001d40001957983 */ /* 0x000ea80000300800 */
[----:B------:R-:W2:Y:S04]  /*81e0*/  LDL.LU R150, [R1+0x1d8] ;  /* 0x0001d80001967983 */ /* 0x000ea80000300800 */
[----:B------:R-:W2:Y:S01]  /*81f0*/  LDL.LU R151, [R1+0x1dc] ;  /* 0x0001dc0001977983 */ /* 0x000ea20000300800 */
        /* <DEDUP_REMOVED lines=8> */
[----:B------:R-:W2:Y:S01]  /*8280*/  LDL.LU R100, [R1+0x1b0] ;  /* 0x0001b00001647983 */ /* 0x000ea20000300800 */
[----:B------:R-:W-:-:S02]  /*8290*/  WARPGROUP.DEPBAR.LE gsb0, 0x0 ;  /* 0x00008000000079c5 */ /* 0x000fc40000010000 */
[----:B------:R-:W-:Y:S01]  /*82a0*/  WARPGROUP.ARRIVE ;  /* 0x00000000000079c5 */ /* 0x000fe20000000000 */
[----:B------:R-:W2:Y:S04]  /*82b0*/  LDL.LU R101, [R1+0x1b4] ;  /* 0x0001b40001657983 */ /* 0x000ea80000300800 */
[----:B------:R-:W2:Y:S01]  /*82c0*/  LDL.LU R102, [R1+0x1b8] ;  /* 0x0001b80001667983 */ /* 0x000ea20000300800 */
[----:B------:R-:W-:Y:S01]  /*82d0*/  QGMMA.64x16x32.F32.E4M3.E4M3 R152, gdesc[UR12], R152, gsb0 ;  /* 0x002000000c9879f3 */ /* 0x000fe20008000898 */
[----:B------:R-:W-:Y:S01]  /*82e0*/  UMOV UR48, UR28 ;  /* 0x0000001c00307c82 */ /* 0x000fe20008000000 */
[----:B------:R-:W-:Y:S01]  /*82f0*/  UMOV UR49, UR29 ;  /* 0x0000001d00317c82 */ /* 0x000fe20008000000 */
[----:B------:R-:W2:Y:S04]  /*8300*/  LDL.LU.64 R128, [R1+0x120] ;  /* 0x0001200001807983 */ /* 0x000ea80000300a00 */
[----:B------:R-:W2:Y:S04]  /*8310*/  LDL.LU.64 R130, [R1+0x128] ;  /* 0x0001280001827983 */ /* 0x000ea80000300a00 */
[----:B------:R-:W2:Y:S04]  /*8320*/  LDL.LU.64 R132, [R1+0x130] ;  /* 0x0001300001847983 */ /* 0x000ea80000300a00 */
[----:B------:R-:W2:Y:S01]  /*8330*/  LDL.LU.64 R134, [R1+0x138] ;  /* 0x0001380001867983 */ /* 0x000ea20000300a00 */
[----:B------:R-:W-:Y:S01]  /*8340*/  UMOV UR36, UR28 ;  /* 0x0000001c00247c82 */ /* 0x000fe20008000000 */
[----:B------:R-:W-:Y:S01]  /*8350*/  UMOV UR37, UR29 ;  /* 0x0000001d00257c82 */ /* 0x000fe20008000000 */
[----:B------:R-:W-:Y:S01]  /*8360*/  UMOV UR12, UR28 ;  /* 0x0000001c000c7c82 */ /* 0x000fe20008000000 */
[----:B------:R-:W-:Y:S01]  /*8370*/  UMOV UR13, UR29 ;  /* 0x0000001d000d7c82 */ /* 0x000fe20008000000 */
[----:B------:R-:W-:Y:S01]  /*8380*/  UMOV UR14, UR60 ;  /* 0x0000003c000e7c82 */ /* 0x000fe20008000000 */
[----:B------:R-:W-:Y:S01]  /*8390*/  UMOV UR15, UR61 ;  /* 0x0000003d000f7c82 */ /* 0x000fe20008000000 */
[----:B------:R-:W2:Y:S04]  /*83a0*/  LDL.LU.64 R192, [R1+0x20] ;  /* 0x0000200001c07983 */ /* 0x000ea80000300a00 */
[----:B------:R-:W2:Y:S04]  /*83b0*/  LDL.LU.64 R194, [R1+0x28] ;  /* 0x0000280001c27983 */ /* 0x000ea80000300a00 */
[----:B------:R-:W2:Y:S04]  /*83c0*/  LDL.LU.64 R196, [R1+0x30] ;  /* 0x0000300001c47983 */ /* 0x000ea80000300a00 */
[----:B------:R-:W2:Y:S01]  /*83d0*/  LDL.LU.64 R198, [R1+0x38] ;  /* 0x0000380001c67983 */ /* 0x000ea20000300a00 */
[----:B------:R-:W-:-:S02]  /*83e0*/  WARPGROUP.DEPBAR.LE gsb0, 0x0 ;  /* 0x00008000000079c5 */ /* 0x000fc40000010000 */
[----:B------:R-:W-:-:S06]  /*83f0*/  WARPGROUP.ARRIVE ;  /* 0x00000000000079c5 */ /* 0x000fcc0000000000 */
[----:B------:R-:W-:Y:S03]  /*8400*/  QGMMA.64x16x32.F32.E4M3.E4M3 R184, gdesc[UR40], R184, gsb0 ;  /* 0x0020000028b879f3 */ /* 0x000fe600080008b8 */
[----:B------:R-:W-:Y:S02]  /*8410*/  WARPGROUP.DEPBAR.LE gsb0, 0x0 ;  /* 0x00008000000079c5 */ /* 0x000fe40000010000 */
[----:B------:R-:W-:-:S06]  /*8420*/  WARPGROUP.ARRIVE ;  /* 0x00000000000079c5 */ /* 0x000fcc0000000000 */
[----:B------:R-:W-:Y:S03]  /*8430*/  QGMMA.64x16x32.F32.E4M3.E4M3 R216, gdesc[UR44], R216, gsb0 ;  /* 0x002000002cd879f3 */ /* 0x000fe600080008d8 */
[----:B------:R-:W-:Y:S02]  /*8440*/  WARPGROUP.DEPBAR.LE gsb0, 0x0 ;  /* 0x00008000000079c5 */ /* 0x000fe40000010000 */
[----:B------:R-:W-:-:S06]  /*8450*/  WARPGROUP.ARRIVE ;  /* 0x00000000000079c5 */ /* 0x000fcc0000000000 */
[----:B------:R-:W-:Y:S03]  /*8460*/  QGMMA.64x16x32.F32.E4M3.E4M3 R16, gdesc[UR48], R16, gsb0 ;  /* 0x00200000301079f3 */ /* 0x000fe60008000810 */
[----:B------:R-:W-:Y:S02]  /*8470*/  WARPGROUP.DEPBAR.LE gsb0, 0x0 ;  /* 0x00008000000079c5 */ /* 0x000fe40000010000 */
[----:B----4-:R-:W-:-:S06]  /*8480*/  WARPGROUP.ARRIVE ;  /* 0x00000000000079c5 */ /* 0x010fcc0000000000 */
[----:B------:R-:W-:Y:S03]  /*8490*/  QGMMA.64x16x32.F32.E4M3.E4M3 R80, gdesc[UR36], R80, gsb0 ;  /* 0x00200000245079f3 */ /* 0x000fe60008000850 */
[----:B------:R-:W-:Y:S02]  /*84a0*/  WARPGROUP.DEPBAR.LE gsb0, 0x0 ;  /* 0x00008000000079c5 */ /* 0x000fe40000010000 */
[----:B---3--:R-:W-:-:S06]  /*84b0*/  WARPGROUP.ARRIVE ;  /* 0x00000000000079c5 */ /* 0x008fcc0000000000 */
[----:B------:R-:W-:Y:S01]  /*84c0*/  QGMMA.64x16x32.F32.E4M3.E4M3 R112, gdesc[UR12], R112, gsb0 ;  /* 0x002000000c7079f3 */ /* 0x000fe20008000870 */
[----:B------:R-:W-:Y:S01]  /*84d0*/  UMOV UR8, UR28 ;  /* 0x0000001c00087c82 */ /* 0x000fe20008000000 */
[----:B------:R-:W-:Y:S01]  /*84e0*/  UMOV UR9, UR29 ;  /* 0x0000001d00097c82 */ /* 0x000fe20008000000 */
[----:B------:R-:W-:Y:S02]  /*84f0*/  WARPGROUP.DEPBAR.LE gsb0, 0x0 ;  /* 0x00008000000079c5 */ /* 0x000fe40000010000 */
[----:B--2---:R-:W-:-:S06]  /*8500*/  WARPGROUP.ARRIVE ;  /* 0x00000000000079c5 */ /* 0x004fcc0000000000 */
[----:B------:R-:W-:Y:S01]  /*8510*/  QGMMA.64x16x32.F32.E4M3.E4M3 R144, gdesc[UR8], R144, gsb0 ;  /* 0x00200000089079f3 */ /* 0x000fe20008000890 */
[----:B------:R-:W-:Y:S02]  /*8520*/  UIADD3 UR16, UR53, 0x4, URZ ;  /* 0x0000000435107890 */ /* 0x000fe4000fffe03f */
[----:B------:R-:W-:Y:S01]  /*8530*/  UIADD3 UR12, UR6, 0x4, URZ ;  /* 0x00000004060c7890 */ /* 0x000fe2000fffe03f */
[----:B------:R-:W-:Y:S01]  /*8540*/  UMOV UR9, 0x40000040 ;  /* 0x4000004000097882 */ /* 0x000fe20000000000 */
[----:B------:R-:W-:-:S03]  /*8550*/  UMOV UR11, 0x40000040 ;  /* 0x40000040000b7882 */ /* 0x000fc60000000000 */
[----:B------:R-:W-:Y:S02]  /*8560*/  UMOV UR8, UR16 ;  /* 0x0000001000087c82 */ /* 0x000fe40008000000 */
[----:B------:R-:W-:Y:S01]  /*8570*/  UMOV UR10, UR12 ;  /* 0x0000000c000a7c82 */ /* 0x000fe20008000000 */
[----:B------:R-:W-:Y:S02]  /*8580*/  WARPGROUP.DEPBAR.LE gsb0, 0x0 ;  /* 0x00008000000079c5 */ /* 0x000fe40000010000 */
[----:B------:R-:W-:-:S06]  /*8590*/  WARPGROUP.ARRIVE ;  /* 0x00000000000079c5 */ /* 0x000fcc0000000000 */
[----:B------:R-:W-:Y:S01]  /*85a0*/  QGMMA.64x16x32.F32.E4M3.E4M3 R64, gdesc[UR8], R64, gsb0 ;  /* 0x00200000084079f3 */ /* 0x000fe20008000840 */
[----:B------:R-:W-:Y:S01]  /*85b0*/  IMAD.MOV.U32 R103, RZ, RZ, R14 ;  /* 0x000000ffff677224 */ /* 0x000fe200078e000e */
[----:B------:R-:W-:Y:S01]  /*85c0*/  UIADD3 UR13, UR6, 0x84, URZ ;  /* 0x00000084060d7890 */ /* 0x000fe2000fffe03f */
[----:B------:R-:W-:Y:S01]  /*85d0*/  UMOV UR20, UR8 ;  /* 0x0000000800147c82 */ /* 0x000fe20008000000 */
[----:B------:R-:W-:Y:S01]  /*85e0*/  UMOV UR21, UR9 ;  /* 0x0000000900157c82 */ /* 0x000fe20008000000 */
[----:B------:R-:W-:-:S04]  /*85f0*/  UMOV UR23, 0x40000040 ;  /* 0x4000004000177882 */ /* 0x000fc80000000000 */
[----:B------:R-:W-:Y:S01]  /*8600*/  UMOV UR22, UR13 ;  /* 0x0000000d00167c82 */ /* 0x000fe20008000000 */
        /* <DEDUP_REMOVED lines=37> */
[----:B------:R-:W-:-:S02]  /*8860*/  WARPGROUP.DEPBAR.LE gsb0, 0x0 ;  /* 0x00008000000079c5 */ /* 0x000fc40000010000 */
[----:B------:R-:W-:-:S06]  /*8870*/  WARPGROUP.ARRIVE ;  /* 0x00000000000079c5 */ /* 0x000fcc0000000000 */
[----:B------:R-:W-:Y:S01]  /*8880*/  QGMMA.64x16x32.F32.E4M3.E4M3 R192, gdesc[UR44], R192, gsb0 ;  /* 0x002000002cc079f3 */ /* 0x000fe200080008c0 */
        /* <DEDUP_REMOVED lines=8> */
[----:B------:R-:W-:Y:S04]  /*8910*/  STL [R1+0x368], RZ ;  /* 0x000368ff01007387 */ /* 0x000fe80000100800 */
[----:B------:R-:W-:Y:S04]  /*8920*/  STL.64 [R1+0x1c0], R144 ;  /* 0x0001c09001007387 */ /* 0x000fe80000100a00 */
[----:B------:R-:W-:Y:S04]  /*8930*/  STL.64 [R1+0x1c8], R146 ;  /* 0x0001c89201007387 */ /* 0x000fe80000100a00 */
[----:B------:R-:W-:Y:S04]  /*8940*/  STL.64 [R1+0x1d0], R148 ;  /* 0x0001d09401007387 */ /* 0x000fe80000100a00 */
[----:B------:R0:W-:Y:S04]  /*8950*/  STL.64 [R1+0x1d8], R150 ;  /* 0x0001d89601007387 */ /* 0x0001e80000100a00 */
[----:B0-----:R-:W4:Y:S04]  /*8960*/  LDL.LU.64 R150, [R1+0xa00] ;  /* 0x000a000001967983 */ /* 0x001f280000300a00 */
[----:B------:R-:W4:Y:S04]  /*8970*/  LDL.LU.64 R148, [R1+0x9f8] ;  /* 0x0009f80001947983 */ /* 0x000f280000300a00 */
[----:B------:R-:W4:Y:S04]  /*8980*/  LDL.LU.64 R146, [R1+0x9f0] ;  /* 0x0009f00001927983 */ /* 0x000f280000300a00 */
[----:B------:R-:W4:Y:S04]  /*8990*/  LDL.LU.64 R144, [R1+0x9e8] ;  /* 0x0009e80001907983 */ /* 0x000f280000300a00 */
        /* <DEDUP_REMOVED lines=10> */
[----:B------:R-:W-:Y:S01]  /*8a40*/  STL.64 [R1+0x130], R132 ;  /* 0x0001308401007387 */ /* 0x000fe20000100a00 */
[----:B------:R-:W-:-:S03]  /*8a50*/  WARPGROUP.DEPBAR.LE gsb0, 0x0 ;  /* 0x00008000000079c5 */ /* 0x000fc60000010000 */
[----:B------:R-:W-:Y:S01]  /*8a60*/  STL [R1+0x138], R134 ;  /* 0x0001388601007387 */ /* 0x000fe20000100800 */
[----:B------:R-:W-:-:S03]  /*8a70*/  IMAD.MOV.U32 R13, RZ, RZ, R192 ;  /* 0x000000ffff0d7224 */ /* 0x000fc600078e00c0 */
[----:B------:R-:W-:Y:S01]  /*8a80*/  STL.64 [R1+0xa0], R160 ;  /* 0x0000a0a001007387 */ /* 0x000fe20000100a00 */
[----:B------:R-:W-:-:S03]  /*8a90*/  IMAD.MOV.U32 R12, RZ, RZ, R193 ;  /* 0x000000ffff0c7224 */ /* 0x000fc600078e00c1 */
[----:B------:R-:W-:Y:S01]  /*8aa0*/  STL.64 [R1+0xa8], R162 ;  /* 0x0000a8a201007387 */ /* 0x000fe20000100a00 */
[----:B------:R-:W-:-:S03]  /*8ab0*/  IMAD.MOV.U32 R192, RZ, RZ, R212 ;  /* 0x000000ffffc07224 */ /* 0x000fc600078e00d4 */
[----:B------:R-:W-:Y:S01]  /*8ac0*/  STL.64 [R1+0xb0], R164 ;  /* 0x0000b0a401007387 */ /* 0x000fe20000100a00 */
[----:B------:R-:W-:Y:S02]  /*8ad0*/  IMAD.MOV.U32 R11, RZ, RZ, R194 ;  /* 0x000000ffff0b7224 */ /* 0x000fe400078e00c2 */
[----:B------:R-:W-:Y:S01]  /*8ae0*/  IMAD.MOV.U32 R193, RZ, RZ, R213 ;  /* 0x000000ffffc17224 */ /* 0x000fe200078e00d5 */
[----:B------:R-:W-:Y:S01]  /*8af0*/  STL.64 [R1+0xb8], R166 ;  /* 0x0000b8a601007387 */ /* 0x000fe20000100a00 */
[----:B------:R-:W-:Y:S02]  /*8b00*/  IMAD.MOV.U32 R10, RZ, RZ, R195 ;  /* 0x000000ffff0a7224 */ /* 0x000fe400078e00c3 */
[----:B------:R-:W-:Y:S01]  /*8b10*/  IMAD.MOV.U32 R194, RZ, RZ, R214 ;  /* 0x000000ffffc27224 */ /* 0x000fe200078e00d6 */
[----:B------:R-:W2:Y:S01]  /*8b20*/  LDL.LU R212, [R1+0x9e4] ;  /* 0x0009e40001d47983 */ /* 0x000ea20000300800 */
[----:B------:R-:W-:-:S03]  /*8b30*/  IMAD.MOV.U32 R195, RZ, RZ, R215 ;  /* 0x000000ffffc37224 */ /* 0x000fc600078e00d7 */
[----:B------:R-:W2:Y:S04]  /*8b40*/  LDL.LU R213, [R1+0x9e0] ;  /* 0x0009e00001d57983 */ /* 0x000ea80000300800 */
[----:B------:R-:W2:Y:S04]  /*8b50*/  LDL.LU R214, [R1+0x9dc] ;  /* 0x0009dc0001d67983 */ /* 0x000ea80000300800 */
[----:B------:R-:W2:Y:S01]  /*8b60*/  LDL.LU R215, [R1+0x9d8] ;  /* 0x0009d80001d77983 */ /* 0x000ea20000300800 */
[----:B------:R-:W-:Y:S02]  /*8b70*/  IMAD.MOV.U32 R9, RZ, RZ, R196 ;  /* 0x000000ffff097224 */ /* 0x000fe400078e00c4 */
[----:B------:R-:W-:-:S02]  /*8b80*/  IMAD.MOV.U32 R8, RZ, RZ, R197 ;  /* 0x000000ffff087224 */ /* 0x000fc400078e00c5 */
[----:B------:R-:W-:Y:S02]  /*8b90*/  IMAD.MOV.U32 R196, RZ, RZ, R180 ;  /* 0x000000ffffc47224 */ /* 0x000fe400078e00b4 */
[----:B------:R-:W-:Y:S01]  /*8ba0*/  IMAD.MOV.U32 R7, RZ, RZ, R198 ;  /* 0x000000ffff077224 */ /* 0x000fe200078e00c6 */
[----:B------:R-:W3:Y:S01]  /*8bb0*/  LDL.LU R180, [R1+0x9d4] ;  /* 0x0009d40001b47983 */ /* 0x000ee20000300800 */
[----:B------:R-:W-:Y:S02]  /*8bc0*/  IMAD.MOV.U32 R197, RZ, RZ, R181 ;  /* 0x000000ffffc57224 */ /* 0x000fe400078e00b5 */
[----:B------:R-:W-:Y:S01]  /*8bd0*/  IMAD.MOV.U32 R5, RZ, RZ, R199 ;  /* 0x000000ffff057224 */ /* 0x000fe200078e00c7 */
[----:B------:R-:W3:Y:S01]  /*8be0*/  LDL.LU R181, [R1+0x9d0] ;  /* 0x0009d00001b57983 */ /* 0x000ee20000300800 */
[----:B------:R-:W-:Y:S02]  /*8bf0*/  IMAD.MOV.U32 R198, RZ, RZ, R182 ;  /* 0x000000ffffc67224 */ /* 0x000fe400078e00b6 */
[----:B------:R-:W-:Y:S01]  /*8c00*/  IMAD.MOV.U32 R199, RZ, RZ, R183 ;  /* 0x000000ffffc77224 */ /* 0x000fe200078e00b7 */
[----:B------:R-:W3:Y:S04]  /*8c10*/  LDL.LU R182, [R1+0x9cc] ;  /* 0x0009cc0001b67983 */ /* 0x000ee80000300800 */
[----:B------:R-:W3:Y:S01]  /*8c20*/  LDL.LU R183, [R1+0x9c8] ;  /* 0x0009c80001b77983 */ /* 0x000ee20000300800 */
        /* <DEDUP_REMOVED lines=12> */
[----:B------:R-:W-:Y:S01]  /*8cf0*/  UMOV UR60, UR22 ;  /* 0x00000016003c7c82 */ /* 0x000fe20008000000 */
[----:B------:R-:W-:Y:S01]  /*8d00*/  UIADD3 UR22, UR6, 0x404, URZ ;  /* 0x0000040406167890 */ /* 0x000fe2000fffe03f */
[----:B------:R-:W-:Y:S01]  /*8d10*/  UMOV UR61, UR23 ;  /* 0x00000017003d7c82 */ /* 0x000fe20008000000 */
        /* <DEDUP_REMOVED lines=13> */
[----:B----4-:R-:W-:-:S06]  /*8df0*/  WARPGROUP.ARRIVE ;  /* 0x00000000000079c5 */ /* 0x010fcc0000000000 */
[----:B------:R-:W-:Y:S03]  /*8e00*/  QGMMA.64x16x32.F32.E4M3.E4M3 R144, gdesc[UR16], R144, gsb0 ;  /* 0x00200000109079f3 */ /* 0x000fe60008000890 */
[----:B------:R-:W-:Y:S02]  /*8e10*/  WARPGROUP.DEPBAR.LE gsb0, 0x0 ;  /* 0x00008000000079c5 */ /* 0x000fe40000010000 */
[----:B------:R-:W-:-:S06]  /*8e20*/  WARPGROUP.ARRIVE ;  /* 0x00000000000079c5 */ /* 0x000fcc0000000000 */
[----:B------:R-:W-:Y:S03]  /*8e30*/  QGMMA.64x16x32.F32.E4M3.E4M3 R112, gdesc[UR20], R112, gsb0 ;  /* 0x00200000147079f3 */ /* 0x000fe60008000870 */
        /* <DEDUP_REMOVED lines=47> */
[----:B------:R-:W-:Y:S04]  /*9130*/  STL.64 [R1+0x8e0], R214 ;  /* 0x0008e0d601007387 */ /* 0x000fe80000100a00 */
[----:B------:R-:W-:Y:S01]  /*9140*/  STL.64 [R1+0x8d8], R212 ;  /* 0x0008d8d401007387 */ /* 0x000fe20000100a00 */
[----:B------:R-:W-:-:S02]  /*9150*/  WARPGROUP.DEPBAR.LE gsb0, 0x0 ;  /* 0x00008000000079c5 */ /* 0x000fc40000010000 */
[----:B------:R-:W-:-:S06]  /*9160*/  WARPGROUP.ARRIVE ;  /* 0x00000000000079c5 */ /* 0x000fcc0000000000 */
[----:B------:R-:W-:Y:S01]  /*9170*/  QGMMA.64x16x32.F32.E4M3.E4M3 R192, gdesc[UR32], R192, gsb0 ;  /* 0x0020000020c079f3 */ /* 0x000fe200080008c0 */
[----:B------:R-:W-:Y:S04]  /*9180*/  STL.64 [R1+0x8d0], R210 ;  /* 0x0008d0d201007387 */ /* 0x000fe80000100a00 */
[----:B------:R-:W-:Y:S04]  /*9190*/  STL.64 [R1+0x8c8], R208 ;  /* 0x0008c8d001007387 */ /* 0x000fe80000100a00 */
        /* <DEDUP_REMOVED lines=11> */
[----:B0-----:R-:W2:Y:S01]  /*9250*/  LDL.LU R176, [R1+0xe0] ;  /* 0x0000e00001b07983 */ /* 0x001ea20000300800 */
[----:B------:R-:W-:-:S03]  /*9260*/  WARPGROUP.DEPBAR.LE gsb0, 0x0 ;  /* 0x00008000000079c5 */ /* 0x000fc60000010000 */
[----:B------:R-:W2:Y:S04]  /*9270*/  LDL.LU R177, [R1+0xe4] ;  /* 0x0000e40001b17983 */ /* 0x000ea80000300800 */
[----:B------:R0:W-:Y:S04]  /*9280*/  STL.64 [R1], R192 ;  /* 0x000000c001007387 */ /* 0x0001e80000100a00 */
[----:B------:R1:W-:Y:S01]  /*9290*/  STL.64 [R1+0x8], R194 ;  /* 0x000008c201007387 */ /* 0x0003e20000100a00 */
[----:B------:R-:W-:-:S03]  /*92a0*/  IMAD.MOV.U32 R180, RZ, RZ, R235 ;  /* 0x000000ffffb47224 */ /* 0x000fc600078e00eb */
[----:B------:R3:W-:Y:S01]  /*92b0*/  STL.64 [R1+0x10], R196 ;  /* 0x000010c401007387 */ /* 0x0007e20000100a00 */
[----:B------:R-:W-:-:S03]  /*92c0*/  IMAD.MOV.U32 R181, RZ, RZ, R234 ;  /* 0x000000ffffb57224 */ /* 0x000fc600078e00ea */
[----:B------:R4:W-:Y:S01]  /*92d0*/  STL.64 [R1+0x18], R198 ;  /* 0x000018c601007387 */ /* 0x0009e20000100a00 */
[----:B------:R-:W-:-:S03]  /*92e0*/  IMAD.MOV.U32 R182, RZ, RZ, R233 ;  /* 0x000000ffffb67224 */ /* 0x000fc600078e00e9 */
[----:B------:R-:W2:Y:S01]  /*92f0*/  LDL.LU R178, [R1+0xe8] ;  /* 0x0000e80001b27983 */ /* 0x000ea20000300800 */
[----:B------:R-:W-:-:S03]  /*9300*/  IMAD.MOV.U32 R183, RZ, RZ, R232 ;  /* 0x000000ffffb77224 */ /* 0x000fc600078e00e8 */
[----:B------:R-:W2:Y:S04]  /*9310*/  LDL.LU R179, [R1+0xec] ;  /* 0x0000ec0001b37983 */ /* 0x000ea80000300800 */
[----:B------:R-:W2:Y:S04]  /*9320*/  LDL.LU R235, [R1+0x9c4] ;  /* 0x0009c40001eb7983 */ /* 0x000ea80000300800 */
[----:B------:R-:W2:Y:S04]  /*9330*/  LDL.LU R234, [R1+0x9c0] ;  /* 0x0009c00001ea7983 */ /* 0x000ea80000300800 */
[----:B------:R-:W2:Y:S04]  /*9340*/  LDL.LU R233, [R1+0x9bc] ;  /* 0x0009bc0001e97983 */ /* 0x000ea80000300800 */
[----:B------:R-:W2:Y:S04]  /*9350*/  LDL.LU R232, [R1+0x9b8] ;  /* 0x0009b80001e87983 */ /* 0x000ea80000300800 */
[----:B0-----:R-:W2:Y:S04]  /*9360*/  LDL.LU R192, [R1+0x1e0] ;  /* 0x0001e00001c07983 */ /* 0x001ea80000300800 */
[----:B------:R-:W2:Y:S04]  /*9370*/  LDL.LU R193, [R1+0x1e4] ;  /* 0x0001e40001c17983 */ /* 0x000ea80000300800 */
[----:B-1----:R-:W2:Y:S04]  /*9380*/  LDL.LU R194, [R1+0x1e8] ;  /* 0x0001e80001c27983 */ /* 0x002ea80000300800 */
[----:B------:R-:W2:Y:S04]  /*9390*/  LDL.LU R195, [R1+0x1ec] ;  /* 0x0001ec0001c37983 */ /* 0x000ea80000300800 */
[----:B---3--:R-:W2:Y:S04]  /*93a0*/  LDL.LU R196, [R1+0x1f0] ;  /* 0x0001f00001c47983 */ /* 0x008ea80000300800 */
[----:B------:R-:W2:Y:S04]  /*93b0*/  LDL.LU R197, [R1+0x1f4] ;  /* 0x0001f40001c57983 */ /* 0x000ea80000300800 */
[----:B----4-:R-:W2:Y:S04]  /*93c0*/  LDL.LU R198, [R1+0x1f8] ;  /* 0x0001f80001c67983 */ /* 0x010ea80000300800 */
[----:B------:R-:W2:Y:S04]  /*93d0*/  LDL.LU R199, [R1+0x1fc] ;  /* 0x0001fc0001c77983 */ /* 0x000ea80000300800 */
[----:B------:R-:W3:Y:S04]  /*93e0*/  LDL.LU R128, [R1+0x180] ;  /* 0x0001800001807983 */ /* 0x000ee80000300800 */
[----:B------:R-:W3:Y:S04]  /*93f0*/  LDL.LU R129, [R1+0x184] ;  /* 0x0001840001817983 */ /* 0x000ee80000300800 */
        /* <DEDUP_REMOVED lines=14> */
[----:B------:R-:W4:Y:S04]  /*94e0*/  LDL.LU R71, [R1+0x9c] ;  /* 0x00009c0001477983 */ /* 0x000f280000300800 */
[----:B------:R-:W2:Y:S04]  /*94f0*/  LDL.LU R96, [R1+0x100] ;  /* 0x0001000001607983 */ /* 0x000ea80000300800 */
[----:B------:R-:W2:Y:S04]  /*9500*/  LDL.LU R97, [R1+0x104] ;  /* 0x0001040001617983 */ /* 0x000ea80000300800 */
[----:B------:R-:W2:Y:S04]  /*9510*/  LDL.LU R98, [R1+0x108] ;  /* 0x0001080001627983 */ /* 0x000ea80000300800 */
[----:B------:R-:W2:Y:S04]  /*9520*/  LDL.LU R99, [R1+0x10c] ;  /* 0x00010c0001637983 */ /* 0x000ea80000300800 */
[----:B------:R-:W2:Y:S04]  /*9530*/  LDL.LU R100, [R1+0x110] ;  /* 0x0001100001647983 */ /* 0x000ea80000300800 */
[----:B------:R-:W2:Y:S04]  /*9540*/  LDL.LU R101, [R1+0x114] ;  /* 0x0001140001657983 */ /* 0x000ea80000300800 */
[----:B------:R-:W2:Y:S04]  /*9550*/  LDL.LU R102, [R1+0x118] ;  /* 0x0001180001667983 */ /* 0x000ea80000300800 */
[----:B------:R-:W2:Y:S04]  /*9560*/  LDL.LU R103, [R1+0x11c] ;  /* 0x00011c0001677983 */ /* 0x000ea80000300800 */
[----:B------:R-:W3:Y:S04]  /*9570*/  LDL.LU R160, [R1+0x200] ;  /* 0x0002000001a07983 */ /* 0x000ee80000300800 */
        /* <DEDUP_REMOVED lines=10> */
[----:B------:R-:W3:Y:S01]  /*9620*/  LDL.LU R231, [R1+0x16c] ;  /* 0x00016c0001e77983 */ /* 0x000ee20000300800 */
        /* <DEDUP_REMOVED lines=8> */
[----:B------:R-:W-:Y:S01]  /*96b0*/  UIADD3 UR12, UR53, 0x804, URZ ;  /* 0x00000804350c7890 */ /* 0x000fe2000fffe03f */
[----:B------:R-:W3:Y:S04]  /*96c0*/  LDL.LU R208, [R1+0x60] ;  /* 0x0000600001d07983 */ /* 0x000ee80000300800 */
[----:B------:R-:W3:Y:S01]  /*96d0*/  LDL.LU R209, [R1+0x64] ;  /* 0x0000640001d17983 */ /* 0x000ee20000300800 */
[----:B----4-:R-:W-:-:S06]  /*96e0*/  WARPGROUP.ARRIVE ;  /* 0x00000000000079c5 */ /* 0x010fcc0000000000 */
        /* <DEDUP_REMOVED lines=10> */
[----:B------:R-:W-:Y:S03]  /*9790*/  QGMMA.64x16x32.F32.E4M3.E4M3 R128, gdesc[UR32], R128, gsb0 ;  /* 0x00200000208079f3 */ /* 0x000fe60008000880 */
[----:B------:R-:W-:Y:S02]  /*97a0*/  WARPGROUP.DEPBAR.LE gsb0, 0x0 ;  /* 0x00008000000079c5 */ /* 0x000fe40000010000 */
[----:B------:R-:W-:-:S06]  /*97b0*/  WARPGROUP.ARRIVE ;  /* 0x00000000000079c5 */ /* 0x000fcc0000000000 */
[----:B------:R-:W-:Y:S01]  /*97c0*/  QGMMA.64x16x32.F32.E4M3.E4M3 R160, gdesc[UR8], R160, gsb0 ;  /* 0x0020000008a079f3 */ /* 0x000fe200080008a0 */
[----:B------:R-:W-:Y:S01]  /*97d0*/  UMOV UR8, UR12 ;  /* 0x0000000c00087c82 */ /* 0x000fe20008000000 */
[----:B------:R-:W-:Y:S01]  /*97e0*/  UMOV UR9, 0x40000040 ;  /* 0x4000004000097882 */ /* 0x000fe20000000000 */
[----:B------:R-:W-:Y:S02]  /*97f0*/  WARPGROUP.DEPBAR.LE gsb0, 0x0 ;  /* 0x00008000000079c5 */ /* 0x000fe40000010000 */
[----:B------:R-:W-:-:S06]  /*9800*/  WARPGROUP.ARRIVE ;  /* 0x00000000000079c5 */ /* 0x000fcc0000000000 */
[----:B------:R-:W-:Y:S01]  /*9810*/  QGMMA.64x16x32.F32.E4M3.E4M3 R192, gdesc[UR8], R192, gsb0 ;  /* 0x0020000008c079f3 */ /* 0x000fe200080008c0 */
[----:B------:R-:W-:Y:S01]  /*9820*/  UMOV UR32, UR8 ;  /* 0x0000000800207c82 */ /* 0x000fe20008000000 */
[----:B------:R-:W-:Y:S01]  /*9830*/  UMOV UR33, UR9 ;  /* 0x0000000900217c82 */ /* 0x000fe20008000000 */
[----:B------:R-:W-:Y:S01]  /*9840*/  UMOV UR34, UR60 ;  /* 0x0000003c00227c82 */ /* 0x000fe20008000000 */
[----:B------:R-:W-:Y:S01]  /*9850*/  UMOV UR35, UR61 ;  /* 0x0000003d00237c82 */ /* 0x000fe20008000000 */
[----:B------:R-:W-:Y:S04]  /*9860*/  STL [R1+0x348], RZ ;  /* 0x000348ff01007387 */ /* 0x000fe80000100800 */
        /* <DEDUP_REMOVED lines=36> */
[----:B------:R-:W2:Y:S04]  /*9ab0*/  LDL.LU.64 R160, [R1+0x938] ;  /* 0x0009380001a07983 */ /* 0x000ea80000300a00 */
[----:B------:R-:W-:Y:S04]  /*9ac0*/  STL [R1+0x33c], RZ ;  /* 0x00033cff01007387 */ /* 0x000fe80000100800 */
[----:B------:R-:W-:Y:S04]  /*9ad0*/  STL.64 [R1+0x1e0], R192 ;  /* 0x0001e0c001007387 */ /* 0x000fe80000100a00 */
[----:B------:R-:W-:Y:S04]  /*9ae0*/  STL.64 [R1+0x1e8], R194 ;  /* 0x0001e8c201007387 */ /* 0x000fe80000100a00 */
[----:B------:R-:W-:Y:S04]  /*9af0*/  STL.64 [R1+0x1f0], R196 ;  /* 0x0001f0c401007387 */ /* 0x000fe80000100a00 */
[----:B------:R0:W-:Y:S01]  /*9b00*/  STL.64 [R1+0x1f8], R198 ;  /* 0x0001f8c601007387 */ /* 0x0001e20000100a00 */
[----:B------:R-:W-:-:S03]  /*9b10*/  WARPGROUP.DEPBAR.LE gsb0, 0x0 ;  /* 0x00008000000079c5 */ /* 0x000fc60000010000 */
[----:B0-----:R-:W3:Y:S04]  /*9b20*/  LDL.LU.64 R198, [R1+0x930] ;  /* 0x0009300001c67983 */ /* 0x001ee80000300a00 */
[----:B------:R-:W3:Y:S04]  /*9b30*/  LDL.LU.64 R196, [R1+0x928] ;  /* 0x0009280001c47983 */ /* 0x000ee80000300a00 */
[----:B------:R-:W3:Y:S04]  /*9b40*/  LDL.LU.64 R194, [R1+0x920] ;  /* 0x0009200001c27983 */ /* 0x000ee80000300a00 */
[----:B------:R-:W3:Y:S04]  /*9b50*/  LDL.LU.64 R192, [R1+0x918] ;  /* 0x0009180001c07983 */ /* 0x000ee80000300a00 */
[----:B------:R-:W-:Y:S04]  /*9b60*/  STL [R1+0x338], RZ ;  /* 0x000338ff01007387 */ /* 0x000fe80000100800 */
[----:B------:R-:W-:Y:S04]  /*9b70*/  STL.64 [R1+0x160], R228 ;  /* 0x000160e401007387 */ /* 0x000fe80000100a00 */
[----:B------:R0:W-:Y:S04]  /*9b80*/  STL.64 [R1+0x168], R230 ;  /* 0x000168e601007387 */ /* 0x0001e80000100a00 */
[----:B------:R-:W-:Y:S04]  /*9b90*/  STL.64 [R1+0x170], R232 ;  /* 0x000170e801007387 */ /* 0x000fe80000100a00 */
[----:B------:R-:W-:Y:S04]  /*9ba0*/  STL.64 [R1+0x178], R234 ;  /* 0x000178ea01007387 */ /* 0x000fe80000100a00 */
[----:B0-----:R-:W4:Y:S04]  /*9bb0*/  LDL.LU.64 R230, [R1+0x910] ;  /* 0x0009100001e67983 */ /* 0x001f280000300a00 */
[----:B------:R-:W4:Y:S01]  /*9bc0*/  LDL.LU.64 R228, [R1+0x908] ;  /* 0x0009080001e47983 */ /* 0x000f220000300a00 */
[----:B------:R-:W-:Y:S01]  /*9bd0*/  WARPGROUP.ARRIVE ;  /* 0x00000000000079c5 */ /* 0x000fe20000000000 */
[----:B------:R-:W-:Y:S01]  /*9be0*/  UMOV UR32, UR8 ;  /* 0x0000000800207c82 */ /* 0x000fe20008000000 */
[----:B------:R-:W-:Y:S01]  /*9bf0*/  UMOV UR33, UR9 ;  /* 0x0000000900217c82 */ /* 0x000fe20008000000 */
[----:B------:R-:W-:Y:S01]  /*9c00*/  UMOV UR34, UR38 ;  /* 0x0000002600227c82 */ /* 0x000fe20008000000 */
[----:B------:R-:W-:-:S02]  /*9c10*/  UMOV UR35, UR39 ;  /* 0x0000002700237c82 */ /* 0x000fc40008000000 */
[----:B------:R-:W-:Y:S01]  /*9c20*/  QGMMA.64x16x32.F32.E4M3.E4M3 R176, gdesc[UR32], R176, gsb0 ;  /* 0x0020000020b079f3 */ /* 0x000fe200080008b0 */
[----:B------:R-:W-:Y:S02]  /*9c30*/  IMAD.MOV.U32 R210, RZ, RZ, R15 ;  /* 0x000000ffffd27224 */ /* 0x000fe400078e000f */
[----:B------:R-:W-:Y:S02]  /*9c40*/  IMAD.MOV.U32 R211, RZ, RZ, R6 ;  /* 0x000000ffffd37224 */ /* 0x000fe400078e0006 */
[----:B------:R-:W-:Y:S02]  /*9c50*/  IMAD.MOV.U32 R212, RZ, RZ, R4 ;  /* 0x000000ffffd47224 */ /* 0x000fe400078e0004 */
[----:B------:R-:W-:Y:S02]  /*9c60*/  IMAD.MOV.U32 R213, RZ, RZ, R3 ;  /* 0x000000ffffd57224 */ /* 0x000fe400078e0003 */
[----:B------:R-:W-:Y:S02]  /*9c70*/  IMAD.MOV.U32 R214, RZ, RZ, R2 ;  /* 0x000000ffffd67224 */ /* 0x000fe400078e0002 */
[----:B------:R-:W-:Y:S01]  /*9c80*/  IMAD.MOV.U32 R215, RZ, RZ, R0 ;  /* 0x000000ffffd77224 */ /* 0x000fe200078e0000 */
[----:B------:R-:W-:Y:S01]  /*9c90*/  UMOV UR32, UR8 ;  /* 0x0000000800207c82 */ /* 0x000fe20008000000 */
[----:B------:R-:W-:Y:S01]  /*9ca0*/  UMOV UR33, UR9 ;  /* 0x0000000900217c82 */ /* 0x000fe20008000000 */
[----:B------:R-:W-:Y:S01]  /*9cb0*/  UMOV UR34, UR50 ;  /* 0x0000003200227c82 */ /* 0x000fe20008000000 */
[----:B------:R-:W-:Y:S01]  /*9cc0*/  UMOV UR35, UR51 ;  /* 0x0000003300237c82 */ /* 0x000fe20008000000 */
        /* <DEDUP_REMOVED lines=8> */
[----:B------:R-:W-:Y:S01]  /*9d50*/  UMOV UR12, UR8 ;  /* 0x00000008000c7c82 */ /* 0x000fe20008000000 */
[----:B------:R-:W-:Y:S01]  /*9d60*/  UMOV UR13, UR9 ;  /* 0x00000009000d7c82 */ /* 0x000fe20008000000 */
[----:B----4-:R-:W-:-:S06]  /*9d70*/  WARPGROUP.ARRIVE ;  /* 0x00000000000079c5 */ /* 0x010fcc0000000000 */
        /* <DEDUP_REMOVED lines=9> */
[----:B--2---:R-:W-:-:S06]  /*9e10*/  WARPGROUP.ARRIVE ;  /* 0x00000000000079c5 */ /* 0x004fcc0000000000 */
        /* <DEDUP_REMOVED lines=34> */
[----:B------:R-:W-:Y:S04]  /*a040*/  STL [R1+0x334], RZ ;  /* 0x000334ff01007387 */ /* 0x000fe80000100800 */
[----:B------:R0:W-:Y:S04]  /*a050*/  STL.64 [R1+0xe0], R176 ;  /* 0x0000e0b001007387 */ /* 0x0001e80000100a00 */
[----:B------:R1:W-:Y:S04]  /*a060*/  STL.64 [R1+0xe8], R178 ;  /* 0x0000e8b201007387 */ /* 0x0003e80000100a00 */
[----:B------:R2:W-:Y:S04]  /*a070*/  STL.64 [R1+0xf0], R180 ;  /* 0x0000f0b401007387 */ /* 0x0005e80000100a00 */
[----:B------:R3:W-:Y:S04]  /*a080*/  STL.64 [R1+0xf8], R182 ;  /* 0x0000f8b601007387 */ /* 0x0007e80000100a00 */
[----:B------:R-:W-:Y:S01]  /*a090*/  STL [R1+0x330], RZ ;  /* 0x000330ff01007387 */ /* 0x000fe20000100800 */
[----:B------:R-:W-:-:S02]  /*a0a0*/  WARPGROUP.DEPBAR.LE gsb0, 0x0 ;  /* 0x00008000000079c5 */ /* 0x000fc40000010000 */
[----:B------:R-:W-:-:S06]  /*a0b0*/  WARPGROUP.ARRIVE ;  /* 0x00000000000079c5 */ /* 0x000fcc0000000000 */
[----:B------:R-:W-:Y:S01]  /*a0c0*/  QGMMA.64x16x32.F32.E4M3.E4M3 R88, gdesc[UR20], R88, gsb0 ;  /* 0x00200000145879f3 */ /* 0x000fe20008000858 */
[----:B------:R4:W-:Y:S04]  /*a0d0*/  STL.64 [R1+0x60], R208 ;  /* 0x000060d001007387 */ /* 0x0009e80000100a00 */
[----:B------:R4:W-:Y:S04]  /*a0e0*/  STL.64 [R1+0x68], R210 ;  /* 0x000068d201007387 */ /* 0x0009e80000100a00 */
[----:B------:R4:W-:Y:S04]  /*a0f0*/  STL.64 [R1+0x70], R212 ;  /* 0x000070d401007387 */ /* 0x0009e80000100a00 */
[----:B------:R4:W-:Y:S04]  /*a100*/  STL.64 [R1+0x78], R214 ;  /* 0x000078d601007387 */ /* 0x0009e80000100a00 */
        /* <DEDUP_REMOVED lines=21> */
[----:B------:R-:W-:Y:S01]  /*a260*/  STL [R1+0x318], RZ ;  /* 0x000318ff01007387 */ /* 0x000fe20000100800 */
[----:B------:R-:W-:-:S03]  /*a270*/  WARPGROUP.DEPBAR.LE gsb0, 0x0 ;  /* 0x00008000000079c5 */ /* 0x000fc60000010000 */
[----:B------:R-:W-:Y:S04]  /*a280*/  STL [R1+0x314], RZ ;  /* 0x000314ff01007387 */ /* 0x000fe80000100800 */
[----:B------:R-:W-:Y:S04]  /*a290*/  STL [R1+0x310], RZ ;  /* 0x000310ff01007387 */ /* 0x000fe80000100800 */
[----:B------:R-:W-:Y:S04]  /*a2a0*/  STL [R1+0x30c], RZ ;  /* 0x00030cff01007387 */ /* 0x000fe80000100800 */
[----:B------:R4:W-:Y:S04]  /*a2b0*/  STL [R1+0x840], R90 ;  /* 0x0008405a01007387 */ /* 0x0009e80000100800 */
[----:B------:R4:W-:Y:S04]  /*a2c0*/  STL [R1+0x83c], R91 ;  /* 0x00083c5b01007387 */ /* 0x0009e80000100800 */
[----:B------:R4:W-:Y:S04]  /*a2d0*/  STL [R1+0x838], R92 ;  /* 0x0008385c01007387 */ /* 0x0009e80000100800 */
[----:B------:R4:W-:Y:S04]  /*a2e0*/  STL [R1+0x834], R93 ;  /* 0x0008345d01007387 */ /* 0x0009e80000100800 */
[----:B------:R4:W-:Y:S04]  /*a2f0*/  STL [R1+0x830], R94 ;  /* 0x0008305e01007387 */ /* 0x0009e80000100800 */
[----:B------:R4:W-:Y:S04]  /*a300*/  STL [R1+0x82c], R95 ;  /* 0x00082c5f01007387 */ /* 0x0009e80000100800 */
[----:B------:R-:W-:Y:S04]  /*a310*/  STL [R1+0x308], RZ ;  /* 0x000308ff01007387 */ /* 0x000fe80000100800 */
[----:B0-----:R-:W4:Y:S04]  /*a320*/  LDL.LU.64 R176, [R1+0xc0] ;  /* 0x0000c00001b07983 */ /* 0x001f280000300a00 */
[----:B-1----:R-:W4:Y:S04]  /*a330*/  LDL.LU.64 R178, [R1+0xc8] ;  /* 0x0000c80001b27983 */ /* 0x002f280000300a00 */
[----:B--2---:R-:W2:Y:S04]  /*a340*/  LDL.LU.64 R180, [R1+0xd0] ;  /* 0x0000d00001b47983 */ /* 0x004ea80000300a00 */
[----:B---3--:R-:W2:Y:S01]  /*a350*/  LDL.LU.64 R182, [R1+0xd8] ;  /* 0x0000d80001b67983 */ /* 0x008ea20000300a00 */
[----:B------:R-:W-:Y:S01]  /*a360*/  WARPGROUP.ARRIVE ;  /* 0x00000000000079c5 */ /* 0x000fe20000000000 */
[----:B------:R-:W-:Y:S01]  /*a370*/  UMOV UR16, UR28 ;  /* 0x0000001c00107c82 */ /* 0x000fe20008000000 */
[----:B------:R-:W-:-:S04]  /*a380*/  UMOV UR17, UR29 ;  /* 0x0000001d00117c82 */ /* 0x000fc80008000000 */
[----:B------:R-:W-:Y:S01]  /*a390*/  QGMMA.64x16x32.F32.E4M3.E4M3 R120, gdesc[UR16], R120, gsb0 ;  /* 0x00200000107879f3 */ /* 0x000fe20008000878 */
[----:B------:R-:W-:Y:S04]  /*a3a0*/  STL [R1+0x304], RZ ;  /* 0x000304ff01007387 */ /* 0x000fe80000100800 */
[----:B------:R-:W-:Y:S04]  /*a3b0*/  STL [R1+0x300], RZ ;  /* 0x000300ff01007387 */ /* 0x000fe80000100800 */
[----:B----4-:R-:W3:Y:S04]  /*a3c0*/  LDL.LU.64 R208, [R1+0x140] ;  /* 0x0001400001d07983 */ /* 0x010ee80000300a00 */
[----:B------:R-:W3:Y:S04]  /*a3d0*/  LDL.LU.64 R210, [R1+0x148] ;  /* 0x0001480001d27983 */ /* 0x000ee80000300a00 */
[----:B------:R-:W3:Y:S04]  /*a3e0*/  LDL.LU.64 R212, [R1+0x150] ;  /* 0x0001500001d47983 */ /* 0x000ee80000300a00 */
[----:B------:R-:W3:Y:S01]  /*a3f0*/  LDL.LU.64 R214, [R1+0x158] ;  /* 0x0001580001d67983 */ /* 0x000ee20000300a00 */
        /* <DEDUP_REMOVED lines=23> */
[----:B--2---:R-:W-:-:S06]  /*a570*/  WARPGROUP.ARRIVE ;  /* 0x00000000000079c5 */ /* 0x004fcc0000000000 */
[----:B------:R-:W-:Y:S01]  /*a580*/  QGMMA.64x16x32.F32.E4M3.E4M3 R176, gdesc[UR36], R176, gsb0 ;  /* 0x0020000024b079f3 */ /* 0x000fe200080008b0 */
[----:B------:R-:W-:Y:S04]  /*a590*/  STL [R1+0x2fc], RZ ;  /* 0x0002fcff01007387 */ /* 0x000fe80000100800 */
[----:B------:R-:W-:Y:S04]  /*a5a0*/  STL [R1+0x2f8], RZ ;  /* 0x0002f8ff01007387 */ /* 0x000fe80000100800 */
        /* <DEDUP_REMOVED lines=9> */
[----:B------:R-:W-:Y:S01]  /*a640*/  IMAD.MOV.U32 R234, RZ, RZ, R20 ;  /* 0x000000ffffea7224 */ /* 0x000fe200078e0014 */
[----:B------:R-:W-:Y:S02]  /*a650*/  UMOV UR12, UR28 ;  /* 0x0000001c000c7c82 */ /* 0x000fe40008000000 */
[----:B------:R-:W2:Y:S01]  /*a660*/  LDL.LU R198, [R1+0xb8] ;  /* 0x0000b80001c67983 */ /* 0x000ea20000300800 */
[----:B------:R-:W-:Y:S01]  /*a670*/  IMAD.MOV.U32 R2, RZ, RZ, R17 ;  /* 0x000000ffff027224 */ /* 0x000fe200078e0011 */
[----:B------:R-:W-:Y:S01]  /*a680*/  UMOV UR13, UR29 ;  /* 0x0000001d000d7c82 */ /* 0x000fe20008000000 */
[----:B------:R-:W-:Y:S01]  /*a690*/  IMAD.MOV.U32 R0, RZ, RZ, R18 ;  /* 0x000000ffff007224 */ /* 0x000fe200078e0012 */
[----:B------:R-:W2:Y:S01]  /*a6a0*/  LDL.LU R199, [R1+0xbc] ;  /* 0x0000bc0001c77983 */ /* 0x000ea20000300800 */
[----:B------:R-:W-:Y:S01]  /*a6b0*/  UMOV UR14, UR60 ;  /* 0x0000003c000e7c82 */ /* 0x000fe20008000000 */
[----:B------:R-:W-:Y:S01]  /*a6c0*/  UMOV UR15, UR61 ;  /* 0x0000003d000f7c82 */ /* 0x000fe20008000000 */
[----:B------:R-:W-:Y:S01]  /*a6d0*/  IMAD.MOV.U32 R4, RZ, RZ, R16 ;  /* 0x000000ffff047224 */ /* 0x000fe200078e0010 */
[----:B------:R-:W-:-:S02]  /*a6e0*/  WARPGROUP.DEPBAR.LE gsb0, 0x0 ;  /* 0x00008000000079c5 */ /* 0x000fc40000010000 */
[----:B---3--:R-:W-:Y:S01]  /*a6f0*/  WARPGROUP.ARRIVE ;  /* 0x00000000000079c5 */ /* 0x008fe20000000000 */
[----:B------:R-:W-:Y:S02]  /*a700*/  IMAD.MOV.U32 R22, RZ, RZ, R176 ;  /* 0x000000ffff167224 */ /* 0x000fe400078e00b0 */
[----:B------:R-:W-:Y:S02]  /*a710*/  IMAD.MOV.U32 R21, RZ, RZ, R177 ;  /* 0x000000ffff157224 */ /* 0x000fe400078e00b1 */
[----:B------:R-:W-:Y:S01]  /*a720*/  IMAD.MOV.U32 R20, RZ, RZ, R178 ;  /* 0x000000ffff147224 */ /* 0x000fe200078e00b2 */
[----:B------:R-:W3:Y:S01]  /*a730*/  LDL.LU.64 R176, [R1+0x1c0] ;  /* 0x0001c00001b07983 */ /* 0x000ee20000300a00 */
[----:B------:R-:W-:Y:S01]  /*a740*/  IMAD.MOV.U32 R19, RZ, RZ, R179 ;  /* 0x000000ffff137224 */ /* 0x000fe200078e00b3 */
[----:B------:R-:W-:Y:S01]  /*a750*/  QGMMA.64x16x32.F32.E4M3.E4M3 R208, gdesc[UR12], R208, gsb0 ;  /* 0x002000000cd079f3 */ /* 0x000fe200080008d0 */
[----:B------:R-:W-:Y:S01]  /*a760*/  IMAD.MOV.U32 R18, RZ, RZ, R180 ;  /* 0x000000ffff127224 */ /* 0x000fe200078e00b4 */
[----:B------:R-:W3:Y:S01]  /*a770*/  LDL.LU.64 R178, [R1+0x1c8] ;  /* 0x0001c80001b27983 */ /* 0x000ee20000300a00 */
[----:B------:R-:W-:-:S02]  /*a780*/  IMAD.MOV.U32 R17, RZ, RZ, R181 ;  /* 0x000000ffff117224 */ /* 0x000fc400078e00b5 */
[----:B------:R-:W-:Y:S01]  /*a790*/  IMAD.MOV.U32 R16, RZ, RZ, R182 ;  /* 0x000000ffff107224 */ /* 0x000fe200078e00b6 */
[----:B------:R-:W3:Y:S01]  /*a7a0*/  LDL.LU.64 R180, [R1+0x1d0] ;  /* 0x0001d00001b47983 */ /* 0x000ee20000300a00 */
[----:B------:R-:W-:-:S03]  /*a7b0*/  IMAD.MOV.U32 R15, RZ, RZ, R183 ;  /* 0x000000ffff0f7224 */ /* 0x000fc600078e00b7 */
[----:B------:R-:W3:Y:S04]  /*a7c0*/  LDL.LU.64 R182, [R1+0x1d8] ;  /* 0x0001d80001b67983 */ /* 0x000ee80000300a00 */
        /* <DEDUP_REMOVED lines=9> */
[----:B------:R-:W-:Y:S02]  /*a860*/  IMAD.MOV.U32 R90, RZ, RZ, R208 ;  /* 0x000000ffff5a7224 */ /* 0x000fe400078e00d0 */
[----:B------:R-:W-:Y:S01]  /*a870*/  IMAD.MOV.U32 R91, RZ, RZ, R209 ;  /* 0x000000ffff5b7224 */ /* 0x000fe200078e00d1 */
[----:B------:R-:W2:Y:S01]  /*a880*/  LDL.LU R208, [R1+0x220] ;  /* 0x0002200001d07983 */ /* 0x000ea20000300800 */
[----:B------:R-:W-:Y:S02]  /*a890*/  IMAD.MOV.U32 R92, RZ, RZ, R210 ;  /* 0x000000ffff5c7224 */ /* 0x000fe400078e00d2 */
[----:B------:R-:W-:Y:S01]  /*a8a0*/  IMAD.MOV.U32 R93, RZ, RZ, R211 ;  /* 0x000000ffff5d7224 */ /* 0x000fe200078e00d3 */
[----:B------:R-:W2:Y:S01]  /*a8b0*/  LDL.LU R209, [R1+0x224] ;  /* 0x0002240001d17983 */ /* 0x000ea20000300800 */
[----:B------:R-:W-:-:S03]  /*a8c0*/  IMAD.MOV.U32 R94, RZ, RZ, R212 ;  /* 0x000000ffff5e7224 */ /* 0x000fc600078e00d4 */
        /* <DEDUP_REMOVED lines=8> */
[----:B------:R-:W2:Y:S04]  /*a950*/  LDL.LU R215, [R1+0x23c] ;  /* 0x00023c0001d77983 */ /* 0x000ea80000300800 */
[----:B------:R-:W4:Y:S04]  /*a960*/  LDL.LU R160, [R1+0x120] ;  /* 0x0001200001a07983 */ /* 0x000f280000300800 */
[----:B------:R-:W4:Y:S04]  /*a970*/  LDL.LU R161, [R1+0x124] ;  /* 0x0001240001a17983 */ /* 0x000f280000300800 */
[----:B------:R-:W4:Y:S04]  /*a980*/  LDL.LU R162, [R1+0x128] ;  /* 0x0001280001a27983 */ /* 0x000f280000300800 */
[----:B------:R-:W4:Y:S04]  /*a990*/  LDL.LU R163, [R1+0x12c] ;  /* 0x00012c0001a37983 */ /* 0x000f280000300800 */
[----:B------:R-:W4:Y:S04]  /*a9a0*/  LDL.LU R164, [R1+0x130] ;  /* 0x0001300001a47983 */ /* 0x000f280000300800 */
[----:B------:R-:W4:Y:S04]  /*a9b0*/  LDL.LU R165, [R1+0x134] ;  /* 0x0001340001a57983 */ /* 0x000f280000300800 */
[----:B------:R-:W4:Y:S01]  /*a9c0*/  LDL.LU R166, [R1+0x138] ;  /* 0x0001380001a67983 */ /* 0x000f220000300800 */
[----:B------:R-:W-:Y:S01]  /*a9d0*/  UMOV UR8, UR28 ;  /* 0x0000001c00087c82 */ /* 0x000fe20008000000 */
[----:B------:R-:W-:Y:S01]  /*a9e0*/  UMOV UR9, UR29 ;  /* 0x0000001d00097c82 */ /* 0x000fe20008000000 */
[----:B------:R-:W-:-:S02]  /*a9f0*/  UIADD3 UR16, UR53, 0x6, URZ ;  /* 0x0000000635107890 */ /* 0x000fc4000fffe03f */
[----:B------:R-:W-:Y:S01]  /*aa00*/  UIADD3 UR12, UR6, 0x6, URZ ;  /* 0x00000006060c7890 */ /* 0x000fe2000fffe03f */
[----:B------:R-:W-:Y:S01]  /*aa10*/  IMAD.MOV.U32 R229, RZ, RZ, R8 ;  /* 0x000000ffffe57224 */ /* 0x000fe200078e0008 */
[----:B------:R-:W-:Y:S01]  /*aa20*/  STL [R1+0x2f4], RZ ;  /* 0x0002f4ff01007387 */ /* 0x000fe20000100800 */
[----:B------:R-:W-:Y:S02]  /*aa30*/  IMAD.MOV.U32 R230, RZ, RZ, R7 ;  /* 0x000000ffffe67224 */ /* 0x000fe400078e0007 */
[----:B------:R-:W-:Y:S02]  /*aa40*/  IMAD.MOV.U32 R227, RZ, RZ, R10 ;  /* 0x000000ffffe37224 */ /* 0x000fe400078e000a */
[----:B------:R-:W-:Y:S02]  /*aa50*/  IMAD.MOV.U32 R228, RZ, RZ, R9 ;  /* 0x000000ffffe47224 */ /* 0x000fe400078e0009 */
[----:B------:R-:W-:Y:S02]  /*aa60*/  IMAD.MOV.U32 R225, RZ, RZ, R12 ;  /* 0x000000ffffe17224 */ /* 0x000fe400078e000c */
[----:B------:R-:W-:-:S02]  /*aa70*/  IMAD.MOV.U32 R226, RZ, RZ, R11 ;  /* 0x000000ffffe27224 */ /* 0x000fc400078e000b */
[----:B------:R-:W-:Y:S02]  /*aa80*/  IMAD.MOV.U32 R167, RZ, RZ, R14 ;  /* 0x000000ffffa77224 */ /* 0x000fe400078e000e */
[----:B------:R-:W-:Y:S01]  /*aa90*/  IMAD.MOV.U32 R224, RZ, RZ, R13 ;  /* 0x000000ffffe07224 */ /* 0x000fe200078e000d */
[----:B---3--:R-:W-:-:S06]  /*aaa0*/  WARPGROUP.ARRIVE ;  /* 0x00000000000079c5 */ /* 0x008fcc0000000000 */
[----:B------:R-:W-:Y:S01]  /*aab0*/  QGMMA.64x16x32.F32.E4M3.E4M3 R176, gdesc[UR8], R176, gsb0 ;  /* 0x0020000008b079f3 */ /* 0x000fe200080008b0 */
[----:B------:R-:W-:Y:S01]  /*aac0*/  UMOV UR8, UR16 ;  /* 0x0000001000087c82 */ /* 0x000fe20008000000 */
[----:B------:R-:W-:Y:S01]  /*aad0*/  UMOV UR9, 0x40000040 ;  /* 0x4000004000097882 */ /* 0x000fe20000000000 */
[----:B------:R-:W-:Y:S01]  /*aae0*/  UMOV UR10, UR12 ;  /* 0x0000000c000a7c82 */ /* 0x000fe20008000000 */
[----:B------:R-:W-:Y:S01]  /*aaf0*/  UMOV UR11, 0x40000040 ;  /* 0x40000040000b7882 */ /* 0x000fe20000000000 */
[----:B------:R-:W-:Y:S02]  /*ab00*/  WARPGROUP.DEPBAR.LE gsb0, 0x0 ;  /* 0x00008000000079c5 */ /* 0x000fe40000010000 */
[----:B--2---:R-:W-:-:S06]  /*ab10*/  WARPGROUP.ARRIVE ;  /* 0x00000000000079c5 */ /* 0x004fcc0000000000 */
[----:B------:R-:W-:Y:S01]  /*ab20*/  QGMMA.64x16x32.F32.E4M3.E4M3 R208, gdesc[UR8], R208, gsb0 ;  /* 0x0020000008d079f3 */ /* 0x000fe200080008d0 */
[----:B------:R-:W-:Y:S02]  /*ab30*/  IMAD.MOV.U32 R8, RZ, RZ, R182 ;  /* 0x000000ffff087224 */ /* 0x000fe400078e00b6 */
[----:B------:R-:W-:Y:S02]  /*ab40*/  IMAD.MOV.U32 R7, RZ, RZ, R183 ;  /* 0x000000ffff077224 */ /* 0x000fe400078e00b7 */
[----:B------:R-:W-:Y:S01]  /*ab50*/  IMAD.MOV.U32 R10, RZ, RZ, R180 ;  /* 0x000000ffff0a7224 */ /* 0x000fe200078e00b4 */
[----:B------:R-:W2:Y:S01]  /*ab60*/  LDL.LU.64 R182, [R1+0x900] ;  /* 0x0009000001b67983 */ /* 0x000ea20000300a00 */
[----:B------:R-:W-:Y:S02]  /*ab70*/  IMAD.MOV.U32 R9, RZ, RZ, R181 ;  /* 0x000000ffff097224 */ /* 0x000fe400078e00b5 */
[----:B------:R-:W-:Y:S01]  /*ab80*/  IMAD.MOV.U32 R12, RZ, RZ, R178 ;  /* 0x000000ffff0c7224 */ /* 0x000fe200078e00b2 */
[----:B------:R-:W2:Y:S01]  /*ab90*/  LDL.LU.64 R180, [R1+0x8f8] ;  /* 0x0008f80001b47983 */ /* 0x000ea20000300a00 */
[----:B------:R-:W-:-:S02]  /*aba0*/  IMAD.MOV.U32 R11, RZ, RZ, R179 ;  /* 0x000000ffff0b7224 */ /* 0x000fc400078e00b3 */
[----:B------:R-:W-:Y:S01]  /*abb0*/  IMAD.MOV.U32 R14, RZ, RZ, R176 ;  /* 0x000000ffff0e7224 */ /* 0x000fe200078e00b0 */
[----:B------:R-:W2:Y:S01]  /*abc0*/  LDL.LU.64 R178, [R1+0x8f0] ;  /* 0x0008f00001b27983 */ /* 0x000ea20000300a00 */
[----:B------:R-:W-:-:S03]  /*abd0*/  IMAD.MOV.U32 R13, RZ, RZ, R177 ;  /* 0x000000ffff0d7224 */ /* 0x000fc600078e00b1 */
[----:B------:R-:W2:Y:S01]  /*abe0*/  LDL.LU.64 R176, [R1+0x8e8] ;  /* 0x0008e80001b07983 */ /* 0x000ea20000300a00 */
[----:B------:R-:W-:-:S03]  /*abf0*/  WARPGROUP.DEPBAR.LE gsb0, 0x0 ;  /* 0x00008000000079c5 */ /* 0x000fc60000010000 */
[----:B------:R-:W-:Y:S04]  /*ac00*/  STL.64 [R1+0x220], R208 ;  /* 0x000220d001007387 */ /* 0x000fe80000100a00 */
[----:B------:R-:W-:Y:S04]  /*ac10*/  STL.64 [R1+0x228], R210 ;  /* 0x000228d201007387 */ /* 0x000fe80000100a00 */
[----:B------:R-:W-:Y:S04]  /*ac20*/  STL.64 [R1+0x230], R212 ;  /* 0x000230d401007387 */ /* 0x000fe80000100a00 */
[----:B------:R0:W-:Y:S04]  /*ac30*/  STL.64 [R1+0x238], R214 ;  /* 0x000238d601007387 */ /* 0x0001e80000100a00 */
[----:B0-----:R-:W3:Y:S04]  /*ac40*/  LDL.LU.64 R214, [R1+0x8e0] ;  /* 0x0008e00001d67983 */ /* 0x001ee80000300a00 */
[----:B------:R-:W3:Y:S04]  /*ac50*/  LDL.LU.64 R212, [R1+0x8d8] ;  /* 0x0008d80001d47983 */ /* 0x000ee80000300a00 */
[----:B------:R-:W3:Y:S04]  /*ac60*/  LDL.LU.64 R210, [R1+0x8d0] ;  /* 0x0008d00001d27983 */ /* 0x000ee80000300a00 */
[----:B------:R-:W3:Y:S01]  /*ac70*/  LDL.LU.64 R208, [R1+0x8c8] ;  /* 0x0008c80001d07983 */ /* 0x000ee20000300a00 */
[----:B------:R-:W-:Y:S01]  /*ac80*/  UIADD3 UR13, UR6, 0x86, URZ ;  /* 0x00000086060d7890 */ /* 0x000fe2000fffe03f */
[----:B----4-:R-:W-:Y:S01]  /*ac90*/  WARPGROUP.ARRIVE ;  /* 0x00000000000079c5 */ /* 0x010fe20000000000 */
[----:B------:R-:W-:Y:S01]  /*aca0*/  UMOV UR20, UR8 ;  /* 0x0000000800147c82 */ /* 0x000fe20008000000 */
[----:B------:R-:W-:Y:S01]  /*acb0*/  UMOV UR21, UR9 ;  /* 0x0000000900157c82 */ /* 0x000fe20008000000 */
[----:B------:R-:W-:-:S03]  /*acc0*/  UMOV UR23, 0x40000040 ;  /* 0x4000004000177882 */ /* 0x000fc60000000000 */
[----:B------:R-:W-:Y:S02]  /*acd0*/  UMOV UR22, UR13 ;  /* 0x0000000d00167c82 */ /* 0x000fe40008000000 */
        /* <DEDUP_REMOVED lines=29> */
[----:B---3--:R-:W-:-:S06]  /*aeb0*/  WARPGROUP.ARRIVE ;  /* 0x00000000000079c5 */ /* 0x008fcc0000000000 */
[----:B------:R-:W-:Y:S01]  /*aec0*/  QGMMA.64x16x32.F32.E4M3.E4M3 R208, gdesc[UR40], R208, gsb0 ;  /* 0x0020000028d079f3 */ /* 0x000fe200080008d0 */
[----:B------:R-:W-:Y:S01]  /*aed0*/  UMOV UR12, UR8 ;  /* 0x00000008000c7c82 */ /* 0x000fe20008000000 */
[----:B------:R-:W-:Y:S01]  /*aee0*/  UMOV UR13, UR9 ;  /* 0x00000009000d7c82 */ /* 0x000fe20008000000 */
[----:B------:R-:W-:Y:S01]  /*aef0*/  UMOV UR15, 0x40000040 ;  /* 0x40000040000f7882 */ /* 0x000fe20000000000 */
[----:B------:R-:W-:Y:S02]  /*af00*/  WARPGROUP.DEPBAR.LE gsb0, 0x0 ;  /* 0x00008000000079c5 */ /* 0x000fe40000010000 */
[----:B--2---:R-:W-:-:S06]  /*af10*/  WARPGROUP.ARRIVE ;  /* 0x00000000000079c5 */ /* 0x004fcc0000000000 */
        /* <DEDUP_REMOVED lines=34> */
[----:B------:R-:W-:Y:S04]  /*b140*/  STL.64 [R1+0x1a0], R128 ;  /* 0x0001a08001007387 */ /* 0x000fe80000100a00 */
[----:B------:R-:W-:Y:S01]  /*b150*/  STL.64 [R1+0x1a8], R130 ;  /* 0x0001a88201007387 */ /* 0x000fe20000100a00 */
[----:B------:R-:W-:Y:S02]  /*b160*/  WARPGROUP.DEPBAR.LE gsb0, 0x0 ;  /* 0x00008000000079c5 */ /* 0x000fe40000010000 */
[----:B------:R-:W-:-:S06]  /*b170*/  WARPGROUP.ARRIVE ;  /* 0x00000000000079c5 */ /* 0x000fcc0000000000 */
[----:B------:R-:W-:Y:S01]  /*b180*/  QGMMA.64x16x32.F32.E4M3.E4M3 R40, gdesc[UR28], R40, gsb0 ;  /* 0x002000001c2879f3 */ /* 0x000fe20008000828 */
        /* <DEDUP_REMOVED lines=18> */
[----:B------:R-:W-:-:S02]  /*b2b0*/  WARPGROUP.DEPBAR.LE gsb0, 0x0 ;  /* 0x00008000000079c5 */ /* 0x000fc40000010000 */
[----:B------:R-:W-:Y:S01]  /*b2c0*/  WARPGROUP.ARRIVE ;  /* 0x00000000000079c5 */ /* 0x000fe20000000000 */
[----:B------:R-:W-:Y:S01]  /*b2d0*/  UMOV UR24, UR28 ;  /* 0x0000001c00187c82 */ /* 0x000fe20008000000 */
[----:B------:R-:W-:-:S04]  /*b2e0*/  UMOV UR25, UR29 ;  /* 0x0000001d00197c82 */ /* 0x000fc80008000000 */
        /* <DEDUP_REMOVED lines=28> */
[----:B------:R-:W-:Y:S04]  /*b4b0*/  STL.64 [R1+0x7a8], R212 ;  /* 0x0007a8d401007387 */ /* 0x000fe80000100a00 */
[----:B------:R-:W-:Y:S01]  /*b4c0*/  STL.64 [R1+0x7a0], R210 ;  /* 0x0007a0d201007387 */ /* 0x000fe20000100a00 */
[----:B------:R-:W-:-:S02]  /*b4d0*/  WARPGROUP.DEPBAR.LE gsb0, 0x0 ;  /* 0x00008000000079c5 */ /* 0x000fc40000010000 */
[----:B----4-:R-:W-:-:S06]  /*b4e0*/  WARPGROUP.ARRIVE ;  /* 0x00000000000079c5 */ /* 0x010fcc0000000000 */
[----:B------:R-:W-:Y:S01]  /*b4f0*/  QGMMA.64x16x32.F32.E4M3.E4M3 R224, gdesc[UR32], R224, gsb0 ;  /* 0x0020000020e079f3 */ /* 0x000fe200080008e0 */
        /* <DEDUP_REMOVED lines=16> */
[----:B------:R-:W-:Y:S01]  /*b600*/  STL [R1+0x2e4], RZ ;  /* 0x0002e4ff01007387 */ /* 0x000fe20000100800 */
[----:B------:R-:W-:-:S03]  /*b610*/  WARPGROUP.DEPBAR.LE gsb0, 0x0 ;  /* 0x00008000000079c5 */ /* 0x000fc60000010000 */
[----:B------:R-:W-:Y:S04]  /*b620*/  STL [R1+0x2e0], RZ ;  /* 0x0002e0ff01007387 */ /* 0x000fe80000100800 */
[----:B------:R-:W-:Y:S04]  /*b630*/  STL [R1+0x2dc], RZ ;  /* 0x0002dcff01007387 */ /* 0x000fe80000100800 */
[----:B------:R-:W-:Y:S04]  /*b640*/  STL [R1+0x2d8], RZ ;  /* 0x0002d8ff01007387 */ /* 0x000fe80000100800 */
[----:B------:R2:W-:Y:S04]  /*b650*/  STL.64 [R1], R224 ;  /* 0x000000e001007387 */ /* 0x0005e80000100a00 */
[----:B------:R3:W-:Y:S04]  /*b660*/  STL.64 [R1+0x8], R226 ;  /* 0x000008e201007387 */ /* 0x0007e80000100a00 */
[----:B------:R4:W-:Y:S04]  /*b670*/  STL.64 [R1+0x10], R228 ;  /* 0x000010e401007387 */ /* 0x0009e80000100a00 */
[----:B------:R4:W-:Y:S04]  /*b680*/  STL.64 [R1+0x18], R230 ;  /* 0x000018e601007387 */ /* 0x0009e80000100a00 */
[----:B0-----:R-:W4:Y:S04]  /*b690*/  LDL.LU R176, [R1+0xe0] ;  /* 0x0000e00001b07983 */ /* 0x001f280000300800 */
[----:B------:R-:W4:Y:S04]  /*b6a0*/  LDL.LU R177, [R1+0xe4] ;  /* 0x0000e40001b17983 */ /* 0x000f280000300800 */
[----:B------:R-:W4:Y:S04]  /*b6b0*/  LDL.LU R178, [R1+0xe8] ;  /* 0x0000e80001b27983 */ /* 0x000f280000300800 */
[----:B------:R-:W4:Y:S04]  /*b6c0*/  LDL.LU R179, [R1+0xec] ;  /* 0x0000ec0001b37983 */ /* 0x000f280000300800 */
[----:B------:R-:W4:Y:S04]  /*b6d0*/  LDL.LU R180, [R1+0xf0] ;  /* 0x0000f00001b47983 */ /* 0x000f280000300800 */
[----:B------:R-:W4:Y:S04]  /*b6e0*/  LDL.LU R181, [R1+0xf4] ;  /* 0x0000f40001b57983 */ /* 0x000f280000300800 */
[----:B------:R-:W4:Y:S04]  /*b6f0*/  LDL.LU R182, [R1+0xf8] ;  /* 0x0000f80001b67983 */ /* 0x000f280000300800 */
[----:B------:R-:W4:Y:S04]  /*b700*/  LDL.LU R183, [R1+0xfc] ;  /* 0x0000fc0001b77983 */ /* 0x000f280000300800 */
[----:B-1----:R-:W4:Y:S04]  /*b710*/  LDL.LU R112, [R1+0x1e0] ;  /* 0x0001e00001707983 */ /* 0x002f280000300800 */
        /* <DEDUP_REMOVED lines=31> */
[----:B--2---:R-:W2:Y:S04]  /*b910*/  LDL.LU R224, [R1+0x200] ;  /* 0x0002000001e07983 */ /* 0x004ea80000300800 */
[----:B------:R-:W2:Y:S04]  /*b920*/  LDL.LU R225, [R1+0x204] ;  /* 0x0002040001e17983 */ /* 0x000ea80000300800 */
[----:B---3--:R-:W2:Y:S01]  /*b930*/  LDL.LU R226, [R1+0x208] ;  /* 0x0002080001e27983 */ /* 0x008ea20000300800 */
[----:B------:R-:W-:-:S03]  /*b940*/  IMAD.MOV.U32 R5, RZ, RZ, R231 ;  /* 0x000000ffff057224 */ /* 0x000fc600078e00e7 */
[----:B------:R-:W2:Y:S04]  /*b950*/  LDL.LU R227, [R1+0x20c] ;  /* 0x00020c0001e37983 */ /* 0x000ea80000300800 */
[----:B----4-:R-:W2:Y:S04]  /*b960*/  LDL.LU R228, [R1+0x210] ;  /* 0x0002100001e47983 */ /* 0x010ea80000300800 */
[----:B------:R-:W2:Y:S04]  /*b970*/  LDL.LU R229, [R1+0x214] ;  /* 0x0002140001e57983 */ /* 0x000ea80000300800 */
[----:B------:R-:W2:Y:S04]  /*b980*/  LDL.LU R230, [R1+0x218] ;  /* 0x0002180001e67983 */ /* 0x000ea80000300800 */
[----:B------:R-:W2:Y:S01]  /*b990*/  LDL.LU R231, [R1+0x21c] ;  /* 0x00021c0001e77983 */ /* 0x000ea20000300800 */
[----:B------:R-:W-:Y:S01]  /*b9a0*/  UMOV UR32, UR28 ;  /* 0x0000001c00207c82 */ /* 0x000fe20008000000 */
[----:B------:R-:W-:Y:S01]  /*b9b0*/  UMOV UR33, UR29 ;  /* 0x0000001d00217c82 */ /* 0x000fe20008000000 */
[----:B------:R-:W-:Y:S01]  /*b9c0*/  UMOV UR34, UR50 ;  /* 0x0000003200227c82 */ /* 0x000fe20008000000 */
[----:B------:R-:W-:Y:S01]  /*b9d0*/  UMOV UR35, UR51 ;  /* 0x0000003300237c82 */ /* 0x000fe20008000000 */
[----:B------:R-:W3:Y:S04]  /*b9e0*/  LDL.LU R144, [R1+0x160] ;  /* 0x0001600001907983 */ /* 0x000ee80000300800 */
[----:B------:R-:W3:Y:S01]  /*b9f0*/  LDL.LU R145, [R1+0x164] ;  /* 0x0001640001917983 */ /* 0x000ee20000300800 */
[----:B------:R-:W-:-:S03]  /*ba00*/  UMOV UR36, UR28 ;  /* 0x0000001c00247c82 */ /* 0x000fc60008000000 */
[----:B------:R-:W3:Y:S01]  /*ba10*/  LDL.LU R146, [R1+0x168] ;  /* 0x0001680001927983 */ /* 0x000ee20000300800 */
[----:B------:R-:W-:-:S03]  /*ba20*/  UMOV UR37, UR29 ;  /* 0x0000001d00257c82 */ /* 0x000fc60008000000 */
[----:B------:R-:W3:Y:S04]  /*ba30*/  LDL.LU R147, [R1+0x16c] ;  /* 0x00016c0001937983 */ /* 0x000ee80000300800 */
[----:B------:R-:W3:Y:S04]  /*ba40*/  LDL.LU R148, [R1+0x170] ;  /* 0x0001700001947983 */ /* 0x000ee80000300800 */
[----:B------:R-:W3:Y:S04]  /*ba50*/  LDL.LU R149, [R1+0x174] ;  /* 0x0001740001957983 */ /* 0x000ee80000300800 */
[----:B------:R-:W3:Y:S04]  /*ba60*/  LDL.LU R150, [R1+0x178] ;  /* 0x0001780001967983 */ /* 0x000ee80000300800 */
[----:B------:R-:W3:Y:S04]  /*ba70*/  LDL.LU R151, [R1+0x17c] ;  /* 0x00017c0001977983 */ /* 0x000ee80000300800 */
[----:B------:R-:W4:Y:S04]  /*ba80*/  LDL.LU R208, [R1+0x60] ;  /* 0x0000600001d07983 */ /* 0x000f280000300800 */
[----:B------:R-:W4:Y:S01]  /*ba90*/  LDL.LU R209, [R1+0x64] ;  /* 0x0000640001d17983 */ /* 0x000f220000300800 */
[----:B------:R-:W-:-:S03]  /*baa0*/  UMOV UR8, UR28 ;  /* 0x0000001c00087c82 */ /* 0x000fc60008000000 */
[----:B------:R-:W4:Y:S01]  /*bab0*/  LDL.LU R210, [R1+0x68] ;  /* 0x0000680001d27983 */ /* 0x000f220000300800 */
[----:B------:R-:W-:-:S03]  /*bac0*/  UMOV UR9, UR29 ;  /* 0x0000001d00097c82 */ /* 0x000fc60008000000 */
[----:B------:R-:W4:Y:S04]  /*bad0*/  LDL.LU R211, [R1+0x6c] ;  /* 0x00006c0001d37983 */ /* 0x000f280000300800 */
[----:B------:R-:W4:Y:S04]  /*bae0*/  LDL.LU R212, [R1+0x70] ;  /* 0x0000700001d47983 */ /* 0x000f280000300800 */
[----:B------:R-:W4:Y:S04]  /*baf0*/  LDL.LU R213, [R1+0x74] ;  /* 0x0000740001d57983 */ /* 0x000f280000300800 */
[----:B------:R-:W4:Y:S04]  /*bb00*/  LDL.LU R214, [R1+0x78] ;  /* 0x0000780001d67983 */ /* 0x000f280000300800 */
[----:B------:R-:W4:Y:S01]  /*bb10*/  LDL.LU R215, [R1+0x7c] ;  /* 0x00007c0001d77983 */ /* 0x000f220000300800 */
[----:B------:R-:W-:-:S06]  /*bb20*/  WARPGROUP.ARRIVE ;  /* 0x00000000000079c5 */ /* 0x000fcc0000000000 */
[----:B------:R-:W-:Y:S03]  /*bb30*/  QGMMA.64x16x32.F32.E4M3.E4M3 R128, gdesc[UR32], R128, gsb0 ;  /* 0x00200000208079f3 */ /* 0x000fe60008000880 */
        /* <DEDUP_REMOVED lines=11> */
[----:B------:R-:W-:Y:S04]  /*bbf0*/  STL.64 [R1+0x80], R128 ;  /* 0x0000808001007387 */ /* 0x000fe80000100a00 */
[----:B------:R-:W-:Y:S04]  /*bc00*/  STL.64 [R1+0x88], R130 ;  /* 0x0000888201007387 */ /* 0x000fe80000100a00 */
[----:B------:R-:W-:Y:S01]  /*bc10*/  STL.64 [R1+0x90], R132 ;  /* 0x0000908401007387 */ /* 0x000fe20000100a00 */
[----:B------:R-:W-:-:S02]  /*bc20*/  WARPGROUP.DEPBAR.LE gsb0, 0x0 ;  /* 0x00008000000079c5 */ /* 0x000fc40000010000 */
[----:B--2---:R-:W-:-:S06]  /*bc30*/  WARPGROUP.ARRIVE ;  /* 0x00000000000079c5 */ /* 0x004fcc0000000000 */
[----:B------:R-:W-:Y:S01]  /*bc40*/  QGMMA.64x16x32.F32.E4M3.E4M3 R224, gdesc[UR8], R224, gsb0 ;  /* 0x0020000008e079f3 */ /* 0x000fe200080008e0 */
[----:B------:R0:W-:Y:S04]  /*bc50*/  STL.64 [R1+0x98], R134 ;  /* 0x0000988601007387 */ /* 0x0001e80000100a00 */
[----:B0-----:R-:W2:Y:S04]  /*bc60*/  LDL.LU.64 R134, [R1+0x8c0] ;  /* 0x0008c00001867983 */ /* 0x001ea80000300a00 */
[----:B------:R-:W2:Y:S04]  /*bc70*/  LDL.LU.64 R132, [R1+0x8b8] ;  /* 0x0008b80001847983 */ /* 0x000ea80000300a00 */
[----:B------:R-:W2:Y:S04]  /*bc80*/  LDL.LU.64 R130, [R1+0x8b0] ;  /* 0x0008b00001827983 */ /* 0x000ea80000300a00 */
[----:B------:R-:W2:Y:S04]  /*bc90*/  LDL.LU.64 R128, [R1+0x8a8] ;  /* 0x0008a80001807983 */ /* 0x000ea80000300a00 */
        /* <DEDUP_REMOVED lines=28> */
[----:B------:R-:W-:Y:S01]  /*be60*/  WARPGROUP.ARRIVE ;  /* 0x00000000000079c5 */ /* 0x000fe20000000000 */
[----:B------:R-:W-:-:S05]  /*be70*/  UMOV UR9, 0x40000040 ;  /* 0x4000004000097882 */ /* 0x000fca0000000000 */
[----:B------:R-:W-:Y:S01]  /*be80*/  UMOV UR8, UR6 ;  /* 0x0000000600087c82 */ /* 0x000fe20008000000 */
[----:B------:R-:W-:Y:S01]  /*be90*/  UMOV UR33, UR9 ;  /* 0x0000000900217c82 */ /* 0x000fe20008000000 */
[----:B------:R-:W-:Y:S01]  /*bea0*/  QGMMA.64x16x32.F32.E4M3.E4M3 R112, gdesc[UR8], R112, gsb0 ;  /* 0x00200000087079f3 */ /* 0x000fe20008000870 */
[----:B------:R-:W-:Y:S01]  /*beb0*/  UMOV UR32, UR8 ;  /* 0x0000000800207c82 */ /* 0x000fe20008000000 */
[----:B------:R-:W-:Y:S01]  /*bec0*/  UMOV UR34, UR60 ;  /* 0x0000003c00227c82 */ /* 0x000fe20008000000 */
[----:B------:R-:W-:Y:S01]  /*bed0*/  UMOV UR35, UR61 ;  /* 0x0000003d00237c82 */ /* 0x000fe20008000000 */
[----:B------:R-:W-:Y:S01]  /*bee0*/  UMOV UR13, UR9 ;  /* 0x00000009000d7c82 */ /* 0x000fe20008000000 */
[----:B------:R-:W-:Y:S01]  /*bef0*/  UMOV UR17, UR9 ;  /* 0x0000000900117c82 */ /* 0x000fe20008000000 */
[----:B------:R-:W-:Y:S01]  /*bf00*/  STL [R1+0x2c8], RZ ;  /* 0x0002c8ff01007387 */ /* 0x000fe20000100800 */
[----:B------:R-:W-:Y:S01]  /*bf10*/  UMOV UR21, UR9 ;  /* 0x0000000900157c82 */ /* 0x000fe20008000000 */
[----:B------:R-:W-:Y:S01]  /*bf20*/  UMOV UR25, UR9 ;  /* 0x0000000900197c82 */ /* 0x000fe20008000000 */
[----:B------:R-:W-:Y:S01]  /*bf30*/  UMOV UR29, UR9 ;  /* 0x00000009001d7c82 */ /* 0x000fe20008000000 */
[----:B------:R-:W-:Y:S01]  /*bf40*/  UIADD3 UR53, UR53, 0xc06, URZ ;  /* 0x00000c0635357890 */ /* 0x000fe2000fffe03f */
[----:B------:R-:W-:Y:S01]  /*bf50*/  ULDC UR6, c[0x0][0x50c] ;  /* 0x0001430000067ab9 */ /* 0x000fe20000000800 */
[----:B------:R-:W-:-:S02]  /*bf60*/  WARPGROUP.DEPBAR.LE gsb0, 0x0 ;  /* 0x00008000000079c5 */ /* 0x000fc40000010000 */
        /* <DEDUP_REMOVED lines=30> */
[----:B------:R-:W-:Y:S02]  /*c150*/  UMOV UR12, UR8 ;  /* 0x00000008000c7c82 */ /* 0x000fe40008000000 */
[----:B------:R-:W-:Y:S02]  /*c160*/  WARPGROUP.DEPBAR.LE gsb0, 0x0 ;  /* 0x00008000000079c5 */ /* 0x000fe40000010000 */
[----:B------:R-:W-:-:S06]  /*c170*/  WARPGROUP.ARRIVE ;  /* 0x00000000000079c5 */ /* 0x000fcc0000000000 */
[----:B------:R-:W-:Y:S01]  /*c180*/  QGMMA.64x16x32.F32.E4M3.E4M3 R160, gdesc[UR12], R160, gsb0 ;  /* 0x002000000ca079f3 */ /* 0x000fe200080008a0 */
[----:B------:R-:W-:Y:S01]  /*c190*/  UMOV UR16, UR8 ;  /* 0x0000000800107c82 */ /* 0x000fe20008000000 */
[----:B------:R-:W-:Y:S04]  /*c1a0*/  STL.64 [R1+0x1e0], R112 ;  /* 0x0001e07001007387 */ /* 0x000fe80000100a00 */
[----:B------:R-:W-:Y:S04]  /*c1b0*/  STL.64 [R1+0x1e8], R114 ;  /* 0x0001e87201007387 */ /* 0x000fe80000100a00 */
[----:B------:R-:W-:Y:S04]  /*c1c0*/  STL.64 [R1+0x1f0], R116 ;  /* 0x0001f07401007387 */ /* 0x000fe80000100a00 */
[----:B------:R-:W-:Y:S04]  /*c1d0*/  STL.64 [R1+0x1f8], R118 ;  /* 0x0001f87601007387 */ /* 0x000fe80000100a00 */
[----:B------:R-:W-:Y:S04]  /*c1e0*/  STL [R1+0x2c4], RZ ;  /* 0x0002c4ff01007387 */ /* 0x000fe80000100800 */
[----:B------:R-:W-:Y:S01]  /*c1f0*/  STL.64 [R1+0x160], R144 ;  /* 0x0001609001007387 */ /* 0x000fe20000100a00 */
[----:B------:R-:W-:-:S02]  /*c200*/  WARPGROUP.DEPBAR.LE gsb0, 0x0 ;  /* 0x00008000000079c5 */ /* 0x000fc40000010000 */
[----:B------:R-:W-:-:S06]  /*c210*/  WARPGROUP.ARRIVE ;  /* 0x00000000000079c5 */ /* 0x000fcc0000000000 */
[----:B------:R-:W-:Y:S01]  /*c220*/  QGMMA.64x16x32.F32.E4M3.E4M3 R128, gdesc[UR16], R128, gsb0 ;  /* 0x00200000108079f3 */ /* 0x000fe20008000880 */
[----:B------:R-:W-:Y:S04]  /*c230*/  STL.64 [R1+0x168], R146 ;  /* 0x0001689201007387 */ /* 0x000fe80000100a00 */
[----:B------:R-:W-:Y:S04]  /*c240*/  STL.64 [R1+0x170], R148 ;  /* 0x0001709401007387 */ /* 0x000fe80000100a00 */
[----:B------:R-:W-:Y:S04]  /*c250*/  STL.64 [R1+0x178], R150 ;  /* 0x0001789601007387 */ /* 0x000fe80000100a00 */
[----:B------:R-:W-:Y:S04]  /*c260*/  STL [R1+0x2c0], RZ ;  /* 0x0002c0ff01007387 */ /* 0x000fe80000100800 */
[----:B------:R0:W-:Y:S04]  /*c270*/  STL.64 [R1+0xe0], R176 ;  /* 0x0000e0b001007387 */ /* 0x0001e80000100a00 */
[----:B------:R1:W-:Y:S04]  /*c280*/  STL.64 [R1+0xe8], R178 ;  /* 0x0000e8b201007387 */ /* 0x0003e80000100a00 */
[----:B------:R2:W-:Y:S04]  /*c290*/  STL.64 [R1+0xf0], R180 ;  /* 0x0000f0b401007387 */ /* 0x0005e80000100a00 */
[----:B------:R3:W-:Y:S04]  /*c2a0*/  STL.64 [R1+0xf8], R182 ;  /* 0x0000f8b601007387 */ /* 0x0007e80000100a00 */
[----:B------:R-:W-:Y:S04]  /*c2b0*/  STL [R1+0x2bc], RZ ;  /* 0x0002bcff01007387 */ /* 0x000fe80000100800 */
[----:B------:R4:W-:Y:S04]  /*c2c0*/  STL.64 [R1+0x60], R208 ;  /* 0x000060d001007387 */ /* 0x0009e80000100a00 */
[----:B------:R4:W-:Y:S04]  /*c2d0*/  STL.64 [R1+0x68], R210 ;  /* 0x000068d201007387 */ /* 0x0009e80000100a00 */
[----:B------:R4:W-:Y:S04]  /*c2e0*/  STL.64 [R1+0x70], R212 ;  /* 0x000070d401007387 */ /* 0x0009e80000100a00 */
[----:B------:R4:W-:Y:S04]  /*c2f0*/  STL.64 [R1+0x78], R214 ;  /* 0x000078d601007387 */ /* 0x0009e80000100a00 */
[----:B------:R-:W-:Y:S04]  /*c300*/  STL [R1+0x2b8], RZ ;  /* 0x0002b8ff01007387 */ /* 0x000fe80000100800 */
[----:B------:R-:W-:Y:S04]  /*c310*/  STL [R1+0x2b4], RZ ;  /* 0x0002b4ff01007387 */ /* 0x000fe80000100800 */
[----:B------:R-:W-:Y:S04]  /*c320*/  STL [R1+0x2b0], RZ ;  /* 0x0002b0ff01007387 */ /* 0x000fe80000100800 */
[----:B------:R-:W-:Y:S04]  /*c330*/  STL [R1+0x2ac], RZ ;  /* 0x0002acff01007387 */ /* 0x000fe80000100800 */
[----:B------:R-:W-:Y:S01]  /*c340*/  STL [R1+0x2a8], RZ ;  /* 0x0002a8ff01007387 */ /* 0x000fe20000100800 */
[----:B0-----:R-:W-:-:S03]  /*c350*/  IMAD.MOV.U32 R176, RZ, RZ, R90 ;  /* 0x000000ffffb07224 */ /* 0x001fc600078e005a */
[----:B------:R-:W-:Y:S01]  /*c360*/  STL [R1+0x2a4], RZ ;  /* 0x0002a4ff01007387 */ /* 0x000fe20000100800 */
[----:B------:R-:W-:-:S03]  /*c370*/  IMAD.MOV.U32 R177, RZ, RZ, R91 ;  /* 0x000000ffffb17224 */ /* 0x000fc600078e005b */
[----:B------:R-:W-:Y:S01]  /*c380*/  STL [R1+0x2a0], RZ ;  /* 0x0002a0ff01007387 */ /* 0x000fe20000100800 */
[----:B-1----:R-:W-:-:S03]  /*c390*/  IMAD.MOV.U32 R178, RZ, RZ, R92 ;  /* 0x000000ffffb27224 */ /* 0x002fc600078e005c */
[----:B------:R-:W-:Y:S01]  /*c3a0*/  STL [R1+0x29c], RZ ;  /* 0x00029cff01007387 */ /* 0x000fe20000100800 */
[----:B------:R-:W-:-:S03]  /*c3b0*/  IMAD.MOV.U32 R179, RZ, RZ, R93 ;  /* 0x000000ffffb37224 */ /* 0x000fc600078e005d */
[----:B------:R-:W-:Y:S01]  /*c3c0*/  STL [R1+0x298], RZ ;  /* 0x000298ff01007387 */ /* 0x000fe20000100800 */
[----:B--2---:R-:W-:-:S03]  /*c3d0*/  IMAD.MOV.U32 R180, RZ, RZ, R94 ;  /* 0x000000ffffb47224 */ /* 0x004fc600078e005e */
[----:B------:R-:W2:Y:S01]  /*c3e0*/  LDL.LU R90, [R1+0x840] ;  /* 0x00084000015a7983 */ /* 0x000ea20000300800 */
[----:B------:R-:W-:-:S03]  /*c3f0*/  IMAD.MOV.U32 R181, RZ, RZ, R95 ;  /* 0x000000ffffb57224 */ /* 0x000fc600078e005f */
[----:B------:R-:W2:Y:S04]  /*c400*/  LDL.LU R91, [R1+0x83c] ;  /* 0x00083c00015b7983 */ /* 0x000ea80000300800 */
[----:B------:R-:W2:Y:S04]  /*c410*/  LDL.LU R92, [R1+0x838] ;  /* 0x00083800015c7983 */ /* 0x000ea80000300800 */
[----:B------:R-:W2:Y:S04]  /*c420*/  LDL.LU R93, [R1+0x834] ;  /* 0x00083400015d7983 */ /* 0x000ea80000300800 */
[----:B------:R-:W2:Y:S04]  /*c430*/  LDL.LU R94, [R1+0x830] ;  /* 0x00083000015e7983 */ /* 0x000ea80000300800 */
[----:B------:R-:W2:Y:S01]  /*c440*/  LDL.LU R95, [R1+0x82c] ;  /* 0x00082c00015f7983 */ /* 0x000ea20000300800 */
[----:B------:R-:W-:-:S02]  /*c450*/  WARPGROUP.DEPBAR.LE gsb0, 0x0 ;  /* 0x00008000000079c5 */ /* 0x000fc40000010000 */
[----:B------:R-:W-:Y:S01]  /*c460*/  WARPGROUP.ARRIVE ;  /* 0x00000000000079c5 */ /* 0x000fe20000000000 */
[----:B------:R-:W-:-:S05]  /*c470*/  UMOV UR20, UR8 ;  /* 0x0000000800147c82 */ /* 0x000fca0008000000 */
[----:B------:R-:W-:Y:S01]  /*c480*/  QGMMA.64x16x32.F32.E4M3.E4M3 R96, gdesc[UR20], R96, gsb0 ;  /* 0x00200000146079f3 */ /* 0x000fe20008000860 */
[----:B------:R-:W-:Y:S02]  /*c490*/  UMOV UR24, UR8 ;  /* 0x0000000800187c82 */ /* 0x000fe40008000000 */
        /* <DEDUP_REMOVED lines=50> */
[----:B------:R-:W-:Y:S01]  /*c7c0*/  UMOV UR48, UR28 ;  /* 0x0000001c00307c82 */ /* 0x000fe20008000000 */
[----:B------:R-:W-:Y:S01]  /*c7d0*/  UMOV UR49, UR29 ;  /* 0x0000001d00317c82 */ /* 0x000fe20008000000 */
[----:B------:R-:W-:-:S03]  /*c7e0*/  WARPGROUP.DEPBAR.LE gsb0, 0x0 ;  /* 0x00008000000079c5 */ /* 0x000fc60000010000 */
        /* <DEDUP_REMOVED lines=15> */
[----:B---3--:R-:W-:Y:S02]  /*c8e0*/  IMAD.MOV.U32 R182, RZ, RZ, R6 ;  /* 0x000000ffffb67224 */ /* 0x008fe400078e0006 */
[----:B------:R-:W-:Y:S01]  /*c8f0*/  IMAD.MOV.U32 R183, RZ, RZ, R3 ;  /* 0x000000ffffb77224 */ /* 0x000fe200078e0003 */
[----:B------:R-:W-:Y:S01]  /*c900*/  UMOV UR12, UR28 ;  /* 0x0000001c000c7c82 */ /* 0x000fe20008000000 */
[----:B------:R-:W-:Y:S01]  /*c910*/  UMOV UR13, UR29 ;  /* 0x0000001d000d7c82 */ /* 0x000fe20008000000 */
[----:B------:R-:W-:Y:S01]  /*c920*/  UMOV UR14, UR60 ;  /* 0x0000003c000e7c82 */ /* 0x000fe20008000000 */
[----:B------:R-:W-:Y:S01]  /*c930*/  UMOV UR15, UR61 ;  /* 0x0000003d000f7c82 */ /* 0x000fe20008000000 */
[----:B----4-:R-:W-:Y:S02]  /*c940*/  IMAD.MOV.U32 R208, RZ, RZ, R14 ;  /* 0x000000ffffd07224 */ /* 0x010fe400078e000e */
[----:B------:R-:W-:-:S02]  /*c950*/  IMAD.MOV.U32 R209, RZ, RZ, R13 ;  /* 0x000000ffffd17224 */ /* 0x000fc400078e000d */
        /* <DEDUP_REMOVED lines=8> */
[----:B------:R0:W5:Y:S04]  /*c9e0*/  LDL.LU R6, [R1+0x828] ;  /* 0x0008280001067983 */ /* 0x0001680000300800 */
[----:B------:R0:W5:Y:S04]  /*c9f0*/  LDL.LU R3, [R1+0x824] ;  /* 0x0008240001037983 */ /* 0x0001680000300800 */
[----:B------:R0:W5:Y:S04]  /*ca00*/  LDL.LU R4, [R1+0x820] ;  /* 0x0008200001047983 */ /* 0x0001680000300800 */
[----:B------:R0:W5:Y:S04]  /*ca10*/  LDL.LU R2, [R1+0x81c] ;  /* 0x00081c0001027983 */ /* 0x0001680000300800 */
[----:B------:R0:W5:Y:S01]  /*ca20*/  LDL.LU R0, [R1+0x818] ;  /* 0x0008180001007983 */ /* 0x0001620000300800 */
[----:B------:R-:W-:-:S02]  /*ca30*/  WARPGROUP.DEPBAR.LE gsb0, 0x0 ;  /* 0x00008000000079c5 */ /* 0x000fc40000010000 */
[----:B------:R-:W-:-:S06]  /*ca40*/  WARPGROUP.ARRIVE ;  /* 0x00000000000079c5 */ /* 0x000fcc0000000000 */
[----:B------:R-:W-:Y:S01]  /*ca50*/  QGMMA.64x16x32.F32.E4M3.E4M3 R176, gdesc[UR12], R176, gsb0 ;  /* 0x002000000cb079f3 */ /* 0x000fe200080008b0 */
[----:B------:R-:W-:Y:S04]  /*ca60*/  STL [R1+0x294], RZ ;  /* 0x000294ff01007387 */ /* 0x000fe80000100800 */
        /* <DEDUP_REMOVED lines=8> */
[----:B-1----:R0:W5:Y:S04]  /*caf0*/  LDL.LU.64 R118, [R1+0x810] ;  /* 0x0008100001767983 */ /* 0x0021680000300a00 */
[----:B------:R0:W5:Y:S04]  /*cb00*/  LDL.LU.64 R116, [R1+0x808] ;  /* 0x0008080001747983 */ /* 0x0001680000300a00 */
[----:B------:R0:W5:Y:S04]  /*cb10*/  LDL.LU.64 R114, [R1+0x800] ;  /* 0x0008000001727983 */ /* 0x0001680000300a00 */
[----:B------:R0:W5:Y:S04]  /*cb20*/  LDL.LU.64 R112, [R1+0x7f8] ;  /* 0x0007f80001707983 */ /* 0x0001680000300a00 */
[----:B------:R-:W-:Y:S04]  /*cb30*/  STL [R1+0x28c], RZ ;  /* 0x00028cff01007387 */ /* 0x000fe80000100800 */
[----:B------:R-:W-:Y:S04]  /*cb40*/  STL.64 [R1+0xc0], R144 ;  /* 0x0000c09001007387 */ /* 0x000fe80000100a00 */
[----:B------:R-:W-:Y:S04]  /*cb50*/  STL.64 [R1+0xc8], R146 ;  /* 0x0000c89201007387 */ /* 0x000fe80000100a00 */
[----:B------:R-:W-:Y:S04]  /*cb60*/  STL.64 [R1+0xd0], R148 ;  /* 0x0000d09401007387 */ /* 0x000fe80000100a00 */
        /* <DEDUP_REMOVED lines=9> */
[----:B------:R1:W-:Y:S01]  /*cc00*/  STL.64 [R1+0x158], R182 ;  /* 0x000158b601007387 */ /* 0x0003e20000100a00 */
[----:B------:R-:W-:-:S03]  /*cc10*/  WARPGROUP.DEPBAR.LE gsb0, 0x0 ;  /* 0x00008000000079c5 */ /* 0x000fc60000010000 */
[----:B-1----:R0:W5:Y:S04]  /*cc20*/  LDL.LU.64 R182, [R1+0x7d0] ;  /* 0x0007d00001b67983 */ /* 0x0021680000300a00 */
[----:B------:R0:W5:Y:S04]  /*cc30*/  LDL.LU.64 R180, [R1+0x7c8] ;  /* 0x0007c80001b47983 */ /* 0x0001680000300a00 */
[----:B------:R0:W5:Y:S04]  /*cc40*/  LDL.LU.64 R178, [R1+0x7c0] ;  /* 0x0007c00001b27983 */ /* 0x0001680000300a00 */
[----:B------:R0:W5:Y:S04]  /*cc50*/  LDL.LU.64 R176, [R1+0x7b8] ;  /* 0x0007b80001b07983 */ /* 0x0001680000300a00 */
        /* <DEDUP_REMOVED lines=8> */
[----:B------:R0:W-:Y:S04]  /*cce0*/  STL [R1+0x284], RZ ;  /* 0x000284ff01007387 */ /* 0x0001e80000100800 */
[----:B------:R0:W-:Y:S04]  /*ccf0*/  STL [R1+0x280], RZ ;  /* 0x000280ff01007387 */ /* 0x0001e80000100800 */
[----:B------:R0:W-:Y:S04]  /*cd00*/  STL [R1+0x27c], RZ ;  /* 0x00027cff01007387 */ /* 0x0001e80000100800 */
[----:B------:R0:W-:Y:S04]  /*cd10*/  STL [R1+0x278], RZ ;  /* 0x000278ff01007387 */ /* 0x0001e80000100800 */
[----:B------:R0:W-:Y:S04]  /*cd20*/  STL [R1+0x274], RZ ;  /* 0x000274ff01007387 */ /* 0x0001e80000100800 */
[----:B------:R0:W-:Y:S04]  /*cd30*/  STL [R1+0x270], RZ ;  /* 0x000270ff01007387 */ /* 0x0001e80000100800 */
[----:B------:R0:W-:Y:S04]  /*cd40*/  STL [R1+0x26c], RZ ;  /* 0x00026cff01007387 */ /* 0x0001e80000100800 */
[----:B------:R0:W-:Y:S04]  /*cd50*/  STL [R1+0x268], RZ ;  /* 0x000268ff01007387 */ /* 0x0001e80000100800 */
[----:B------:R0:W-:Y:S01]  /*cd60*/  STL [R1+0x264], RZ ;  /* 0x000264ff01007387 */ /* 0x0001e20000100800 */
[----:B------:R-:W-:-:S03]  /*cd70*/  UISETP.NE.AND UP0, UPT, UR6, 0x4, UPT ;  /* 0x000000040600788c */ /* 0x000fc6000bf05270 */
[----:B------:R0:W-:Y:S04]  /*cd80*/  STL [R1+0x260], RZ ;  /* 0x000260ff01007387 */ /* 0x0001e80000100800 */
[----:B------:R0:W-:Y:S04]  /*cd90*/  STL [R1+0x25c], RZ ;  /* 0x00025cff01007387 */ /* 0x0001e80000100800 */
[----:B------:R0:W-:Y:S04]  /*cda0*/  STL [R1+0x258], RZ ;  /* 0x000258ff01007387 */ /* 0x0001e80000100800 */
[----:B------:R0:W-:Y:S01]  /*cdb0*/  STL [R1+0x254], RZ ;  /* 0x000254ff01007387 */ /* 0x0001e20000100800 */
[----:B------:R-:W-:-:S03]  /*cdc0*/  USEL UR6, URZ, 0x1, UP0 ;  /* 0x000000013f067887 */ /* 0x000fc60008000000 */
[----:B------:R0:W-:Y:S04]  /*cdd0*/  STL [R1+0x250], RZ ;  /* 0x000250ff01007387 */ /* 0x0001e80000100800 */
[----:B------:R0:W-:Y:S04]  /*cde0*/  STL [R1+0x24c], RZ ;  /* 0x00024cff01007387 */ /* 0x0001e80000100800 */
[----:B------:R0:W-:Y:S04]  /*cdf0*/  STL [R1+0x248], RZ ;  /* 0x000248ff01007387 */ /* 0x0001e80000100800 */
[----:B------:R0:W-:Y:S04]  /*ce00*/  STL [R1+0x244], RZ ;  /* 0x000244ff01007387 */ /* 0x0001e80000100800 */
[----:B------:R0:W-:Y:S01]  /*ce10*/  STL [R1+0x240], RZ ;  /* 0x000240ff01007387 */ /* 0x0001e20000100800 */
[----:B------:R-:W-:-:S02]  /*ce20*/  ISETP.NE.AND P0, PT, RZ, UR6, PT ;  /* 0x00000006ff007c0c */ /* 0x000fc4000bf05270 */
        /* <DEDUP_REMOVED lines=10> */
[----:B------:R-:W-:Y:S01]  /*ced0*/  CS2R R8, SRZ ;  /* 0x0000000000087805 */ /* 0x000fe2000001ff00 */
[----:B------:R-:W-:Y:S01]  /*cee0*/  IMAD.MOV.U32 R7, RZ, RZ, RZ ;  /* 0x000000ffff077224 */ /* 0x000fe200078e00ff */
[----:B0-----:R-:W-:Y:S06]  /*cef0*/  @!P0 BRA `(.L_x_18) ;  /* 0x0000003800188947 */ /* 0x001fec0003800000 */
[----:B------:R-:W-:Y:S04]  /*cf00*/  STL [R1+0x80c], R54 ;  /* 0x00080c3601007387 */ /* 0x000fe80000100800 */
[----:B------:R0:W-:Y:S04]  /*cf10*/  STL [R1+0x808], R55 ;  /* 0x0008083701007387 */ /* 0x0001e80000100800 */
[----:B0-----:R-:W2:Y:S04]  /*cf20*/  LDL R55, [R1+0x1ac] ;  /* 0x0001ac0001377983 */ /* 0x001ea80000100800 */
[----:B------:R0:W-:Y:S04]  /*cf30*/  STL [R1+0x804], R40 ;  /* 0x0008042801007387 */ /* 0x0001e80000100800 */
[----:B0-----:R-:W3:Y:S04]  /*cf40*/  LDL R40, [R1+0x1a8] ;  /* 0x0001a80001287983 */ /* 0x001ee80000100800 */
[----:B------:R0:W-:Y:S04]  /*cf50*/  STL [R1+0x800], R41 ;  /* 0x0008002901007387 */ /* 0x0001e80000100800 */
[----:B0-----:R-:W4:Y:S04]  /*cf60*/  LDL R41, [R1+0x1a4] ;  /* 0x0001a40001297983 */ /* 0x001f280000100800 */
[----:B------:R0:W-:Y:S04]  /*cf70*/  STL [R1+0x7fc], R42 ;  /* 0x0007fc2a01007387 */ /* 0x0001e80000100800 */
[----:B-----5:R-:W3:Y:S04]  /*cf80*/  LDL R4, [R1+0x168] ;  /* 0x0001680001047983 */ /* 0x020ee80000100800 */
[----:B0-----:R-:W2:Y:S04]  /*cf90*/  LDL R42, [R1+0x1a0] ;  /* 0x0001a000012a7983 */ /* 0x001ea80000100800 */
[----:B------:R0:W-:Y:S04]  /*cfa0*/  STL [R1+0x7f8], R43 ;  /* 0x0007f82b01007387 */ /* 0x0001e80000100800 */
[----:B0-----:R-:W3:Y:S04]  /*cfb0*/  LDL R43, [R1+0x1dc] ;  /* 0x0001dc00012b7983 */ /* 0x001ee80000100800 */
        /* <DEDUP_REMOVED lines=13> */
[----:B------:R-:W3:Y:S04]  /*d090*/  LDL R232, [R1+0x1e4] ;  /* 0x0001e40001e87983 */ /* 0x000ee80000100800 */
[----:B------:R-:W3:Y:S04]  /*d0a0*/  LDL R233, [R1+0x1e8] ;  /* 0x0001e80001e97983 */ /* 0x000ee80000100800 */
[----:B0-----:R-:W3:Y:S04]  /*d0b0*/  LDL R34, [R1+0x1c0] ;  /* 0x0001c00001227983 */ /* 0x001ee80000100800 */
[----:B------:R-:W3:Y:S04]  /*d0c0*/  LDL R234, [R1+0x1ec] ;  /* 0x0001ec0001ea7983 */ /* 0x000ee80000100800 */
[----:B------:R-:W3:Y:S04]  /*d0d0*/  LDL R235, [R1+0x1f0] ;  /* 0x0001f00001eb7983 */ /* 0x000ee80000100800 */
        /* <DEDUP_REMOVED lines=23> */
[----:B------:R4:W-:Y:S04]  /*d250*/  STL [R1+0x7cc], R38 ;  /* 0x0007cc2601007387 */ /* 0x0009e80000100800 */
        /* <DEDUP_REMOVED lines=12> */
[----:B------:R1:W-:Y:S01]  /*d320*/  STL [R1+0x798], R0 ;  /* 0x0007980001007387 */ /* 0x0003e20000100800 */
[----:B----4-:R-:W-:-:S03]  /*d330*/  IMAD.MOV.U32 R38, RZ, RZ, R41 ;  /* 0x000000ffff267224 */ /* 0x010fc600078e0029 */
[----:B------:R-:W4:Y:S04]  /*d340*/  LDL R54, [R1+0x164] ;  /* 0x0001640001367983 */ /* 0x000f280000100800 */
[----:B------:R-:W4:Y:S01]  /*d350*/  LDL R41, [R1+0x198] ;  /* 0x0001980001297983 */ /* 0x000f220000100800 */
[----:B--2---:R-:W-:-:S03]  /*d360*/  IMAD.MOV.U32 R39, RZ, RZ, R42 ;  /* 0x000000ffff277224 */ /* 0x004fc600078e002a */
[----:B------:R-:W2:Y:S01]  /*d370*/  LDL R42, [R1+0x194] ;  /* 0x00019400012a7983 */ /* 0x000ea20000100800 */
[----:B---3--:R-:W-:-:S03]  /*d380*/  IMAD.MOV.U32 R24, RZ, RZ, R43 ;  /* 0x000000ffff187224 */ /* 0x008fc600078e002b */
[----:B------:R-:W3:Y:S01]  /*d390*/  LDL R43, [R1+0x190] ;  /* 0x00019000012b7983 */ /* 0x000ee20000100800 */
[----:B0-----:R-:W-:-:S03]  /*d3a0*/  IMAD.MOV.U32 R25, RZ, RZ, R44 ;  /* 0x000000ffff197224 */ /* 0x001fc600078e002c */
[----:B------:R-:W4:Y:S01]  /*d3b0*/  LDL R44, [R1+0x18c] ;  /* 0x00018c00012c7983 */ /* 0x000f220000100800 */
[----:B-1----:R-:W-:-:S03]  /*d3c0*/  IMAD.MOV.U32 R26, RZ, RZ, R45 ;  /* 0x000000ffff1a7224 */ /* 0x002fc600078e002d */
[----:B------:R-:W2:Y:S01]  /*d3d0*/  LDL R45, [R1+0x188] ;  /* 0x00018800012d7983 */ /* 0x000ea20000100800 */
[----:B------:R-:W-:-:S03]  /*d3e0*/  IMAD.MOV.U32 R27, RZ, RZ, R46 ;  /* 0x000000ffff1b7224 */ /* 0x000fc600078e002e */
[----:B------:R-:W3:Y:S01]  /*d3f0*/  LDL R46, [R1+0x184] ;  /* 0x00018400012e7983 */ /* 0x000ee20000100800 */
[----:B------:R-:W-:-:S03]  /*d400*/  IMAD.MOV.U32 R28, RZ, RZ, R47 ;  /* 0x000000ffff1c7224 */ /* 0x000fc600078e002f */
[----:B------:R-:W4:Y:S01]  /*d410*/  LDL R47, [R1+0x180] ;  /* 0x00018000012f7983 */ /* 0x000f220000100800 */
[----:B------:R-:W-:-:S03]  /*d420*/  IMAD.MOV.U32 R29, RZ, RZ, R32 ;  /* 0x000000ffff1d7224 */ /* 0x000fc600078e0020 */
[----:B------:R-:W2:Y:S01]  /*d430*/  LDL R32, [R1+0x1bc] ;  /* 0x0001bc0001207983 */ /* 0x000ea20000100800 */
[----:B------:R-:W-:-:S03]  /*d440*/  IMAD.MOV.U32 R30, RZ, RZ, R33 ;  /* 0x000000ffff1e7224 */ /* 0x000fc600078e0021 */
[----:B------:R-:W3:Y:S01]  /*d450*/  LDL R33, [R1+0x1b8] ;  /* 0x0001b80001217983 */ /* 0x000ee20000100800 */
[----:B------:R-:W-:-:S03]  /*d460*/  IMAD.MOV.U32 R31, RZ, RZ, R34 ;  /* 0x000000ffff1f7224 */ /* 0x000fc600078e0022 */
[----:B------:R-:W4:Y:S01]  /*d470*/  LDL R34, [R1+0x1b4] ;  /* 0x0001b40001227983 */ /* 0x000f220000100800 */
[----:B------:R-:W-:-:S03]  /*d480*/  IMAD.MOV.U32 R6, RZ, RZ, R35 ;  /* 0x000000ffff067224 */ /* 0x000fc600078e0023 */
[----:B------:R-:W2:Y:S01]  /*d490*/  LDL R35, [R1+0x1b0] ;  /* 0x0001b00001237983 */ /* 0x000ea20000100800 */
[----:B------:R-:W-:Y:S02]  /*d4a0*/  IMAD.MOV.U32 R3, RZ, RZ, R36 ;  /* 0x000000ffff037224 */ /* 0x000fe400078e0024 */
[----:B------:R-:W-:Y:S02]  /*d4b0*/  IMAD.MOV.U32 R36, RZ, RZ, R55 ;  /* 0x000000ffff247224 */ /* 0x000fe400078e0037 */
[----:B------:R-:W2:Y:S01]  /*d4c0*/  LDL R55, [R1+0x160] ;  /* 0x0001600001377983 */ /* 0x000ea20000100800 */
[----:B------:R-:W-:Y:S02]  /*d4d0*/  IMAD.MOV.U32 R2, RZ, RZ, R37 ;  /* 0x000000ffff027224 */ /* 0x000fe400078e0025 */
[----:B------:R-:W-:Y:S02]  /*d4e0*/  IMAD.MOV.U32 R37, RZ, RZ, R40 ;  /* 0x000000ffff257224 */ /* 0x000fe400078e0028 */
[----:B------:R-:W2:Y:S01]  /*d4f0*/  LDL R40, [R1+0x19c] ;  /* 0x00019c0001287983 */ /* 0x000ea20000100800 */
[----:B------:R-:W-:-:S01]  /*d500*/  FADD R236, RZ, R2 ;  /* 0x00000002ffec7221 */ /* 0x000fc20000000000 */
[----:B------:R-:W-:Y:S01]  /*d510*/  FADD R0, RZ, R6 ;  /* 0x00000006ff007221 */ /* 0x000fe20000000000 */
[----:B------:R-:W-:-:S01]  /*d520*/  FADD R2, RZ, R31 ;  /* 0x0000001fff027221 */ /* 0x000fc20000000000 */
[----:B------:R-:W-:Y:S01]  /*d530*/  FADD R237, RZ, R3 ;  /* 0x00000003ffed7221 */ /* 0x000fe20000000000 */
[----:B------:R-:W-:-:S02]  /*d540*/  FADD R3, RZ, R30 ;  /* 0x0000001eff037221 */ /* 0x000fc40000000000 */
[----:B------:R0:W-:Y:S04]  /*d550*/  STL [R1+0x240], R0 ;  /* 0x0002400001007387 */ /* 0x0001e80000100800 */
[----:B------:R1:W-:Y:S01]  /*d560*/  STL [R1+0x244], R2 ;  /* 0x0002440201007387 */ /* 0x0003e20000100800 */
[----:B0-----:R-:W-:-:S03]  /*d570*/  FADD R0, RZ, R29 ;  /* 0x0000001dff007221 */ /* 0x001fc60000000000 */
[----:B------:R0:W-:Y:S01]  /*d580*/  STL [R1+0x248], R3 ;  /* 0x0002480301007387 */ /* 0x0001e20000100800 */
[----:B-1----:R-:W-:-:S03]  /*d590*/  FADD R2, RZ, R28 ;  /* 0x0000001cff027221 */ /* 0x002fc60000000000 */
[----:B------:R1:W-:Y:S04]  /*d5a0*/  STL [R1+0x24c], R0 ;  /* 0x00024c0001007387 */ /* 0x0003e80000100800 */
[----:B------:R1:W-:Y:S01]  /*d5b0*/  STL [R1+0x250], R2 ;  /* 0x0002500201007387 */ /* 0x0003e20000100800 */
[----:B0-----:R-:W-:-:S01]  /*d5c0*/  FADD R3, RZ, R27 ;  /* 0x0000001bff037221 */ /* 0x001fc20000000000 */
[----:B-1----:R-:W-:-:S04]  /*d5d0*/  FADD R0, RZ, R26 ;  /* 0x0000001aff007221 */ /* 0x002fc80000000000 */
[----:B------:R0:W-:Y:S01]  /*d5e0*/  STL [R1+0x254], R3 ;  /* 0x0002540301007387 */ /* 0x0001e20000100800 */
[----:B------:R-:W-:-:S03]  /*d5f0*/  FADD R2, RZ, R25 ;  /* 0x00000019ff027221 */ /* 0x000fc60000000000 */
[----:B------:R1:W-:Y:S04]  /*d600*/  STL [R1+0x258], R0 ;  /* 0x0002580001007387 */ /* 0x0003e80000100800 */
[----:B------:R1:W-:Y:S01]  /*d610*/  STL [R1+0x25c], R2 ;  /* 0x00025c0201007387 */ /* 0x0003e20000100800 */
[----:B0-----:R-:W-:-:S01]  /*d620*/  FADD R3, RZ, R24 ;  /* 0x00000018ff037221 */ /* 0x001fc20000000000 */
[----:B-1----:R-:W-:-:S04]  /*d630*/  FADD R0, RZ, R39 ;  /* 0x00000027ff007221 */ /* 0x002fc80000000000 */
[----:B------:R0:W-:Y:S01]  /*d640*/  STL [R1+0x260], R3 ;  /* 0x0002600301007387 */ /* 0x0001e20000100800 */
[----:B------:R-:W-:-:S03]  /*d650*/  FADD R2, RZ, R38 ;  /* 0x00000026ff027221 */ /* 0x000fc60000000000 */
[----:B------:R1:W-:Y:S04]  /*d660*/  STL [R1+0x264], R0 ;  /* 0x0002640001007387 */ /* 0x0003e80000100800 */
[----:B------:R-:W-:Y:S01]  /*d670*/  STL [R1+0x268], R2 ;  /* 0x0002680201007387 */ /* 0x000fe20000100800 */
[----:B0-----:R-:W-:-:S01]  /*d680*/  FADD R3, RZ, R37 ;  /* 0x00000025ff037221 */ /* 0x001fc20000000000 */
[----:B-1----:R-:W-:-:S04]  /*d690*/  FADD R0, RZ, R36 ;  /* 0x00000024ff007221 */ /* 0x002fc80000000000 */
[----:B------:R-:W-:Y:S04]  /*d6a0*/  STL [R1+0x26c], R3 ;  /* 0x00026c0301007387 */ /* 0x000fe80000100800 */
[----:B------:R3:W-:Y:S02]  /*d6b0*/  STL [R1+0x270], R0 ;  /* 0x0002700001007387 */ /* 0x0007e40000100800 */
[----:B---3--:R-:W-:-:S01]  /*d6c0*/  FADD R0, RZ, R33 ;  /* 0x00000021ff007221 */ /* 0x008fc20000000000 */
[----:B----4-:R-:W-:Y:S01]  /*d6d0*/  FADD R3, RZ, R34 ;  /* 0x00000022ff037221 */ /* 0x010fe20000000000 */
[----:B--2---:R-:W-:-:S05]  /*d6e0*/  FADD R2, RZ, R35 ;  /* 0x00000023ff027221 */ /* 0x004fca0000000000 */
[----:B------:R0:W-:Y:S04]  /*d6f0*/  STL [R1+0x274], R2 ;  /* 0x0002740201007387 */ /* 0x0001e80000100800 */
[----:B------:R1:W-:Y:S01]  /*d700*/  STL [R1+0x278], R3 ;  /* 0x0002780301007387 */ /* 0x0003e20000100800 */
[----:B0-----:R-:W-:-:S03]  /*d710*/  FADD R2, RZ, R32 ;  /* 0x00000020ff027221 */ /* 0x001fc60000000000 */
[----:B------:R0:W-:Y:S01]  /*d720*/  STL [R1+0x27c], R0 ;  /* 0x00027c0001007387 */ /* 0x0001e20000100800 */
[----:B-1----:R-:W-:-:S03]  /*d730*/  FADD R3, RZ, R47 ;  /* 0x0000002fff037221 */ /* 0x002fc60000000000 */
        /* <DEDUP_REMOVED lines=9> */
[----:B--2---:R-:W-:-:S03]  /*d7d0*/  FADD R2, RZ, R42 ;  /* 0x0000002aff027221 */ /* 0x004fc60000000000 */
[----:B------:R1:W-:Y:S04]  /*d7e0*/  STL [R1+0x294], R0 ;  /* 0x0002940001007387 */ /* 0x0003e80000100800 */
[----:B------:R2:W-:Y:S01]  /*d7f0*/  STL [R1+0x298], R2 ;  /* 0x0002980201007387 */ /* 0x0005e20000100800 */
[----:B0-----:R-:W-:-:S01]  /*d800*/  FADD R3, RZ, R41 ;  /* 0x00000029ff037221 */ /* 0x001fc20000000000 */
[----:B-1----:R-:W-:-:S04]  /*d810*/  FADD R0, RZ, R40 ;  /* 0x00000028ff007221 */ /* 0x002fc80000000000 */
[----:B------:R0:W-:Y:S01]  /*d820*/  STL [R1+0x29c], R3 ;  /* 0x00029c0301007387 */ /* 0x0001e20000100800 */
[----:B--2---:R-:W-:-:S03]  /*d830*/  FADD R2, RZ, R55 ;  /* 0x00000037ff027221 */ /* 0x004fc60000000000 */
[----:B------:R-:W-:Y:S04]  /*d840*/  STL [R1+0x2a0], R0 ;  /* 0x0002a00001007387 */ /* 0x000fe80000100800 */
[----:B------:R1:W-:Y:S01]  /*d850*/  STL [R1+0x2a4], R2 ;  /* 0x0002a40201007387 */ /* 0x0003e20000100800 */
[----:B0-----:R-:W-:-:S03]  /*d860*/  FADD R3, RZ, R54 ;  /* 0x00000036ff037221 */ /* 0x001fc60000000000 */
[----:B-1----:R-:W2:Y:S04]  /*d870*/  LDL R2, [R1+0x16c] ;  /* 0x00016c0001027983 */ /* 0x002ea80000100800 */
[----:B------:R0:W-:Y:S04]  /*d880*/  STL [R1+0x2a8], R3 ;  /* 0x0002a80301007387 */ /* 0x0001e80000100800 */
[----:B------:R-:W3:Y:S04]  /*d890*/  LDL R6, [R1+0x174] ;  /* 0x0001740001067983 */ /* 0x000ee80000100800 */
[----:B------:R-:W4:Y:S04]  /*d8a0*/  LDL R31, [R1+0x178] ;  /* 0x00017800011f7983 */ /* 0x000f280000100800 */
[----:B0-----:R-:W3:Y:S04]  /*d8b0*/  LDL R3, [R1+0x170] ;  /* 0x0001700001037983 */ /* 0x001ee80000100800 */
[----:B------:R-:W4:Y:S04]  /*d8c0*/  LDL R30, [R1+0x17c] ;  /* 0x00017c00011e7983 */ /* 0x000f280000100800 */
        /* <DEDUP_REMOVED lines=22> */
[----:B------:R-:W4:Y:S01]  /*da30*/  LDL R55, [R1+0x118] ;  /* 0x0001180001377983 */ /* 0x000f220000100800 */
[----:B------:R-:W-:-:S03]  /*da40*/  IMAD.MOV.U32 R0, RZ, RZ, R4 ;  /* 0x000000ffff007224 */ /* 0x000fc600078e0004 */
[----:B------:R-:W4:Y:S04]  /*da50*/  LDL R54, [R1+0x11c] ;  /* 0x00011c0001367983 */ /* 0x000f280000100800 */
[----:B------:R-:W4:Y:S01]  /*da60*/  LDL R4, [R1+0xe0] ;  /* 0x0000e00001047983 */ /* 0x000f220000100800 */
[----:B------:R-:W-:-:S05]  /*da70*/  FADD R0, RZ, R0 ;  /* 0x00000000ff007221 */ /* 0x000fca0000000000 */
[----:B------:R2:W-:Y:S02]  /*da80*/  STL [R1+0x2ac], R0 ;  /* 0x0002ac0001007387 */ /* 0x0005e40000100800 */
[----:B--2---:R-:W-:-:S05]  /*da90*/  FADD R0, RZ, R2 ;  /* 0x00000002ff007221 */ /* 0x004fca0000000000 */
[----:B------:R4:W-:Y:S01]  /*daa0*/  STL [R1+0x2b0], R0 ;  /* 0x0002b00001007387 */ /* 0x0009e20000100800 */
[----:B---3--:R-:W-:-:S01]  /*dab0*/  FADD R2, RZ, R3 ;  /* 0x00000003ff027221 */ /* 0x008fc20000000000 */
[----:B------:R-:W-:Y:S01]  /*dac0*/  FADD R3, RZ, R6 ;  /* 0x00000006ff037221 */ /* 0x000fe20000000000 */
[----:B----4-:R-:W-:-:S03]  /*dad0*/  FADD R0, RZ, R31 ;  /* 0x0000001fff007221 */ /* 0x010fc60000000000 */
[----:B------:R0:W-:Y:S04]  /*dae0*/  STL [R1+0x2b4], R2 ;  /* 0x0002b40201007387 */ /* 0x0001e80000100800 */
        /* <DEDUP_REMOVED lines=51> */
[----:B-1----:R-:W-:Y:S02]  /*de20*/  FADD R3, RZ, R4 ;  /* 0x00000004ff037221 */ /* 0x002fe40000000000 */
[----:B--2---:R-:W2:Y:S04]  /*de30*/  LDL R0, [R1+0xe4] ;  /* 0x0000e40001007983 */ /* 0x004ea80000100800 */
[----:B------:R0:W-:Y:S04]  /*de40*/  STL [R1+0x320], R2 ;  /* 0x0003200201007387 */ /* 0x0001e80000100800 */
[----:B0-----:R-:W3:Y:S04]  /*de50*/  LDL R2, [R1+0xe8] ;  /* 0x0000e80001027983 */ /* 0x001ee80000100800 */
[----:B------:R0:W-:Y:S04]  /*de60*/  STL [R1+0x324], R3 ;  /* 0x0003240301007387 */ /* 0x0001e80000100800 */
[----:B------:R-:W4:Y:S04]  /*de70*/  LDL R6, [R1+0xf0] ;  /* 0x0000f00001067983 */ /* 0x000f280000100800 */
[----:B------:R-:W4:Y:S04]  /*de80*/  LDL R31, [R1+0xf4] ;  /* 0x0000f400011f7983 */ /* 0x000f280000100800 */
[----:B0-----:R-:W4:Y:S04]  /*de90*/  LDL R3, [R1+0xec] ;  /* 0x0000ec0001037983 */ /* 0x001f280000100800 */
        /* <DEDUP_REMOVED lines=26> */
[----:B--2---:R-:W-:-:S05]  /*e040*/  FADD R0, RZ, R0 ;  /* 0x00000000ff007221 */ /* 0x004fca0000000000 */
[----:B------:R3:W-:Y:S02]  /*e050*/  STL [R1+0x328], R0 ;  /* 0x0003280001007387 */ /* 0x0007e40000100800 */
[----:B---3--:R-:W-:-:S05]  /*e060*/  FADD R0, RZ, R2 ;  /* 0x00000002ff007221 */ /* 0x008fca0000000000 */
[----:B------:R0:W-:Y:S01]  /*e070*/  STL [R1+0x32c], R0 ;  /* 0x00032c0001007387 */ /* 0x0001e20000100800 */
[----:B----4-:R-:W-:-:S01]  /*e080*/  FADD R2, RZ, R3 ;  /* 0x00000003ff027221 */ /* 0x010fc20000000000 */
[----:B0-----:R-:W-:Y:S01]  /*e090*/  FADD R0, RZ, R6 ;  /* 0x00000006ff007221 */ /* 0x001fe20000000000 */
[----:B------:R-:W-:-:S03]  /*e0a0*/  FADD R3, RZ, R31 ;  /* 0x0000001fff037221 */ /* 0x000fc60000000000 */
        /* <DEDUP_REMOVED lines=53> */
[----:B------:R-:W2:Y:S04]  /*e400*/  LDL R54, [R1+0x60] ;  /* 0x0000600001367983 */ /* 0x000ea80000100800 */
[----:B------:R1:W-:Y:S04]  /*e410*/  STL [R1+0x39c], R2 ;  /* 0x00039c0201007387 */ /* 0x0003e80000100800 */
[----:B------:R-:W3:Y:S04]  /*e420*/  LDL R55, [R1+0x64] ;  /* 0x0000640001377983 */ /* 0x000ee80000100800 */
[----:B------:R4:W-:Y:S04]  /*e430*/  STL [R1+0x3a0], R0 ;  /* 0x0003a00001007387 */ /* 0x0009e80000100800 */
        /* <DEDUP_REMOVED lines=22> */
[----:B------:R-:W3:Y:S04]  /*e5a0*/  LDL R30, [R1] ;  /* 0x00000000011e7983 */ /* 0x000ee80000100800 */
[----:B------:R-:W3:Y:S04]  /*e5b0*/  LDL R31, [R1+0x4] ;  /* 0x00000400011f7983 */ /* 0x000ee80000100800 */
[----:B------:R-:W3:Y:S04]  /*e5c0*/  LDL R6, [R1+0x8] ;  /* 0x0000080001067983 */ /* 0x000ee80000100800 */
[----:B0-----:R-:W3:Y:S04]  /*e5d0*/  LDL R3, [R1+0xc] ;  /* 0x00000c0001037983 */ /* 0x001ee80000100800 */
[----:B-1----:R-:W3:Y:S04]  /*e5e0*/  LDL R2, [R1+0x10] ;  /* 0x0000100001027983 */ /* 0x002ee80000100800 */
[----:B----4-:R-:W4:Y:S04]  /*e5f0*/  LDL R0, [R1+0x14] ;  /* 0x0000140001007983 */ /* 0x010f280000100800 */
[----:B------:R-:W4:Y:S01]  /*e600*/  LDL R4, [R1+0x18] ;  /* 0x0000180001047983 */ /* 0x000f220000100800 */
[----:B------:R-:W-:-:S01]  /*e610*/  FADD R5, RZ, R5 ;  /* 0x00000005ff057221 */ /* 0x000fc20000000000 */
[----:B--2---:R-:W-:-:S05]  /*e620*/  FADD R54, RZ, R54 ;  /* 0x00000036ff367221 */ /* 0x004fca0000000000 */
[----:B------:R0:W-:Y:S01]  /*e630*/  STL [R1+0x3a4], R54 ;  /* 0x0003a43601007387 */ /* 0x0001e20000100800 */
[----:B---3--:R-:W-:-:S03]  /*e640*/  FADD R55, RZ, R55 ;  /* 0x00000037ff377221 */ /* 0x008fc60000000000 */
[----:B0-----:R-:W2:Y:S01]  /*e650*/  LDL.LU R54, [R1+0x80c] ;  /* 0x00080c0001367983 */ /* 0x001ea20000300800 */
[----:B------:R-:W-:-:S03]  /*e660*/  FADD R40, RZ, R40 ;  /* 0x00000028ff287221 */ /* 0x000fc60000000000 */
[----:B------:R0:W-:Y:S01]  /*e670*/  STL [R1+0x3a8], R55 ;  /* 0x0003a83701007387 */ /* 0x0001e20000100800 */
[----:B------:R-:W-:-:S01]  /*e680*/  FADD R41, RZ, R41 ;  /* 0x00000029ff297221 */ /* 0x000fc20000000000 */
[----:B------:R-:W-:Y:S02]  /*e690*/  FADD R42, RZ, R42 ;  /* 0x0000002aff2a7221 */ /* 0x000fe40000000000 */
[----:B0-----:R-:W3:Y:S01]  /*e6a0*/  LDL.LU R55, [R1+0x808] ;  /* 0x0008080001377983 */ /* 0x001ee20000300800 */
[----:B------:R-:W-:-:S03]  /*e6b0*/  FADD R43, RZ, R43 ;  /* 0x0000002bff2b7221 */ /* 0x000fc60000000000 */
[----:B------:R0:W-:Y:S01]  /*e6c0*/  STL [R1+0x3ac], R40 ;  /* 0x0003ac2801007387 */ /* 0x0001e20000100800 */
[----:B------:R-:W-:-:S01]  /*e6d0*/  FADD R44, RZ, R44 ;  /* 0x0000002cff2c7221 */ /* 0x000fc20000000000 */
[----:B------:R-:W-:Y:S02]  /*e6e0*/  FADD R45, RZ, R45 ;  /* 0x0000002dff2d7221 */ /* 0x000fe40000000000 */
[----:B0-----:R-:W3:Y:S04]  /*e6f0*/  LDL.LU R40, [R1+0x804] ;  /* 0x0008040001287983 */ /* 0x001ee80000300800 */
[----:B------:R0:W-:Y:S01]  /*e700*/  STL [R1+0x3b0], R41 ;  /* 0x0003b02901007387 */ /* 0x0001e20000100800 */
[----:B------:R-:W-:-:S01]  /*e710*/  FADD R46, RZ, R46 ;  /* 0x0000002eff2e7221 */ /* 0x000fc20000000000 */
[----:B------:R-:W-:-:S02]  /*e720*/  FADD R47, RZ, R47 ;  /* 0x0000002fff2f7221 */ /* 0x000fc40000000000 */
[----:B0-----:R-:W3:Y:S04]  /*e730*/  LDL.LU R41, [R1+0x800] ;  /* 0x0008000001297983 */ /* 0x001ee80000300800 */
[----:B------:R0:W-:Y:S01]  /*e740*/  STL [R1+0x3b4], R42 ;  /* 0x0003b42a01007387 */ /* 0x0001e20000100800 */
[----:B------:R-:W-:-:S01]  /*e750*/  FADD R32, RZ, R32 ;  /* 0x00000020ff207221 */ /* 0x000fc20000000000 */
[----:B------:R-:W-:Y:S02]  /*e760*/  FADD R33, RZ, R33 ;  /* 0x00000021ff217221 */ /* 0x000fe40000000000 */
[----:B0-----:R-:W3:Y:S04]  /*e770*/  LDL.LU R42, [R1+0x7fc] ;  /* 0x0007fc00012a7983 */ /* 0x001ee80000300800 */
[----:B------:R0:W-:Y:S01]  /*e780*/  STL [R1+0x3b8], R43 ;  /* 0x0003b82b01007387 */ /* 0x0001e20000100800 */
[----:B------:R-:W-:-:S03]  /*e790*/  FADD R34, RZ, R34 ;  /* 0x00000022ff227221 */ /* 0x000fc60000000000 */
        /* <DEDUP_REMOVED lines=50> */
[----:B----4-:R-:W-:-:S03]  /*eac0*/  FADD R0, RZ, R0 ;  /* 0x00000000ff007221 */ /* 0x010fc60000000000 */
[----:B0-----:R-:W4:Y:S04]  /*ead0*/  LDL.LU R28, [R1+0x7b4] ;  /* 0x0007b400011c7983 */ /* 0x001f280000300800 */
[----:B------:R0:W-:Y:S01]  /*eae0*/  STL [R1+0x400], R29 ;  /* 0x0004001d01007387 */ /* 0x0001e20000100800 */
[----:B------:R-:W-:-:S03]  /*eaf0*/  FADD R4, RZ, R4 ;  /* 0x00000004ff047221 */ /* 0x000fc60000000000 */
[----:B0-----:R-:W4:Y:S04]  /*eb00*/  LDL.LU R29, [R1+0x7b0] ;  /* 0x0007b000011d7983 */ /* 0x001f280000300800 */
[----:B------:R0:W-:Y:S04]  /*eb10*/  STL [R1+0x404], R30 ;  /* 0x0004041e01007387 */ /* 0x0001e80000100800 */
[----:B0-----:R-:W4:Y:S04]  /*eb20*/  LDL.LU R30, [R1+0x7ac] ;  /* 0x0007ac00011e7983 */ /* 0x001f280000300800 */
[----:B------:R0:W-:Y:S04]  /*eb30*/  STL [R1+0x408], R31 ;  /* 0x0004081f01007387 */ /* 0x0001e80000100800 */
[----:B0-----:R-:W4:Y:S04]  /*eb40*/  LDL.LU R31, [R1+0x7a8] ;  /* 0x0007a800011f7983 */ /* 0x001f280000300800 */
[----:B------:R0:W-:Y:S04]  /*eb50*/  STL [R1+0x40c], R6 ;  /* 0x00040c0601007387 */ /* 0x0001e80000100800 */
[----:B0-----:R0:W5:Y:S04]  /*eb60*/  LDL.LU R6, [R1+0x7a4] ;  /* 0x0007a40001067983 */ /* 0x0011680000300800 */
[----:B------:R1:W-:Y:S04]  /*eb70*/  STL [R1+0x410], R3 ;  /* 0x0004100301007387 */ /* 0x0003e80000100800 */
[----:B-1----:R0:W5:Y:S04]  /*eb80*/  LDL.LU R3, [R1+0x7a0] ;  /* 0x0007a00001037983 */ /* 0x0021680000300800 */
[----:B------:R1:W-:Y:S04]  /*eb90*/  STL [R1+0x414], R2 ;  /* 0x0004140201007387 */ /* 0x0003e80000100800 */
[----:B-1----:R0:W5:Y:S04]  /*eba0*/  LDL.LU R2, [R1+0x79c] ;  /* 0x00079c0001027983 */ /* 0x0021680000300800 */
[----:B------:R1:W-:Y:S04]  /*ebb0*/  STL [R1+0x418], R0 ;  /* 0x0004180001007387 */ /* 0x0003e80000100800 */
[----:B-1----:R0:W5:Y:S04]  /*ebc0*/  LDL.LU R0, [R1+0x798] ;  /* 0x0007980001007983 */ /* 0x0021680000300800 */
[----:B------:R1:W-:Y:S04]  /*ebd0*/  STL [R1+0x41c], R4 ;  /* 0x00041c0401007387 */ /* 0x0003e80000100800 */
[----:B------:R2:W-:Y:S01]  /*ebe0*/  STL [R1+0x420], R5 ;  /* 0x0004200501007387 */ /* 0x0005e20000100800 */
[----:B-1----:R-:W-:-:S01]  /*ebf0*/  FADD R4, RZ, R224 ;  /* 0x000000e0ff047221 */ /* 0x002fc20000000000 */
[----:B--2---:R-:W-:-:S04]  /*ec00*/  FADD R5, RZ, R225 ;  /* 0x000000e1ff057221 */ /* 0x004fc80000000000 */
        /* <DEDUP_REMOVED lines=363> */
[----:B---3--:R-:W-:-:S04]  /*102c0*/  FADD R5, RZ, R55 ;  /* 0x00000037ff057221 */ /* 0x008fc80000000000 */
        /* <DEDUP_REMOVED lines=42> */
[----:B----4-:R-:W-:-:S01]  /*10570*/  FADD R4, RZ, R28 ;  /* 0x0000001cff047221 */ /* 0x010fc20000000000 */
[----:B-1----:R-:W-:-:S04]  /*10580*/  FADD R5, RZ, R29 ;  /* 0x0000001dff057221 */ /* 0x002fc80000000000 */
[----:B------:R1:W-:Y:S04]  /*10590*/  STL [R1+0x754], R4 ;  /* 0x0007540401007387 */ /* 0x0003e80000100800 */
[----:B------:R2:W-:Y:S01]  /*105a0*/  STL [R1+0x758], R5 ;  /* 0x0007580501007387 */ /* 0x0005e20000100800 */
[----:B-1----:R-:W-:-:S01]  /*105b0*/  FADD R4, RZ, R30 ;  /* 0x0000001eff047221 */ /* 0x002fc20000000000 */
[----:B--2---:R-:W-:-:S04]  /*105c0*/  FADD R5, RZ, R31 ;  /* 0x0000001fff057221 */ /* 0x004fc80000000000 */
[----:B------:R1:W-:Y:S04]  /*105d0*/  STL [R1+0x75c], R4 ;  /* 0x00075c0401007387 */ /* 0x0003e80000100800 */
[----:B------:R0:W-:Y:S01]  /*105e0*/  STL [R1+0x760], R5 ;  /* 0x0007600501007387 */ /* 0x0001e20000100800 */
[----:B------:R-:W-:Y:S01]  /*105f0*/  UMOV UR8, URZ ;  /* 0x0000003f00087c82 */ /* 0x000fe20008000000 */
[----:B------:R-:W-:Y:S01]  /*10600*/  FADD R7, RZ, R7 ;  /* 0x00000007ff077221 */ /* 0x000fe20000000000 */
[----:B------:R-:W-:-:S01]  /*10610*/  FADD R8, RZ, R8 ;  /* 0x00000008ff087221 */ /* 0x000fc20000000000 */
        /* <DEDUP_REMOVED lines=19> */
[----:B01----:R-:W-:-:S07]  /*10750*/  IMAD.U32 R4, RZ, RZ, UR8 ;  /* 0x00000008ff047e24 */ /* 0x003fce000f8e00ff */
.L_x_18:
[----:B------:R-:W2:Y:S01]  /*10760*/  LDL R5, [R1+0x78c] ;  /* 0x00078c0001057983 */ /* 0x000ea20000100800 */
[----:B-----5:R-:W-:-:S13]  /*10770*/  R2UR UR9, R6 ;  /* 0x00000000060972ca */ /* 0x020fda00000e0000 */
[----:B------:R-:W-:-:S04]  /*10780*/  UIADD3 UR60, UR9, 0x1, URZ ;  /* 0x00000001093c7890 */ /* 0x000fc8000fffe03f */
[----:B------:R-:W-:-:S04]  /*10790*/  UISETP.NE.AND UP0, UPT, UR60, 0x2, UPT ;  /* 0x000000023c00788c */ /* 0x000fc8000bf05270 */
[----:B------:R-:W-:Y:S02]  /*107a0*/  USEL UR61, URZ, 0x1, UP0 ;  /* 0x000000013f3d7887 */ /* 0x000fe40008000000 */
[----:B------:R-:W-:Y:S01]  /*107b0*/  USEL UR60, UR60, URZ, UP0 ;  /* 0x0000003f3c3c7287 */ /* 0x000fe20008000000 */
[----:B--2---:R-:W-:-:S13]  /*107c0*/  R2UR UR8, R5 ;  /* 0x00000000050872ca */ /* 0x004fda00000e0000 */
[----:B------:R-:W-:-:S03]  /*107d0*/  ULOP3.LUT UR61, UR8, UR61, URZ, 0x3c, !UPT ;  /* 0x0000003d083d7292 */ /* 0x000fc6000f8e3c3f */
[----:B------:R-:W-:-:S09]  /*107e0*/  UMOV UR8, 0x1 ;  /* 0x0000000100087882 */ /* 0x000fd20000000000 */
.L_x_13:
[----:B------:R-:W2:Y:S02]  /*107f0*/  LDL R5, [R1+0x790] ;  /* 0x0007900001057983 */ /* 0x000ea40000100800 */
[----:B--2---:R-:W-:-:S13]  /*10800*/  R2UR UR10, R5 ;  /* 0x00000000050a72ca */ /* 0x004fda00000e0000 */
[----:B------:R-:W-:-:S04]  /*10810*/  UISETP.LT.AND UP0, UPT, UR10, 0x1, UPT ;  /* 0x000000010a00788c */ /* 0x000fc8000bf01270 */
[----:B------:R-:W-:-:S04]  /*10820*/  USEL UR9, UR10, 0x1, UP0 ;  /* 0x000000010a097887 */ /* 0x000fc80008000000 */
[----:B------:R-:W-:-:S04]  /*10830*/  UIADD3 UR9, UR10, -UR9, URZ ;  /* 0x800000090a097290 */ /* 0x000fc8000fffe03f */
[----:B------:R-:W-:-:S06]  /*10840*/  UISETP.GE.AND UP0, UPT, UR9, 0x1, UPT ;  /* 0x000000010900788c */ /* 0x000fcc000bf06270 */
[----:B------:R-:W-:-:S13]  /*10850*/  PLOP3.LUT P0, PT, PT, PT, UP0, 0x80, 0x0 ;  /* 0x000000000000781c */ /* 0x000fda0003f0f008 */
[----:B------:R-:W-:Y:S05]  /*10860*/  @!P0 BRA `(.L_x_19) ;  /* 0x000000e400c08947 */ /* 0x000fea0003800000 */
[----:B------:R-:W2:Y:S01]  /*10870*/  LDL R5, [R1+0x788] ;  /* 0x0007880001057983 */ /* 0x000ea20000100800 */
[----:B------:R-:W-:-:S05]  /*10880*/  IMAD.U32 R3, RZ, RZ, UR9 ;  /* 0x00000009ff037e24 */ /* 0x000fca000f8e00ff */
[----:B------:R0:W-:Y:S01]  /*10890*/  STL [R1+0x764], R3 ;  /* 0x0007640301007387 */ /* 0x0001e20000100800 */
[----:B--2---:R-:W-:-:S13]  /*108a0*/  R2UR UR9, R5 ;  /* 0x00000000050972ca */ /* 0x004fda00000e0000 */
[----:B0-----:R-:W-:-:S07]  /*108b0*/  IMAD.U32 R5, RZ, RZ, UR9 ;  /* 0x00000009ff057e24 */ /* 0x001fce000f8e00ff */
.L_x_27:
[----:B------:R-:W2:Y:S02]  /*108c0*/  LDL R3, [R1+0x778] ;  /* 0x0007780001037983 */ /* 0x000ea40000100800 */
[----:B--2---:R-:W-:-:S13]  /*108d0*/  R2UR UR9, R3 ;  /* 0x00000000030972ca */ /* 0x004fda00000e0000 */
[----:B------:R-:W-:-:S06]  /*108e0*/  UISETP.NE.AND UP0, UPT, UR9, 0x3, UPT ;  /* 0x000000030900788c */ /* 0x000fcc000bf05270 */
[----:B------:R-:W-:-:S13]  /*108f0*/  PLOP3.LUT P1, PT, PT, PT, UP0, 0x80, 0x0 ;  /* 0x000000000000781c */ /* 0x000fda0003f2f008 */
[----:B------:R-:W-:Y:S05]  /*10900*/  @!P1 BRA `(.L_x_20) ;  /* 0x0000000000049947 */ /* 0x000fea0003800000 */
[----:B------:R-:W-:Y:S01]  /*10910*/  BPT.TRAP 0x1 ;  /* 0x000000040000795c */ /* 0x000fe20000300000 */
.L_x_20:
[----:B------:R-:W0:Y:S01]  /*10920*/  S2UR UR10, SR_CgaCtaId ;  /* 0x00000000000a79c3 */ /* 0x000e220000008800 */
[----:B------:R-:W-:Y:S01]  /*10930*/  UMOV UR9, 0x400 ;  /* 0x0000040000097882 */ /* 0x000fe20000000000 */
[----:B------:R-:W-:-:S05]  /*10940*/  IMAD.U32 R6, RZ, RZ, UR61 ;  /* 0x0000003dff067e24 */ /* 0x000fca000f8e00ff */
[----:B------:R-:W-:Y:S01]  /*10950*/  SHF.L.U32 R6, R6, 0x1f, RZ ;  /* 0x0000001f06067819 */ /* 0x000fe200000006ff */
[----:B0-----:R-:W-:-:S04]  /*10960*/  ULEA UR11, UR10, UR9, 0x18 ;  /* 0x000000090a0b7291 */ /* 0x001fc8000f8ec03f */
[----:B------:R-:W-:Y:S02]  /*10970*/  ULEA UR9, UR60, UR11, 0x3 ;  /* 0x0000000b3c097291 */ /* 0x000fe4000f8e183f */
[----:B------:R-:W-:-:S07]  /*10980*/  IMAD.U32 R3, RZ, RZ, UR11 ;  /* 0x0000000bff037e24 */ /* 0x000fce000f8e00ff */
[----:B------:R0:W1:Y:S01]  /*10990*/  SYNCS.PHASECHK.TRANS64.TRYWAIT P0, [UR9], R6 ;  /* 0x00000006ff0075a7 */ /* 0x0000620008000149 */
[----:B------:R-:W-:Y:S05]  /*109a0*/  @!P1 BRA `(.L_x_21) ;  /* 0x0000000000049947 */ /* 0x000fea0003800000 */
[----:B------:R-:W-:Y:S01]  /*109b0*/  BPT.TRAP 0x1 ;  /* 0x000000040000795c */ /* 0x000fe20000300000 */
.L_x_21:
[----:B-1----:R-:W-:Y:S05]  /*109c0*/  @P0 BRA `(.L_x_22) ;  /* 0x0000000000080947 */ /* 0x002fea0003800000 */
[----:B------:R-:W1:Y:S02]  /*109d0*/  SYNCS.PHASECHK.TRANS64.TRYWAIT P0, [UR9], R6 ;  /* 0x00000006ff0075a7 */ /* 0x000e640008000149 */
[----:B-1----:R-:W-:Y:S05]  /*109e0*/  @!P0 BRA `(.L_x_23) ;  /* 0x0000040400608947 */ /* 0x002fea0003800000 */
.L_x_22:
[----:B0-----:R-:W2:Y:S01]  /*109f0*/  LDL R6, [R1+0x768] ;  /* 0x0007680001067983 */ /* 0x001ea20000100800 */
[----:B------:R-:W-:-:S03]  /*10a00*/  R2UR UR9, R3 ;  /* 0x00000000030972ca */ /* 0x000fc600000e0000 */
        /* <DEDUP_REMOVED lines=20> */
[----:B------:R-:W-:Y:S04]  /*10b50*/  STL [R1+0x938], R4 ;  /* 0x0009380401007387 */ /* 0x000fe80000100800 */
        /* <DEDUP_REMOVED lines=15> */
[----:B------:R4:W-:Y:S04]  /*10c50*/  STL [R1+0x838], R12 ;  /* 0x0008380c01007387 */ /* 0x0009e80000100800 */
[----:B------:R-:W-:Y:S04]  /*10c60*/  STL [R1+0x834], R11 ;  /* 0x0008340b01007387 */ /* 0x000fe80000100800 */
[----:B------:R-:W-:Y:S04]  /*10c70*/  STL [R1+0x830], R10 ;  /* 0x0008300a01007387 */ /* 0x000fe80000100800 */
[----:B------:R-:W-:Y:S04]  /*10c80*/  STL [R1+0x82c], R9 ;  /* 0x00082c0901007387 */ /* 0x000fe80000100800 */
[----:B------:R-:W-:Y:S04]  /*10c90*/  STL [R1+0x828], R8 ;  /* 0x0008280801007387 */ /* 0x000fe80000100800 */
[----:B------:R-:W-:Y:S04]  /*10ca0*/  STL [R1+0x824], R7 ;  /* 0x0008240701007387 */ /* 0x000fe80000100800 */
[----:B------:R-:W-:Y:S04]  /*10cb0*/  STL [R1+0x820], R5 ;  /* 0x0008200501007387 */ /* 0x000fe80000100800 */
[----:B------:R-:W-:Y:S04]  /*10cc0*/  STL [R1+0x81c], R2 ;  /* 0x00081c0201007387 */ /* 0x000fe80000100800 */
[----:B-----5:R-:W-:Y:S04]  /*10cd0*/  STL [R1+0x818], R0 ;  /* 0x0008180001007387 */ /* 0x020fe80000100800 */
[----:B------:R-:W-:Y:S04]  /*10ce0*/  STL [R1+0x878], R3 ;  /* 0x0008780301007387 */ /* 0x000fe80000100800 */
[----:B0-----:R-:W2:Y:S04]  /*10cf0*/  LDL.LU.64 R88, [R1+0x220] ;  /* 0x0002200001587983 */ /* 0x001ea80000300a00 */
[----:B------:R-:W2:Y:S04]  /*10d00*/  LDL.LU.64 R90, [R1+0x228] ;  /* 0x00022800015a7983 */ /* 0x000ea80000300a00 */
[----:B------:R-:W2:Y:S04]  /*10d10*/  LDL.LU.64 R92, [R1+0x230] ;  /* 0x00023000015c7983 */ /* 0x000ea80000300a00 */
[----:B------:R-:W2:Y:S04]  /*10d20*/  LDL.LU.64 R94, [R1+0x238] ;  /* 0x00023800015e7983 */ /* 0x000ea80000300a00 */
[----:B-1----:R-:W2:Y:S04]  /*10d30*/  LDL.LU.64 R120, [R1+0x1a0] ;  /* 0x0001a00001787983 */ /* 0x002ea80000300a00 */
[----:B------:R-:W2:Y:S04]  /*10d40*/  LDL.LU.64 R122, [R1+0x1a8] ;  /* 0x0001a800017a7983 */ /* 0x000ea80000300a00 */
[----:B------:R-:W2:Y:S04]  /*10d50*/  LDL.LU.64 R124, [R1+0x1b0] ;  /* 0x0001b000017c7983 */ /* 0x000ea80000300a00 */
[----:B------:R-:W2:Y:S04]  /*10d60*/  LDL.LU.64 R126, [R1+0x1b8] ;  /* 0x0001b800017e7983 */ /* 0x000ea80000300a00 */
[----:B---3--:R-:W3:Y:S04]  /*10d70*/  LDL.LU.64 R152, [R1+0x120] ;  /* 0x0001200001987983 */ /* 0x008ee80000300a00 */
[----:B------:R-:W3:Y:S04]  /*10d80*/  LDL.LU.64 R154, [R1+0x128] ;  /* 0x00012800019a7983 */ /* 0x000ee80000300a00 */
[----:B------:R-:W3:Y:S04]  /*10d90*/  LDL.LU.64 R156, [R1+0x130] ;  /* 0x00013000019c7983 */ /* 0x000ee80000300a00 */
[----:B------:R-:W3:Y:S04]  /*10da0*/  LDL.LU.64 R158, [R1+0x138] ;  /* 0x00013800019e7983 */ /* 0x000ee80000300a00 */
[----:B----4-:R-:W4:Y:S04]  /*10db0*/  LDL.LU.64 R184, [R1+0xa0] ;  /* 0x0000a00001b87983 */ /* 0x010f280000300a00 */
[----:B------:R-:W4:Y:S04]  /*10dc0*/  LDL.LU.64 R186, [R1+0xa8] ;  /* 0x0000a80001ba7983 */ /* 0x000f280000300a00 */
[----:B------:R-:W4:Y:S04]  /*10dd0*/  LDL.LU.64 R188, [R1+0xb0] ;  /* 0x0000b00001bc7983 */ /* 0x000f280000300a00 */
[----:B------:R-:W4:Y:S04]  /*10de0*/  LDL.LU.64 R190, [R1+0xb8] ;  /* 0x0000b80001be7983 */ /* 0x000f280000300a00 */
[----:B------:R-:W4:Y:S04]  /*10df0*/  LDL.LU.64 R216, [R1+0x20] ;  /* 0x0000200001d87983 */ /* 0x000f280000300a00 */
[----:B------:R-:W4:Y:S04]  /*10e00*/  LDL.LU.64 R218, [R1+0x28] ;  /* 0x0000280001da7983 */ /* 0x000f280000300a00 */
[----:B------:R-:W4:Y:S04]  /*10e10*/  LDL.LU.64 R220, [R1+0x30] ;  /* 0x0000300001dc7983 */ /* 0x000f280000300a00 */
[----:B------:R-:W4:Y:S01]  /*10e20*/  LDL.LU.64 R222, [R1+0x38] ;  /* 0x0000380001de7983 */ /* 0x000f220000300a00 */
[----:B------:R-:W-:-:S02]  /*10e30*/  UIADD3 UR9, UR9, 0x20100, URZ ;  /* 0x0002010009097890 */ /* 0x000fc4000fffe03f */
[----:B------:R-:W-:Y:S01]  /*10e40*/  UISETP.NE.AND UP0, UPT, UR6, URZ, UPT ;  /* 0x0000003f0600728c */ /* 0x000fe2000bf05270 */
[----:B------:R-:W4:Y:S01]  /*10e50*/  LDL.LU.64 R12, [R1+0x40] ;  /* 0x00004000010c7983 */ /* 0x000f220000300a00 */
[----:B------:R-:W-:Y:S02]  /*10e60*/  USHF.R.U32.HI UR9, URZ, 0x4, UR9 ;  /* 0x000000043f097899 */ /* 0x000fe40008011609 */
[----:B------:R-:W-:Y:S01]  /*10e70*/  USEL UR8, UR8, URZ, !UP0 ;  /* 0x0000003f08087287 */ /* 0x000fe2000c000000 */
[----:B------:R-:W4:Y:S01]  /*10e80*/  LDL.LU.64 R14, [R1+0x48] ;  /* 0x00004800010e7983 */ /* 0x000f220000300a00 */
[----:B------:R-:W-:Y:S02]  /*10e90*/  ULOP3.LUT UR9, UR9, 0x3fff, URZ, 0xc0, !UPT ;  /* 0x00003fff09097892 */ /* 0x000fe4000f8ec03f */
[----:B------:R-:W-:Y:S01]  /*10ea0*/  UISETP.NE.U32.AND UP0, UPT, UR8, URZ, UPT ;  /* 0x0000003f0800728c */ /* 0x000fe2000bf05070 */
[----:B------:R-:W4:Y:S01]  /*10eb0*/  LDL.LU.64 R16, [R1+0x50] ;  /* 0x0000500001107983 */ /* 0x000f220000300a00 */
[----:B------:R-:W-:Y:S01]  /*10ec0*/  ULOP3.LUT UR6, UR9, 0x10000, URZ, 0xfc, !UPT ;  /* 0x0001000009067892 */ /* 0x000fe2000f8efc3f */
[----:B------:R-:W-:Y:S01]  /*10ed0*/  UMOV UR17, 0x40000040 ;  /* 0x4000004000117882 */ /* 0x000fe20000000000 */
[----:B------:R-:W-:-:S02]  /*10ee0*/  UMOV UR19, 0x40000040 ;  /* 0x4000004000137882 */ /* 0x000fc40000000000 */
[----:B------:R-:W-:Y:S01]  /*10ef0*/  UIMAD UR6, UR60, 0x580, UR6 ;  /* 0x000005803c0678a4 */ /* 0x000fe2000f8e0206 */
[----:B------:R-:W4:Y:S01]  /*10f00*/  LDL.LU.64 R18, [R1+0x58] ;  /* 0x0000580001127983 */ /* 0x000f220000300a00 */
[----:B--2---:R-:W-:-:S05]  /*10f10*/  R2UR UR10, R6 ;  /* 0x00000000060a72ca */ /* 0x004fca00000e0000 */
[----:B------:R-:W-:-:S08]  /*10f20*/  UMOV UR18, UR6 ;  /* 0x0000000600127c82 */ /* 0x000fd00008000000 */
[----:B------:R-:W-:-:S04]  /*10f30*/  ULOP3.LUT UR53, UR10, 0x10000, URZ, 0xfc, !UPT ;  /* 0x000100000a357892 */ /* 0x000fc8000f8efc3f */
[----:B------:R-:W-:-:S07]  /*10f40*/  ULEA UR53, UR60, UR53, 0xc ;  /* 0x000000353c357291 */ /* 0x000fce000f8e603f */
[----:B------:R-:W-:Y:S01]  /*10f50*/  UMOV UR16, UR53 ;  /* 0x0000003500107c82 */ /* 0x000fe20008000000 */
        /* <DEDUP_REMOVED lines=8> */
[----:B------:R-:W-:-:S06]  /*10fe0*/  WARPGROUP.ARRIVE ;  /* 0x00000000000079c5 */ /* 0x000fcc0000000000 */
[----:B------:R-:W-:Y:S03]  /*10ff0*/  QGMMA.64x16x32.F32.E4M3.E4M3 R88, gdesc[UR16], R88, UP0, gsb0 ;  /* 0x00200000105879f3 */ /* 0x000fe6000b800858 */
[----:B------:R-:W-:Y:S02]  /*11000*/  WARPGROUP.DEPBAR.LE gsb0, 0x0 ;  /* 0x00008000000079c5 */ /* 0x000fe40000010000 */
[----:B------:R-:W-:-:S06]  /*11010*/  WARPGROUP.ARRIVE ;  /* 0x00000000000079c5 */ /* 0x000fcc0000000000 */
[----:B------:R-:W-:Y:S03]  /*11020*/  QGMMA.64x16x32.F32.E4M3.E4M3 R120, gdesc[UR8], R120, UP0, gsb0 ;  /* 0x00200000087879f3 */ /* 0x000fe6000b800878 */
[----:B------:R-:W-:Y:S02]  /*11030*/  WARPGROUP.DEPBAR.LE gsb0, 0x0 ;  /* 0x00008000000079c5 */ /* 0x000fe40000010000 */
[----:B---3--:R-:W-:-:S06]  /*11040*/  WARPGROUP.ARRIVE ;  /* 0x00000000000079c5 */ /* 0x008fcc0000000000 */
[----:B------:R-:W-:Y:S01]  /*11050*/  QGMMA.64x16x32.F32.E4M3.E4M3 R152, gdesc[UR32], R152, UP0, gsb0 ;  /* 0x00200000209879f3 */ /* 0x000fe2000b800898 */
[----:B------:R-:W-:Y:S01]  /*11060*/  UIADD3 UR14, UR6, 0x180, URZ ;  /* 0x00000180060e7890 */ /* 0x000fe2000fffe03f */
[----:B------:R-:W-:Y:S01]  /*11070*/  UMOV UR12, UR16 ;  /* 0x00000010000c7c82 */ /* 0x000fe20008000000 */
[----:B------:R-:W-:Y:S01]  /*11080*/  UMOV UR13, UR17 ;  /* 0x00000011000d7c82 */ /* 0x000fe20008000000 */
[----:B------:R-:W-:Y:S01]  /*11090*/  UMOV UR15, 0x40000040 ;  /* 0x40000040000f7882 */ /* 0x000fe20000000000 */
[----:B------:R-:W-:Y:S02]  /*110a0*/  WARPGROUP.DEPBAR.LE gsb0, 0x0 ;  /* 0x00008000000079c5 */ /* 0x000fe40000010000 */
[----:B----4-:R-:W-:-:S06]  /*110b0*/  WARPGROUP.ARRIVE ;  /* 0x00000000000079c5 */ /* 0x010fcc0000000000 */
[----:B------:R-:W-:Y:S01]  /*110c0*/  QGMMA.64x16x32.F32.E4M3.E4M3 R184, gdesc[UR12], R184, UP0, gsb0 ;  /* 0x002000000cb879f3 */ /* 0x000fe2000b8008b8 */
[----:B------:R-:W-:Y:S01]  /*110d0*/  UIADD3 UR30, UR6, 0x200, URZ ;  /* 0x00000200061e7890 */ /* 0x000fe2000fffe03f */
[----:B------:R-:W-:Y:S01]  /*110e0*/  UMOV UR28, UR16 ;  /* 0x00000010001c7c82 */ /* 0x000fe20008000000 */
[----:B------:R-:W-:Y:S01]  /*110f0*/  UMOV UR29, UR17 ;  /* 0x00000011001d7c82 */ /* 0x000fe20008000000 */
[----:B------:R-:W-:Y:S01]  /*11100*/  UMOV UR31, 0x40000040 ;  /* 0x40000040001f7882 */ /* 0x000fe20000000000 */
[----:B------:R-:W-:Y:S02]  /*11110*/  WARPGROUP.DEPBAR.LE gsb0, 0x0 ;  /* 0x00008000000079c5 */ /* 0x000fe40000010000 */
[----:B------:R-:W-:-:S06]  /*11120*/  WARPGROUP.ARRIVE ;  /* 0x00000000000079c5 */ /* 0x000fcc0000000000 */
        /* <DEDUP_REMOVED lines=40> */
[----:B------:R-:W-:Y:S04]  /*113b0*/  STL.64 [R1+0x220], R88 ;  /* 0x0002205801007387 */ /* 0x000fe80000100a00 */
[----:B------:R-:W-:Y:S01]  /*113c0*/  STL.64 [R1+0x228], R90 ;  /* 0x0002285a01007387 */ /* 0x000fe20000100a00 */
[----:B------:R-:W-:-:S02]  /*113d0*/  WARPGROUP.DEPBAR.LE gsb0, 0x0 ;  /* 0x00008000000079c5 */ /* 0x000fc40000010000 */
[----:B------:R-:W-:-:S06]  /*113e0*/  WARPGROUP.ARRIVE ;  /* 0x00000000000079c5 */ /* 0x000fcc0000000000 */
[----:B------:R-:W-:Y:S01]  /*113f0*/  QGMMA.64x16x32.F32.E4M3.E4M3 R48, gdesc[UR44], R48, UP0, gsb0 ;  /* 0x002000002c3079f3 */ /* 0x000fe2000b800830 */
[----:B------:R-:W-:Y:S04]  /*11400*/  STL.64 [R1+0x230], R92 ;  /* 0x0002305c01007387 */ /* 0x000fe80000100a00 */
        /* <DEDUP_REMOVED lines=8> */
[----:B------:R0:W-:Y:S01]  /*11490*/  STL.64 [R1+0x1b8], R126 ;  /* 0x0001b87e01007387 */ /* 0x0001e20000100a00 */
[----:B------:R-:W-:-:S03]  /*114a0*/  UIADD3 UR8, UR53, 0x400, URZ ;  /* 0x0000040035087890 */ /* 0x000fc6000fffe03f */
[----:B0-----:R-:W3:Y:S04]  /*114b0*/  LDL.LU.64 R126, [R1+0xdd0] ;  /* 0x000dd000017e7983 */ /* 0x001ee80000300a00 */
[----:B------:R-:W3:Y:S04]  /*114c0*/  LDL.LU.64 R124, [R1+0xdc8] ;  /* 0x000dc800017c7983 */ /* 0x000ee80000300a00 */
[----:B------:R-:W3:Y:S04]  /*114d0*/  LDL.LU.64 R122, [R1+0xdc0] ;  /* 0x000dc000017a7983 */ /* 0x000ee80000300a00 */
[----:B------:R-:W3:Y:S04]  /*114e0*/  LDL.LU.64 R120, [R1+0xdb8] ;  /* 0x000db80001787983 */ /* 0x000ee80000300a00 */
[----:B------:R-:W-:Y:S01]  /*114f0*/  STL.64 [R1+0x120], R152 ;  /* 0x0001209801007387 */ /* 0x000fe20000100a00 */
[----:B------:R-:W-:-:S03]  /*11500*/  WARPGROUP.DEPBAR.LE gsb0, 0x0 ;  /* 0x00008000000079c5 */ /* 0x000fc60000010000 */
[----:B------:R-:W-:Y:S01]  /*11510*/  STL.64 [R1+0x128], R154 ;  /* 0x0001289a01007387 */ /* 0x000fe20000100a00 */
[----:B------:R-:W-:-:S03]  /*11520*/  WARPGROUP.ARRIVE ;  /* 0x00000000000079c5 */ /* 0x000fc60000000000 */
[----:B------:R-:W-:Y:S04]  /*11530*/  STL.64 [R1+0x130], R156 ;  /* 0x0001309c01007387 */ /* 0x000fe80000100a00 */
[----:B------:R0:W-:Y:S01]  /*11540*/  STL.64 [R1+0x138], R158 ;  /* 0x0001389e01007387 */ /* 0x0001e20000100a00 */
[----:B------:R-:W-:Y:S01]  /*11550*/  UMOV UR44, UR8 ;  /* 0x00000008002c7c82 */ /* 0x000fe20008000000 */
[----:B------:R-:W-:Y:S02]  /*11560*/  UMOV UR45, 0x40000040 ;  /* 0x40000040002d7882 */ /* 0x000fe40000000000 */
[----:B------:R-:W-:Y:S01]  /*11570*/  QGMMA.64x16x32.F32.E4M3.E4M3 R40, gdesc[UR44], R40, UP0, gsb0 ;  /* 0x002000002c2879f3 */ /* 0x000fe2000b800828 */
[----:B0-----:R-:W4:Y:S04]  /*11580*/  LDL.LU.64 R158, [R1+0xdb0] ;  /* 0x000db000019e7983 */ /* 0x001f280000300a00 */
[----:B------:R-:W4:Y:S04]  /*11590*/  LDL.LU.64 R156, [R1+0xda8] ;  /* 0x000da800019c7983 */ /* 0x000f280000300a00 */
[----:B------:R-:W4:Y:S04]  /*115a0*/  LDL.LU.64 R154, [R1+0xda0] ;  /* 0x000da000019a7983 */ /* 0x000f280000300a00 */
[----:B------:R-:W4:Y:S04]  /*115b0*/  LDL.LU.64 R152, [R1+0xd98] ;  /* 0x000d980001987983 */ /* 0x000f280000300a00 */
        /* <DEDUP_REMOVED lines=24> */
[----:B------:R-:W-:Y:S04]  /*11740*/  STL [R1+0xcf4], R180 ;  /* 0x000cf4b401007387 */ /* 0x000fe80000100800 */
[----:B------:R-:W-:Y:S04]  /*11750*/  STL [R1+0xcf0], R181 ;  /* 0x000cf0b501007387 */ /* 0x000fe80000100800 */
[----:B------:R-:W-:Y:S04]  /*11760*/  STL [R1+0xcec], R182 ;  /* 0x000cecb601007387 */ /* 0x000fe80000100800 */
[----:B------:R-:W-:Y:S04]  /*11770*/  STL [R1+0xce8], R183 ;  /* 0x000ce8b701007387 */ /* 0x000fe80000100800 */
[----:B------:R-:W-:Y:S04]  /*11780*/  STL [R1+0xce4], R144 ;  /* 0x000ce49001007387 */ /* 0x000fe80000100800 */
[----:B------:R0:W-:Y:S04]  /*11790*/  STL [R1+0xce0], R145 ;  /* 0x000ce09101007387 */ /* 0x0001e80000100800 */
[----:B------:R-:W-:Y:S04]  /*117a0*/  STL [R1+0xcdc], R146 ;  /* 0x000cdc9201007387 */ /* 0x000fe80000100800 */
[----:B------:R1:W-:Y:S04]  /*117b0*/  STL [R1+0xcd8], R147 ;  /* 0x000cd89301007387 */ /* 0x0003e80000100800 */
[----:B------:R-:W-:Y:S04]  /*117c0*/  STL [R1+0xcd4], R148 ;  /* 0x000cd49401007387 */ /* 0x000fe80000100800 */
[----:B------:R1:W-:Y:S04]  /*117d0*/  STL [R1+0xcd0], R149 ;  /* 0x000cd09501007387 */ /* 0x0003e80000100800 */
[----:B------:R-:W-:Y:S04]  /*117e0*/  STL [R1+0xccc], R150 ;  /* 0x000ccc9601007387 */ /* 0x000fe80000100800 */
[----:B------:R1:W-:Y:S04]  /*117f0*/  STL [R1+0xcc8], R151 ;  /* 0x000cc89701007387 */ /* 0x0003e80000100800 */
[----:B0-----:R-:W3:Y:S04]  /*11800*/  LDL.LU.64 R144, [R1+0x80] ;  /* 0x0000800001907983 */ /* 0x001ee80000300a00 */
[----:B-1----:R-:W3:Y:S04]  /*11810*/  LDL.LU.64 R146, [R1+0x88] ;  /* 0x0000880001927983 */ /* 0x002ee80000300a00 */
[----:B------:R-:W3:Y:S04]  /*11820*/  LDL.LU.64 R148, [R1+0x90] ;  /* 0x0000900001947983 */ /* 0x000ee80000300a00 */
[----:B------:R-:W3:Y:S04]  /*11830*/  LDL.LU.64 R150, [R1+0x98] ;  /* 0x0000980001967983 */ /* 0x000ee80000300a00 */
        /* <DEDUP_REMOVED lines=8> */
[----:B0-----:R-:W4:Y:S04]  /*118c0*/  LDL.LU.64 R112, [R1] ;  /* 0x0000000001707983 */ /* 0x001f280000300a00 */
[----:B-1----:R-:W4:Y:S04]  /*118d0*/  LDL.LU.64 R114, [R1+0x8] ;  /* 0x0000080001727983 */ /* 0x002f280000300a00 */
[----:B------:R-:W4:Y:S04]  /*118e0*/  LDL.LU.64 R116, [R1+0x10] ;  /* 0x0000100001747983 */ /* 0x000f280000300a00 */
[----:B------:R-:W4:Y:S01]  /*118f0*/  LDL.LU.64 R118, [R1+0x18] ;  /* 0x0000180001767983 */ /* 0x000f220000300a00 */
[----:B------:R-:W-:-:S02]  /*11900*/  WARPGROUP.DEPBAR.LE gsb0, 0x0 ;  /* 0x00008000000079c5 */ /* 0x000fc40000010000 */
[----:B------:R-:W-:Y:S01]  /*11910*/  WARPGROUP.ARRIVE ;  /* 0x00000000000079c5 */ /* 0x000fe20000000000 */
[----:B------:R-:W-:Y:S01]  /*11920*/  UMOV UR48, UR44 ;  /* 0x0000002c00307c82 */ /* 0x000fe20008000000 */
[----:B------:R-:W-:-:S04]  /*11930*/  UMOV UR49, UR45 ;  /* 0x0000002d00317c82 */ /* 0x000fc80008000000 */
[----:B------:R-:W-:Y:S01]  /*11940*/  QGMMA.64x16x32.F32.E4M3.E4M3 R72, gdesc[UR48], R72, UP0, gsb0 ;  /* 0x00200000304879f3 */ /* 0x000fe2000b800848 */
[----:B------:R-:W-:Y:S01]  /*11950*/  UMOV UR36, UR44 ;  /* 0x0000002c00247c82 */ /* 0x000fe20008000000 */
[----:B------:R-:W-:Y:S01]  /*11960*/  UMOV UR37, UR45 ;  /* 0x0000002d00257c82 */ /* 0x000fe20008000000 */
[----:B------:R-:W-:Y:S02]  /*11970*/  WARPGROUP.DEPBAR.LE gsb0, 0x0 ;  /* 0x00008000000079c5 */ /* 0x000fe40000010000 */
[----:B------:R-:W-:-:S06]  /*11980*/  WARPGROUP.ARRIVE ;  /* 0x00000000000079c5 */ /* 0x000fcc0000000000 */
        /* <DEDUP_REMOVED lines=18> */
[----:B------:R-:W-:Y:S04]  /*11ab0*/  STL [R1+0xca4], R80 ;  /* 0x000ca45001007387 */ /* 0x000fe80000100800 */
[----:B------:R-:W-:Y:S04]  /*11ac0*/  STL [R1+0xca0], R81 ;  /* 0x000ca05101007387 */ /* 0x000fe80000100800 */
[----:B------:R-:W-:Y:S04]  /*11ad0*/  STL [R1+0xc9c], R82 ;  /* 0x000c9c5201007387 */ /* 0x000fe80000100800 */
[----:B------:R-:W-:Y:S04]  /*11ae0*/  STL [R1+0xc98], R83 ;  /* 0x000c985301007387 */ /* 0x000fe80000100800 */
[----:B------:R-:W-:Y:S04]  /*11af0*/  STL [R1+0xc94], R84 ;  /* 0x000c945401007387 */ /* 0x000fe80000100800 */
[----:B------:R-:W-:Y:S04]  /*11b00*/  STL [R1+0xc90], R85 ;  /* 0x000c905501007387 */ /* 0x000fe80000100800 */
[----:B------:R-:W-:Y:S04]  /*11b10*/  STL [R1+0xc8c], R86 ;  /* 0x000c8c5601007387 */ /* 0x000fe80000100800 */
[----:B------:R-:W-:Y:S01]  /*11b20*/  STL [R1+0xc88], R87 ;  /* 0x000c885701007387 */ /* 0x000fe20000100800 */
[----:B------:R-:W-:-:S02]  /*11b30*/  WARPGROUP.DEPBAR.LE gsb0, 0x0 ;  /* 0x00008000000079c5 */ /* 0x000fc40000010000 */
[----:B----4-:R-:W-:-:S06]  /*11b40*/  WARPGROUP.ARRIVE ;  /* 0x00000000000079c5 */ /* 0x010fcc0000000000 */
[----:B------:R-:W-:Y:S01]  /*11b50*/  QGMMA.64x16x32.F32.E4M3.E4M3 R112, gdesc[UR28], R112, UP0, gsb0 ;  /* 0x002000001c7079f3 */ /* 0x000fe2000b800870 */
        /* <DEDUP_REMOVED lines=37> */
[----:B0-----:R-:W3:Y:S04]  /*11db0*/  LDL.LU.64 R48, [R1+0x180] ;  /* 0x0001800001307983 */ /* 0x001ee80000300a00 */
[----:B-1----:R-:W3:Y:S04]  /*11dc0*/  LDL.LU.64 R50, [R1+0x188] ;  /* 0x0001880001327983 */ /* 0x002ee80000300a00 */
[----:B----4-:R-:W4:Y:S04]  /*11dd0*/  LDL.LU.64 R52, [R1+0x190] ;  /* 0x0001900001347983 */ /* 0x010f280000300a00 */
[----:B------:R0:W-:Y:S04]  /*11de0*/  STL.64 [R1], R112 ;  /* 0x0000007001007387 */ /* 0x0001e80000100a00 */
[----:B------:R1:W-:Y:S04]  /*11df0*/  STL.64 [R1+0x8], R114 ;  /* 0x0000087201007387 */ /* 0x0003e80000100a00 */
[----:B------:R1:W-:Y:S04]  /*11e00*/  STL.64 [R1+0x10], R116 ;  /* 0x0000107401007387 */ /* 0x0003e80000100a00 */
[----:B------:R1:W-:Y:S04]  /*11e10*/  STL.64 [R1+0x18], R118 ;  /* 0x0000187601007387 */ /* 0x0003e80000100a00 */
[----:B--2---:R-:W4:Y:S04]  /*11e20*/  LDL.LU.64 R54, [R1+0x198] ;  /* 0x0001980001367983 */ /* 0x004f280000300a00 */
[----:B------:R-:W2:Y:S04]  /*11e30*/  LDL.LU.64 R80, [R1+0x200] ;  /* 0x0002000001507983 */ /* 0x000ea80000300a00 */
[----:B------:R-:W2:Y:S04]  /*11e40*/  LDL.LU.64 R82, [R1+0x208] ;  /* 0x0002080001527983 */ /* 0x000ea80000300a00 */
[----:B------:R-:W2:Y:S04]  /*11e50*/  LDL.LU.64 R84, [R1+0x210] ;  /* 0x0002100001547983 */ /* 0x000ea80000300a00 */
[----:B------:R-:W2:Y:S01]  /*11e60*/  LDL.LU.64 R86, [R1+0x218] ;  /* 0x0002180001567983 */ /* 0x000ea20000300a00 */
[----:B---3--:R-:W-:-:S03]  /*11e70*/  WARPGROUP.ARRIVE ;  /* 0x00000000000079c5 */ /* 0x008fc60000000000 */
[----:B0-----:R-:W3:Y:S01]  /*11e80*/  LDL.LU.64 R112, [R1+0x1e0] ;  /* 0x0001e00001707983 */ /* 0x001ee20000300a00 */
[----:B------:R-:W-:-:S03]  /*11e90*/  UMOV UR12, UR44 ;  /* 0x0000002c000c7c82 */ /* 0x000fc60008000000 */
[----:B-1----:R-:W3:Y:S01]  /*11ea0*/  LDL.LU.64 R114, [R1+0x1e8] ;  /* 0x0001e80001727983 */ /* 0x002ee20000300a00 */
[----:B------:R-:W-:Y:S02]  /*11eb0*/  UMOV UR13, UR45 ;  /* 0x0000002d000d7c82 */ /* 0x000fe40008000000 */
[----:B------:R-:W-:Y:S01]  /*11ec0*/  QGMMA.64x16x32.F32.E4M3.E4M3 R144, gdesc[UR12], R144, UP0, gsb0 ;  /* 0x002000000c9079f3 */ /* 0x000fe2000b800890 */
[----:B------:R-:W3:Y:S04]  /*11ed0*/  LDL.LU.64 R116, [R1+0x1f0] ;  /* 0x0001f00001747983 */ /* 0x000ee80000300a00 */
[----:B------:R-:W3:Y:S01]  /*11ee0*/  LDL.LU.64 R118, [R1+0x1f8] ;  /* 0x0001f80001767983 */ /* 0x000ee20000300a00 */
[----:B------:R-:W-:Y:S02]  /*11ef0*/  WARPGROUP.DEPBAR.LE gsb0, 0x0 ;  /* 0x00008000000079c5 */ /* 0x000fe40000010000 */
[----:B------:R-:W-:-:S02]  /*11f00*/  IMAD.MOV.U32 R9, RZ, RZ, R144 ;  /* 0x000000ffff097224 */ /* 0x000fc400078e0090 */
[----:B------:R-:W-:Y:S02]  /*11f10*/  IMAD.MOV.U32 R8, RZ, RZ, R145 ;  /* 0x000000ffff087224 */ /* 0x000fe400078e0091 */
[----:B------:R-:W-:Y:S01]  /*11f20*/  IMAD.MOV.U32 R7, RZ, RZ, R146 ;  /* 0x000000ffff077224 */ /* 0x000fe200078e0092 */
[----:B------:R-:W3:Y:S01]  /*11f30*/  LDL.LU.64 R144, [R1+0x160] ;  /* 0x0001600001907983 */ /* 0x000ee20000300a00 */
[----:B------:R-:W-:Y:S02]  /*11f40*/  IMAD.MOV.U32 R6, RZ, RZ, R147 ;  /* 0x000000ffff067224 */ /* 0x000fe400078e0093 */
[----:B------:R-:W-:Y:S01]  /*11f50*/  IMAD.MOV.U32 R5, RZ, RZ, R148 ;  /* 0x000000ffff057224 */ /* 0x000fe200078e0094 */
[----:B------:R-:W3:Y:S01]  /*11f60*/  LDL.LU.64 R146, [R1+0x168] ;  /* 0x0001680001927983 */ /* 0x000ee20000300a00 */
[----:B------:R-:W-:Y:S02]  /*11f70*/  IMAD.MOV.U32 R4, RZ, RZ, R149 ;  /* 0x000000ffff047224 */ /* 0x000fe400078e0095 */
[----:B------:R-:W-:Y:S01]  /*11f80*/  IMAD.MOV.U32 R2, RZ, RZ, R150 ;  /* 0x000000ffff027224 */ /* 0x000fe200078e0096 */
[----:B------:R-:W3:Y:S01]  /*11f90*/  LDL.LU.64 R148, [R1+0x170] ;  /* 0x0001700001947983 */ /* 0x000ee20000300a00 */
[----:B------:R-:W-:-:S03]  /*11fa0*/  IMAD.MOV.U32 R0, RZ, RZ, R151 ;  /* 0x000000ffff007224 */ /* 0x000fc600078e0097 */
[----:B------:R-:W3:Y:S04]  /*11fb0*/  LDL.LU.64 R150, [R1+0x178] ;  /* 0x0001780001967983 */ /* 0x000ee80000300a00 */
[----:B------:R-:W3:Y:S04]  /*11fc0*/  LDL.LU.64 R172, [R1+0xe0] ;  /* 0x0000e00001ac7983 */ /* 0x000ee80000300a00 */
[----:B------:R-:W3:Y:S04]  /*11fd0*/  LDL.LU.64 R174, [R1+0xe8] ;  /* 0x0000e80001ae7983 */ /* 0x000ee80000300a00 */
[----:B------:R-:W3:Y:S04]  /*11fe0*/  LDL.LU.64 R176, [R1+0xf0] ;  /* 0x0000f00001b07983 */ /* 0x000ee80000300a00 */
[----:B------:R-:W3:Y:S01]  /*11ff0*/  LDL.LU.64 R178, [R1+0xf8] ;  /* 0x0000f80001b27983 */ /* 0x000ee20000300a00 */
[----:B------:R-:W-:Y:S01]  /*12000*/  WARPGROUP.ARRIVE ;  /* 0x00000000000079c5 */ /* 0x000fe20000000000 */
[----:B------:R-:W-:Y:S01]  /*12010*/  UMOV UR32, UR44 ;  /* 0x0000002c00207c82 */ /* 0x000fe20008000000 */
[----:B------:R-:W-:Y:S01]  /*12020*/  UMOV UR33, UR45 ;  /* 0x0000002d00217c82 */ /* 0x000fe20008000000 */
[----:B------:R-:W3:Y:S03]  /*12030*/  LDL.LU.64 R136, [R1+0x60] ;  /* 0x0000600001887983 */ /* 0x000ee60000300a00 */
[----:B------:R-:W-:Y:S01]  /*12040*/  QGMMA.64x16x32.F32.E4M3.E4M3 R208, gdesc[UR32], R208, UP0, gsb0 ;  /* 0x0020000020d079f3 */ /* 0x000fe2000b8008d0 */
[----:B------:R-:W3:Y:S04]  /*12050*/  LDL.LU.64 R138, [R1+0x68] ;  /* 0x00006800018a7983 */ /* 0x000ee80000300a00 */
[----:B------:R-:W3:Y:S04]  /*12060*/  LDL.LU.64 R140, [R1+0x70] ;  /* 0x00007000018c7983 */ /* 0x000ee80000300a00 */
[----:B------:R-:W3:Y:S01]  /*12070*/  LDL.LU.64 R142, [R1+0x78] ;  /* 0x00007800018e7983 */ /* 0x000ee20000300a00 */
[----:B------:R-:W-:Y:S01]  /*12080*/  UMOV UR8, UR44 ;  /* 0x0000002c00087c82 */ /* 0x000fe20008000000 */
[----:B------:R-:W-:Y:S01]  /*12090*/  UMOV UR9, UR45 ;  /* 0x0000002d00097c82 */ /* 0x000fe20008000000 */
[----:B------:R-:W-:-:S02]  /*120a0*/  WARPGROUP.DEPBAR.LE gsb0, 0x0 ;  /* 0x00008000000079c5 */ /* 0x000fc40000010000 */
[----:B------:R-:W-:Y:S01]  /*120b0*/  UMOV UR16, UR44 ;  /* 0x0000002c00107c82 */ /* 0x000fe20008000000 */
[----:B------:R-:W-:Y:S01]  /*120c0*/  UMOV UR17, UR45 ;  /* 0x0000002d00117c82 */ /* 0x000fe20008000000 */
[----:B------:R-:W-:Y:S01]  /*120d0*/  UIADD3 UR12, UR53, 0x800, URZ ;  /* 0x00000800350c7890 */ /* 0x000fe2000fffe03f */
[----:B----4-:R-:W-:-:S06]  /*120e0*/  WARPGROUP.ARRIVE ;  /* 0x00000000000079c5 */ /* 0x010fcc0000000000 */
[----:B------:R-:W-:Y:S03]  /*120f0*/  QGMMA.64x16x32.F32.E4M3.E4M3 R48, gdesc[UR8], R48, UP0, gsb0 ;  /* 0x00200000083079f3 */ /* 0x000fe6000b800830 */
[----:B------:R-:W-:Y:S02]  /*12100*/  WARPGROUP.DEPBAR.LE gsb0, 0x0 ;  /* 0x00008000000079c5 */ /* 0x000fe40000010000 */
[----:B--2---:R-:W-:-:S06]  /*12110*/  WARPGROUP.ARRIVE ;  /* 0x00000000000079c5 */ /* 0x004fcc0000000000 */
[----:B------:R-:W-:Y:S01]  /*12120*/  QGMMA.64x16x32.F32.E4M3.E4M3 R80, gdesc[UR16], R80, UP0, gsb0 ;  /* 0x00200000105079f3 */ /* 0x000fe2000b800850 */
[----:B------:R-:W-:Y:S01]  /*12130*/  UMOV UR16, UR12 ;  /* 0x0000000c00107c82 */ /* 0x000fe20008000000 */
[----:B------:R-:W-:Y:S01]  /*12140*/  UMOV UR17, 0x40000040 ;  /* 0x4000004000117882 */ /* 0x000fe20000000000 */
[----:B------:R-:W-:Y:S02]  /*12150*/  WARPGROUP.DEPBAR.LE gsb0, 0x0 ;  /* 0x00008000000079c5 */ /* 0x000fe40000010000 */
[----:B---3--:R-:W-:-:S06]  /*12160*/  WARPGROUP.ARRIVE ;  /* 0x00000000000079c5 */ /* 0x008fcc0000000000 */
        /* <DEDUP_REMOVED lines=51> */
[----:B------:R-:W-:Y:S01]  /*124a0*/  UIADD3 UR8, UR53, 0xc00, URZ ;  /* 0x00000c0035087890 */ /* 0x000fe2000fffe03f */
[----:B------:R-:W-:-:S06]  /*124b0*/  UMOV UR45, 0x40000040 ;  /* 0x40000040002d7882 */ /* 0x000fcc0000000000 */
        /* <DEDUP_REMOVED lines=11> */
[----:B------:R-:W-:Y:S01]  /*12570*/  IMAD.MOV.U32 R76, RZ, RZ, R52 ;  /* 0x000000ffff4c7224 */ /* 0x000fe200078e0034 */
[----:B------:R-:W-:Y:S02]  /*12580*/  WARPGROUP.DEPBAR.LE gsb0, 0x0 ;  /* 0x00008000000079c5 */ /* 0x000fe40000010000 */
[----:B------:R-:W-:-:S06]  /*12590*/  WARPGROUP.ARRIVE ;  /* 0x00000000000079c5 */ /* 0x000fcc0000000000 */
[----:B------:R-:W-:Y:S01]  /*125a0*/  QGMMA.64x16x32.F32.E4M3.E4M3 R88, gdesc[UR36], R88, UP0, gsb0 ;  /* 0x00200000245879f3 */ /* 0x000fe2000b800858 */
[----:B------:R-:W-:Y:S02]  /*125b0*/  IMAD.MOV.U32 R77, RZ, RZ, R53 ;  /* 0x000000ffff4d7224 */ /* 0x000fe400078e0035 */
[----:B------:R-:W-:Y:S02]  /*125c0*/  IMAD.MOV.U32 R78, RZ, RZ, R54 ;  /* 0x000000ffff4e7224 */ /* 0x000fe400078e0036 */
        /* <DEDUP_REMOVED lines=13> */
[----:B------:R-:W-:Y:S01]  /*126a0*/  IMAD.MOV.U32 R110, RZ, RZ, R86 ;  /* 0x000000ffff6e7224 */ /* 0x000fe200078e0056 */
[----:B------:R-:W2:Y:S01]  /*126b0*/  LDL.LU.64 R172, [R1+0xc0] ;  /* 0x0000c00001ac7983 */ /* 0x000ea20000300a00 */
        /* <DEDUP_REMOVED lines=10> */
[----:B------:R-:W-:Y:S01]  /*12760*/  IMAD.MOV.U32 R114, RZ, RZ, R178 ;  /* 0x000000ffff727224 */ /* 0x000fe200078e00b2 */
[----:B------:R-:W2:Y:S01]  /*12770*/  LDL.LU.64 R176, [R1+0xd0] ;  /* 0x0000d00001b07983 */ /* 0x000ea20000300a00 */
[----:B------:R-:W-:-:S03]  /*12780*/  IMAD.MOV.U32 R115, RZ, RZ, R179 ;  /* 0x000000ffff737224 */ /* 0x000fc600078e00b3 */
[----:B------:R-:W2:Y:S01]  /*12790*/  LDL.LU.64 R178, [R1+0xd8] ;  /* 0x0000d80001b27983 */ /* 0x000ea20000300a00 */
[----:B------:R-:W-:Y:S02]  /*127a0*/  WARPGROUP.DEPBAR.LE gsb0, 0x0 ;  /* 0x00008000000079c5 */ /* 0x000fe40000010000 */
[----:B------:R-:W-:Y:S01]  /*127b0*/  WARPGROUP.ARRIVE ;  /* 0x00000000000079c5 */ /* 0x000fe20000000000 */
[----:B------:R-:W-:Y:S01]  /*127c0*/  UMOV UR40, UR44 ;  /* 0x0000002c00287c82 */ /* 0x000fe20008000000 */
[----:B------:R-:W-:-:S04]  /*127d0*/  UMOV UR41, UR45 ;  /* 0x0000002d00297c82 */ /* 0x000fc80008000000 */
        /* <DEDUP_REMOVED lines=9> */
[----:B------:R-:W-:Y:S01]  /*12870*/  IMAD.MOV.U32 R50, RZ, RZ, R118 ;  /* 0x000000ffff327224 */ /* 0x000fe200078e0076 */
[----:B------:R-:W3:Y:S01]  /*12880*/  LDL.LU.64 R136, [R1+0x140] ;  /* 0x0001400001887983 */ /* 0x000ee20000300a00 */
        /* <DEDUP_REMOVED lines=10> */
[----:B------:R-:W-:Y:S01]  /*12930*/  IMAD.MOV.U32 R146, RZ, RZ, R142 ;  /* 0x000000ffff927224 */ /* 0x000fe200078e008e */
[----:B------:R-:W3:Y:S01]  /*12940*/  LDL.LU.64 R140, [R1+0x150] ;  /* 0x00015000018c7983 */ /* 0x000ee20000300a00 */
[----:B------:R-:W-:-:S03]  /*12950*/  IMAD.MOV.U32 R147, RZ, RZ, R143 ;  /* 0x000000ffff937224 */ /* 0x000fc600078e008f */
[----:B------:R-:W3:Y:S01]  /*12960*/  LDL.LU.64 R142, [R1+0x158] ;  /* 0x00015800018e7983 */ /* 0x000ee20000300a00 */
        /* <DEDUP_REMOVED lines=29> */
[----:B--2---:R-:W-:-:S06]  /*12b40*/  WARPGROUP.ARRIVE ;  /* 0x00000000000079c5 */ /* 0x004fcc0000000000 */
[----:B------:R-:W-:Y:S01]  /*12b50*/  QGMMA.64x16x32.F32.E4M3.E4M3 R172, gdesc[UR32], R172, UP0, gsb0 ;  /* 0x0020000020ac79f3 */ /* 0x000fe2000b8008ac */
        /* <DEDUP_REMOVED lines=26> */
[----:B------:R1:W-:Y:S01]  /*12d00*/  STL.64 [R1+0xbf8], R64 ;  /* 0x000bf84001007387 */ /* 0x0003e20000100a00 */
[----:B------:R-:W-:-:S03]  /*12d10*/  WARPGROUP.DEPBAR.LE gsb0, 0x0 ;  /* 0x00008000000079c5 */ /* 0x000fc60000010000 */
[----:B0-----:R-:W2:Y:S01]  /*12d20*/  LDL.LU R128, [R1+0x20] ;  /* 0x0000200001807983 */ /* 0x001ea20000300800 */
[----:B---3--:R-:W-:-:S03]  /*12d30*/  WARPGROUP.ARRIVE ;  /* 0x00000000000079c5 */ /* 0x008fc60000000000 */
[----:B------:R-:W2:Y:S04]  /*12d40*/  LDL.LU R129, [R1+0x24] ;  /* 0x0000240001817983 */ /* 0x000ea80000300800 */
[----:B------:R-:W2:Y:S04]  /*12d50*/  LDL.LU R130, [R1+0x28] ;  /* 0x0000280001827983 */ /* 0x000ea80000300800 */
[----:B------:R-:W2:Y:S01]  /*12d60*/  LDL.LU R131, [R1+0x2c] ;  /* 0x00002c0001837983 */ /* 0x000ea20000300800 */
[----:B------:R-:W-:-:S03]  /*12d70*/  IMAD.MOV.U32 R232, RZ, RZ, R172 ;  /* 0x000000ffffe87224 */ /* 0x000fc600078e00ac */
[----:B------:R-:W2:Y:S01]  /*12d80*/  LDL.LU R132, [R1+0x30] ;  /* 0x0000300001847983 */ /* 0x000ea20000300800 */
[----:B------:R-:W-:-:S03]  /*12d90*/  IMAD.MOV.U32 R23, RZ, RZ, R173 ;  /* 0x000000ffff177224 */ /* 0x000fc600078e00ad */
[----:B------:R-:W2:Y:S01]  /*12da0*/  LDL.LU R133, [R1+0x34] ;  /* 0x0000340001857983 */ /* 0x000ea20000300800 */
[----:B------:R-:W-:Y:S01]  /*12db0*/  UMOV UR24, UR44 ;  /* 0x0000002c00187c82 */ /* 0x000fe20008000000 */
[----:B------:R-:W-:Y:S02]  /*12dc0*/  UMOV UR25, UR45 ;  /* 0x0000002d00197c82 */ /* 0x000fe40008000000 */
[----:B------:R-:W2:Y:S01]  /*12dd0*/  LDL.LU R134, [R1+0x38] ;  /* 0x0000380001867983 */ /* 0x000ea20000300800 */
[----:B------:R-:W-:Y:S01]  /*12de0*/  IMAD.MOV.U32 R22, RZ, RZ, R174 ;  /* 0x000000ffff167224 */ /* 0x000fe200078e00ae */
[----:B------:R-:W-:Y:S01]  /*12df0*/  UMOV UR26, UR10 ;  /* 0x0000000a001a7c82 */ /* 0x000fe20008000000 */
[----:B------:R-:W-:Y:S01]  /*12e00*/  IMAD.MOV.U32 R21, RZ, RZ, R175 ;  /* 0x000000ffff157224 */ /* 0x000fe200078e00af */
[----:B------:R-:W2:Y:S01]  /*12e10*/  LDL.LU R135, [R1+0x3c] ;  /* 0x00003c0001877983 */ /* 0x000ea20000300800 */
[----:B------:R-:W-:Y:S01]  /*12e20*/  UMOV UR27, UR11 ;  /* 0x0000000b001b7c82 */ /* 0x000fe20008000000 */
[----:B------:R-:W-:Y:S01]  /*12e30*/  IMAD.MOV.U32 R20, RZ, RZ, R176 ;  /* 0x000000ffff147224 */ /* 0x000fe200078e00b0 */
[----:B------:R-:W-:Y:S01]  /*12e40*/  QGMMA.64x16x32.F32.E4M3.E4M3 R136, gdesc[UR24], R136, UP0, gsb0 ;  /* 0x00200000188879f3 */ /* 0x000fe2000b800888 */
[----:B------:R-:W3:Y:S01]  /*12e50*/  LDL.LU.64 R172, [R1+0x1c0] ;  /* 0x0001c00001ac7983 */ /* 0x000ee20000300a00 */
[----:B------:R-:W-:-:S02]  /*12e60*/  IMAD.MOV.U32 R11, RZ, RZ, R177 ;  /* 0x000000ffff0b7224 */ /* 0x000fc400078e00b1 */
[----:B------:R-:W-:Y:S01]  /*12e70*/  IMAD.MOV.U32 R10, RZ, RZ, R178 ;  /* 0x000000ffff0a7224 */ /* 0x000fe200078e00b2 */
[----:B------:R-:W3:Y:S01]  /*12e80*/  LDL.LU.64 R174, [R1+0x1c8] ;  /* 0x0001c80001ae7983 */ /* 0x000ee20000300a00 */
[----:B------:R-:W-:-:S03]  /*12e90*/  IMAD.MOV.U32 R3, RZ, RZ, R179 ;  /* 0x000000ffff037224 */ /* 0x000fc600078e00b3 */
[----:B------:R-:W3:Y:S04]  /*12ea0*/  LDL.LU.64 R176, [R1+0x1d0] ;  /* 0x0001d00001b07983 */ /* 0x000ee80000300a00 */
[----:B------:R-:W3:Y:S01]  /*12eb0*/  LDL.LU.64 R178, [R1+0x1d8] ;  /* 0x0001d80001b27983 */ /* 0x000ee20000300a00 */
[----:B------:R-:W-:Y:S02]  /*12ec0*/  WARPGROUP.DEPBAR.LE gsb0, 0x0 ;  /* 0x00008000000079c5 */ /* 0x000fe40000010000 */
[----:B------:R-:W-:Y:S02]  /*12ed0*/  IMAD.MOV.U32 R227, RZ, RZ, R136 ;  /* 0x000000ffffe37224 */ /* 0x000fe400078e0088 */
[----:B------:R-:W-:Y:S01]  /*12ee0*/  IMAD.MOV.U32 R228, RZ, RZ, R137 ;  /* 0x000000ffffe47224 */ /* 0x000fe200078e0089 */
[----:B------:R-:W4:Y:S01]  /*12ef0*/  LDL.LU R136, [R1+0x220] ;  /* 0x0002200001887983 */ /* 0x000f220000300800 */
[----:B------:R-:W-:-:S02]  /*12f00*/  IMAD.MOV.U32 R229, RZ, RZ, R138 ;  /* 0x000000ffffe57224 */ /* 0x000fc400078e008a */
[----:B------:R-:W-:Y:S01]  /*12f10*/  IMAD.MOV.U32 R230, RZ, RZ, R139 ;  /* 0x000000ffffe67224 */ /* 0x000fe200078e008b */
[----:B------:R-:W4:Y:S01]  /*12f20*/  LDL.LU R137, [R1+0x224] ;  /* 0x0002240001897983 */ /* 0x000f220000300800 */
[----:B------:R-:W-:-:S03]  /*12f30*/  IMAD.MOV.U32 R231, RZ, RZ, R140 ;  /* 0x000000ffffe77224 */ /* 0x000fc600078e008c */
[----:B------:R-:W4:Y:S01]  /*12f40*/  LDL.LU R138, [R1+0x228] ;  /* 0x00022800018a7983 */ /* 0x000f220000300800 */
[----:B------:R-:W-:-:S03]  /*12f50*/  IMAD.MOV.U32 R235, RZ, RZ, R141 ;  /* 0x000000ffffeb7224 */ /* 0x000fc600078e008d */
[----:B------:R-:W4:Y:S01]  /*12f60*/  LDL.LU R139, [R1+0x22c] ;  /* 0x00022c00018b7983 */ /* 0x000f220000300800 */
[----:B------:R-:W-:-:S03]  /*12f70*/  IMAD.MOV.U32 R234, RZ, RZ, R142 ;  /* 0x000000ffffea7224 */ /* 0x000fc600078e008e */
[----:B------:R-:W4:Y:S01]  /*12f80*/  LDL.LU R140, [R1+0x230] ;  /* 0x00023000018c7983 */ /* 0x000f220000300800 */
[----:B------:R-:W-:-:S03]  /*12f90*/  IMAD.MOV.U32 R233, RZ, RZ, R143 ;  /* 0x000000ffffe97224 */ /* 0x000fc600078e008f */
[----:B------:R-:W4:Y:S04]  /*12fa0*/  LDL.LU R141, [R1+0x234] ;  /* 0x00023400018d7983 */ /* 0x000f280000300800 */
[----:B------:R-:W4:Y:S04]  /*12fb0*/  LDL.LU R142, [R1+0x238] ;  /* 0x00023800018e7983 */ /* 0x000f280000300800 */
[----:B------:R-:W4:Y:S01]  /*12fc0*/  LDL.LU R143, [R1+0x23c] ;  /* 0x00023c00018f7983 */ /* 0x000f220000300800 */
[----:B------:R-:W-:Y:S02]  /*12fd0*/  IMAD.MOV.U32 R40, RZ, RZ, R208 ;  /* 0x000000ffff287224 */ /* 0x000fe400078e00d0 */
[----:B------:R-:W-:-:S02]  /*12fe0*/  IMAD.MOV.U32 R41, RZ, RZ, R209 ;  /* 0x000000ffff297224 */ /* 0x000fc400078e00d1 */
[----:B------:R-:W-:Y:S01]  /*12ff0*/  IMAD.MOV.U32 R42, RZ, RZ, R210 ;  /* 0x000000ffff2a7224 */ /* 0x000fe200078e00d2 */
[----:B------:R-:W2:Y:S01]  /*13000*/  LDL.LU.64 R208, [R1+0x1a0] ;  /* 0x0001a00001d07983 */ /* 0x000ea20000300a00 */
[----:B------:R-:W-:Y:S02]  /*13010*/  IMAD.MOV.U32 R43, RZ, RZ, R211 ;  /* 0x000000ffff2b7224 */ /* 0x000fe400078e00d3 */
[----:B------:R-:W-:Y:S01]  /*13020*/  IMAD.MOV.U32 R44, RZ, RZ, R212 ;  /* 0x000000ffff2c7224 */ /* 0x000fe200078e00d4 */
[----:B------:R-:W2:Y:S01]  /*13030*/  LDL.LU.64 R210, [R1+0x1a8] ;  /* 0x0001a80001d27983 */ /* 0x000ea20000300a00 */
[----:B------:R-:W-:Y:S02]  /*13040*/  IMAD.MOV.U32 R45, RZ, RZ, R213 ;  /* 0x000000ffff2d7224 */ /* 0x000fe400078e00d5 */
[----:B------:R-:W-:Y:S01]  /*13050*/  IMAD.MOV.U32 R46, RZ, RZ, R214 ;  /* 0x000000ffff2e7224 */ /* 0x000fe200078e00d6 */
[----:B------:R-:W2:Y:S01]  /*13060*/  LDL.LU.64 R212, [R1+0x1b0] ;  /* 0x0001b00001d47983 */ /* 0x000ea20000300a00 */
[----:B------:R-:W-:-:S03]  /*13070*/  IMAD.MOV.U32 R47, RZ, RZ, R215 ;  /* 0x000000ffff2f7224 */ /* 0x000fc600078e00d7 */
[----:B------:R-:W2:Y:S04]  /*13080*/  LDL.LU.64 R214, [R1+0x1b8] ;  /* 0x0001b80001d67983 */ /* 0x000ea80000300a00 */
[----:B-1----:R-:W2:Y:S04]  /*13090*/  LDL.LU R64, [R1+0x120] ;  /* 0x0001200001407983 */ /* 0x002ea80000300800 */
[----:B------:R-:W2:Y:S04]  /*130a0*/  LDL.LU R65, [R1+0x124] ;  /* 0x0001240001417983 */ /* 0x000ea80000300800 */
[----:B------:R-:W2:Y:S04]  /*130b0*/  LDL.LU R66, [R1+0x128] ;  /* 0x0001280001427983 */ /* 0x000ea80000300800 */
[----:B------:R-:W2:Y:S04]  /*130c0*/  LDL.LU R67, [R1+0x12c] ;  /* 0x00012c0001437983 */ /* 0x000ea80000300800 */
[----:B------:R-:W2:Y:S01]  /*130d0*/  LDL.LU R68, [R1+0x130] ;  /* 0x0001300001447983 */ /* 0x000ea20000300800 */
[----:B------:R-:W-:-:S03]  /*130e0*/  UMOV UR16, UR44 ;  /* 0x0000002c00107c82 */ /* 0x000fc60008000000 */
[----:B------:R-:W2:Y:S01]  /*130f0*/  LDL.LU R69, [R1+0x134] ;  /* 0x0001340001457983 */ /* 0x000ea20000300800 */
[----:B------:R-:W-:-:S03]  /*13100*/  UMOV UR17, UR45 ;  /* 0x0000002d00117c82 */ /* 0x000fc60008000000 */
[----:B------:R-:W2:Y:S04]  /*13110*/  LDL.LU R70, [R1+0x138] ;  /* 0x0001380001467983 */ /* 0x000ea80000300800 */
[----:B------:R-:W2:Y:S01]  /*13120*/  LDL.LU R71, [R1+0x13c] ;  /* 0x00013c0001477983 */ /* 0x000ea20000300800 */
[----:B------:R-:W-:Y:S02]  /*13130*/  UIADD3 UR9, UR53, 0x2, URZ ;  /* 0x0000000235097890 */ /* 0x000fe4000fffe03f */
[----:B------:R-:W-:Y:S01]  /*13140*/  UIADD3 UR10, UR6, 0x2, URZ ;  /* 0x00000002060a7890 */ /* 0x000fe2000fffe03f */
[----:B------:R-:W2:Y:S04]  /*13150*/  LDL.LU R96, [R1+0xa0] ;  /* 0x0000a00001607983 */ /* 0x000ea80000300800 */
[----:B------:R-:W2:Y:S04]  /*13160*/  LDL.LU R97, [R1+0xa4] ;  /* 0x0000a40001617983 */ /* 0x000ea80000300800 */
[----:B------:R-:W2:Y:S04]  /*13170*/  LDL.LU R98, [R1+0xa8] ;  /* 0x0000a80001627983 */ /* 0x000ea80000300800 */
[----:B------:R-:W2:Y:S01]  /*13180*/  LDL.LU R99, [R1+0xac] ;  /* 0x0000ac0001637983 */ /* 0x000ea20000300800 */
[----:B------:R-:W-:-:S03]  /*13190*/  UMOV UR8, UR9 ;  /* 0x0000000900087c82 */ /* 0x000fc60008000000 */
[----:B------:R-:W2:Y:S01]  /*131a0*/  LDL.LU R100, [R1+0xb0] ;  /* 0x0000b00001647983 */ /* 0x000ea20000300800 */
[----:B------:R-:W-:-:S03]  /*131b0*/  UMOV UR9, 0x40000040 ;  /* 0x4000004000097882 */ /* 0x000fc60000000000 */
[----:B------:R-:W2:Y:S01]  /*131c0*/  LDL.LU R101, [R1+0xb4] ;  /* 0x0000b40001657983 */ /* 0x000ea20000300800 */
[----:B------:R-:W-:-:S03]  /*131d0*/  UMOV UR11, 0x40000040 ;  /* 0x40000040000b7882 */ /* 0x000fc60000000000 */
[----:B------:R-:W2:Y:S04]  /*131e0*/  LDL.LU R102, [R1+0xb8] ;  /* 0x0000b80001667983 */ /* 0x000ea80000300800 */
[----:B------:R-:W2:Y:S01]  /*131f0*/  LDL.LU R103, [R1+0xbc] ;  /* 0x0000bc0001677983 */ /* 0x000ea20000300800 */
[----:B------:R-:W-:Y:S01]  /*13200*/  UIADD3 UR22, UR6, 0x82, URZ ;  /* 0x0000008206167890 */ /* 0x000fe2000fffe03f */
[----:B------:R-:W-:Y:S01]  /*13210*/  UMOV UR20, UR8 ;  /* 0x0000000800147c82 */ /* 0x000fe20008000000 */
[----:B------:R-:W-:Y:S01]  /*13220*/  UMOV UR21, UR9 ;  /* 0x0000000900157c82 */ /* 0x000fe20008000000 */
[----:B------:R-:W-:Y:S01]  /*13230*/  UMOV UR23, 0x40000040 ;  /* 0x4000004000177882 */ /* 0x000fe20000000000 */
[----:B---3--:R-:W-:-:S06]  /*13240*/  WARPGROUP.ARRIVE ;  /* 0x00000000000079c5 */ /* 0x008fcc0000000000 */
[----:B------:R-:W-:Y:S03]  /*13250*/  QGMMA.64x16x32.F32.E4M3.E4M3 R172, gdesc[UR16], R172, UP0, gsb0 ;  /* 0x0020000010ac79f3 */ /* 0x000fe6000b8008ac */
[----:B------:R-:W-:Y:S02]  /*13260*/  WARPGROUP.DEPBAR.LE gsb0, 0x0 ;  /* 0x00008000000079c5 */ /* 0x000fe40000010000 */
[----:B----4-:R-:W-:-:S06]  /*13270*/  WARPGROUP.ARRIVE ;  /* 0x00000000000079c5 */ /* 0x010fcc0000000000 */
[----:B------:R-:W-:Y:S01]  /*13280*/  QGMMA.64x16x32.F32.E4M3.E4M3 R136, gdesc[UR8], R136, gsb0 ;  /* 0x00200000088879f3 */ /* 0x000fe20008000888 */
[----:B------:R-:W-:Y:S02]  /*13290*/  IMAD.MOV.U32 R225, RZ, RZ, R178 ;  /* 0x000000ffffe17224 */ /* 0x000fe400078e00b2 */
[----:B------:R-:W-:Y:S02]  /*132a0*/  IMAD.MOV.U32 R226, RZ, RZ, R179 ;  /* 0x000000ffffe27224 */ /* 0x000fe400078e00b3 */
[----:B------:R-:W-:Y:S01]  /*132b0*/  IMAD.MOV.U32 R199, RZ, RZ, R176 ;  /* 0x000000ffffc77224 */ /* 0x000fe200078e00b0 */
[----:B------:R-:W3:Y:S01]  /*132c0*/  LDL.LU.64 R178, [R1+0xd50] ;  /* 0x000d500001b27983 */ /* 0x000ee20000300a00 */
[----:B------:R-:W-:Y:S02]  /*132d0*/  WARPGROUP.DEPBAR.LE gsb0, 0x0 ;  /* 0x00008000000079c5 */ /* 0x000fe40000010000 */
[----:B--2---:R-:W-:-:S06]  /*132e0*/  WARPGROUP.ARRIVE ;  /* 0x00000000000079c5 */ /* 0x004fcc0000000000 */
[----:B------:R-:W-:Y:S01]  /*132f0*/  QGMMA.64x16x32.F32.E4M3.E4M3 R208, gdesc[UR20], R208, gsb0 ;  /* 0x0020000014d079f3 */ /* 0x000fe200080008d0 */
[----:B------:R-:W-:Y:S02]  /*13300*/  IMAD.MOV.U32 R224, RZ, RZ, R177 ;  /* 0x000000ffffe07224 */ /* 0x000fe400078e00b1 */
[----:B------:R-:W-:Y:S01]  /*13310*/  IMAD.MOV.U32 R197, RZ, RZ, R174 ;  /* 0x000000ffffc57224 */ /* 0x000fe200078e00ae */
[----:B------:R-:W3:Y:S01]  /*13320*/  LDL.LU.64 R176, [R1+0xd48] ;  /* 0x000d480001b07983 */ /* 0x000ee20000300a00 */
[----:B------:R-:W-:Y:S02]  /*13330*/  IMAD.MOV.U32 R198, RZ, RZ, R175 ;  /* 0x000000ffffc67224 */ /* 0x000fe400078e00af */
[----:B------:R-:W-:Y:S01]  /*13340*/  IMAD.MOV.U32 R195, RZ, RZ, R172 ;  /* 0x000000ffffc37224 */ /* 0x000fe200078e00ac */
[----:B------:R-:W2:Y:S01]  /*13350*/  LDL.LU.64 R174, [R1+0xd40] ;  /* 0x000d400001ae7983 */ /* 0x000ea20000300a00 */
[----:B------:R-:W-:-:S03]  /*13360*/  IMAD.MOV.U32 R196, RZ, RZ, R173 ;  /* 0x000000ffffc47224 */ /* 0x000fc600078e00ad */
[----:B------:R-:W2:Y:S04]  /*13370*/  LDL.LU.64 R172, [R1+0xd38] ;  /* 0x000d380001ac7983 */ /* 0x000ea80000300a00 */
[----:B------:R-:W-:Y:S04]  /*13380*/  STL.64 [R1+0x220], R136 ;  /* 0x0002208801007387 */ /* 0x000fe80000100a00 */
[----:B------:R-:W-:Y:S04]  /*13390*/  STL.64 [R1+0x228], R138 ;  /* 0x0002288a01007387 */ /* 0x000fe80000100a00 */
[----:B------:R-:W-:Y:S04]  /*133a0*/  STL.64 [R1+0x230], R140 ;  /* 0x0002308c01007387 */ /* 0x000fe80000100a00 */
[----:B------:R0:W-:Y:S04]  /*133b0*/  STL.64 [R1+0x238], R142 ;  /* 0x0002388e01007387 */ /* 0x0001e80000100a00 */
[----:B0-----:R-:W4:Y:S04]  /*133c0*/  LDL.LU.64 R142, [R1+0xd30] ;  /* 0x000d3000018e7983 */ /* 0x001f280000300a00 */
[----:B------:R-:W4:Y:S04]  /*133d0*/  LDL.LU.64 R140, [R1+0xd28] ;  /* 0x000d2800018c7983 */ /* 0x000f280000300a00 */
[----:B------:R-:W4:Y:S04]  /*133e0*/  LDL.LU.64 R138, [R1+0xd20] ;  /* 0x000d2000018a7983 */ /* 0x000f280000300a00 */
[----:B------:R-:W4:Y:S01]  /*133f0*/  LDL.LU.64 R136, [R1+0xd18] ;  /* 0x000d180001887983 */ /* 0x000f220000300a00 */
[----:B------:R-:W-:-:S02]  /*13400*/  WARPGROUP.DEPBAR.LE gsb0, 0x0 ;  /* 0x00008000000079c5 */ /* 0x000fc40000010000 */
[----:B------:R-:W-:Y:S02]  /*13410*/  IMAD.MOV.U32 R193, RZ, RZ, R214 ;  /* 0x000000ffffc17224 */ /* 0x000fe400078e00d6 */
[----:B------:R-:W-:Y:S02]  /*13420*/  IMAD.MOV.U32 R194, RZ, RZ, R215 ;  /* 0x000000ffffc27224 */ /* 0x000fe400078e00d7 */
[----:B------:R-:W-:Y:S01]  /*13430*/  IMAD.MOV.U32 R167, RZ, RZ, R212 ;  /* 0x000000ffffa77224 */ /* 0x000fe200078e00d4 */
[----:B------:R-:W3:Y:S01]  /*13440*/  LDL.LU.64 R214, [R1+0xd10] ;  /* 0x000d100001d67983 */ /* 0x000ee20000300a00 */
[----:B------:R-:W-:Y:S02]  /*13450*/  IMAD.MOV.U32 R192, RZ, RZ, R213 ;  /* 0x000000ffffc07224 */ /* 0x000fe400078e00d5 */
[----:B------:R-:W-:Y:S01]  /*13460*/  IMAD.MOV.U32 R165, RZ, RZ, R210 ;  /* 0x000000ffffa57224 */ /* 0x000fe200078e00d2 */
[----:B------:R-:W3:Y:S01]  /*13470*/  LDL.LU.64 R212, [R1+0xd08] ;  /* 0x000d080001d47983 */ /* 0x000ee20000300a00 */
[----:B------:R-:W-:-:S02]  /*13480*/  IMAD.MOV.U32 R166, RZ, RZ, R211 ;  /* 0x000000ffffa67224 */ /* 0x000fc400078e00d3 */
[----:B------:R-:W-:Y:S01]  /*13490*/  IMAD.MOV.U32 R163, RZ, RZ, R208 ;  /* 0x000000ffffa37224 */ /* 0x000fe200078e00d0 */
[----:B------:R-:W3:Y:S01]  /*134a0*/  LDL.LU.64 R210, [R1+0xd00] ;  /* 0x000d000001d27983 */ /* 0x000ee20000300a00 */
[----:B------:R-:W-:-:S03]  /*134b0*/  IMAD.MOV.U32 R164, RZ, RZ, R209 ;  /* 0x000000ffffa47224 */ /* 0x000fc600078e00d1 */
[----:B------:R-:W3:Y:S01]  /*134c0*/  LDL.LU.64 R208, [R1+0xcf8] ;  /* 0x000cf80001d07983 */ /* 0x000ee20000300a00 */
[----:B------:R-:W-:Y:S01]  /*134d0*/  UIADD3 UR38, UR6, 0x102, URZ ;  /* 0x0000010206267890 */ /* 0x000fe2000fffe03f */
[----:B------:R-:W-:Y:S01]  /*134e0*/  WARPGROUP.ARRIVE ;  /* 0x00000000000079c5 */ /* 0x000fe20000000000 */
[----:B------:R-:W-:Y:S01]  /*134f0*/  UMOV UR36, UR8 ;  /* 0x0000000800247c82 */ /* 0x000fe20008000000 */
[----:B------:R-:W-:Y:S01]  /*13500*/  UMOV UR37, UR9 ;  /* 0x0000000900257c82 */ /* 0x000fe20008000000 */
[----:B------:R-:W-:-:S05]  /*13510*/  UMOV UR39, 0x40000040 ;  /* 0x4000004000277882 */ /* 0x000fca0000000000 */
        /* <DEDUP_REMOVED lines=32> */
[----:B---3--:R-:W-:-:S06]  /*13720*/  WARPGROUP.ARRIVE ;  /* 0x00000000000079c5 */ /* 0x008fcc0000000000 */
[----:B------:R-:W-:Y:S03]  /*13730*/  QGMMA.64x16x32.F32.E4M3.E4M3 R208, gdesc[UR44], R208, gsb0 ;  /* 0x002000002cd079f3 */ /* 0x000fe600080008d0 */
[----:B------:R-:W-:Y:S02]  /*13740*/  WARPGROUP.DEPBAR.LE gsb0, 0x0 ;  /* 0x00008000000079c5 */ /* 0x000fe40000010000 */
[----:B------:R-:W-:Y:S04]  /*13750*/  STL.64 [R1+0xab8], R214 ;  /* 0x000ab8d601007387 */ /* 0x000fe80000100a00 */
[----:B------:R-:W-:Y:S04]  /*13760*/  STL.64 [R1+0xab0], R212 ;  /* 0x000ab0d401007387 */ /* 0x000fe80000100a00 */
[----:B------:R0:W-:Y:S04]  /*13770*/  STL.64 [R1+0xaa8], R210 ;  /* 0x000aa8d201007387 */ /* 0x0001e80000100a00 */
[----:B------:R1:W-:Y:S01]  /*13780*/  STL.64 [R1+0xaa0], R208 ;  /* 0x000aa0d001007387 */ /* 0x0003e20000100a00 */
[----:B0-----:R-:W-:-:S02]  /*13790*/  IMAD.MOV.U32 R210, RZ, RZ, R182 ;  /* 0x000000ffffd27224 */ /* 0x001fc400078e00b6 */
[----:B-1----:R-:W-:Y:S02]  /*137a0*/  IMAD.MOV.U32 R208, RZ, RZ, R180 ;  /* 0x000000ffffd07224 */ /* 0x002fe400078e00b4 */
[----:B------:R-:W3:Y:S01]  /*137b0*/  LDL.LU R180, [R1+0xcf4] ;  /* 0x000cf40001b47983 */ /* 0x000ee20000300800 */
[----:B------:R-:W-:Y:S02]  /*137c0*/  IMAD.MOV.U32 R209, RZ, RZ, R181 ;  /* 0x000000ffffd17224 */ /* 0x000fe400078e00b5 */
[----:B------:R-:W-:Y:S01]  /*137d0*/  IMAD.MOV.U32 R211, RZ, RZ, R183 ;  /* 0x000000ffffd37224 */ /* 0x000fe200078e00b7 */
[----:B------:R-:W3:Y:S04]  /*137e0*/  LDL.LU R181, [R1+0xcf0] ;  /* 0x000cf00001b57983 */ /* 0x000ee80000300800 */
[----:B------:R-:W3:Y:S04]  /*137f0*/  LDL.LU R182, [R1+0xcec] ;  /* 0x000cec0001b67983 */ /* 0x000ee80000300800 */
[----:B------:R-:W3:Y:S01]  /*13800*/  LDL.LU R183, [R1+0xce8] ;  /* 0x000ce80001b77983 */ /* 0x000ee20000300800 */
[----:B------:R-:W-:Y:S01]  /*13810*/  UIADD3 UR14, UR6, 0x302, URZ ;  /* 0x00000302060e7890 */ /* 0x000fe2000fffe03f */
[----:B------:R-:W-:Y:S01]  /*13820*/  UMOV UR12, UR8 ;  /* 0x00000008000c7c82 */ /* 0x000fe20008000000 */
[----:B------:R-:W-:Y:S01]  /*13830*/  UMOV UR13, UR9 ;  /* 0x00000009000d7c82 */ /* 0x000fe20008000000 */
[----:B------:R-:W-:Y:S01]  /*13840*/  UMOV UR15, 0x40000040 ;  /* 0x40000040000f7882 */ /* 0x000fe20000000000 */
[----:B------:R-:W-:-:S02]  /*13850*/  IMAD.MOV.U32 R212, RZ, RZ, R144 ;  /* 0x000000ffffd47224 */ /* 0x000fc400078e0090 */
[----:B------:R-:W2:Y:S01]  /*13860*/  LDL.LU R144, [R1+0xce4] ;  /* 0x000ce40001907983 */ /* 0x000ea20000300800 */
[----:B------:R-:W-:Y:S02]  /*13870*/  IMAD.MOV.U32 R213, RZ, RZ, R145 ;  /* 0x000000ffffd57224 */ /* 0x000fe400078e0091 */
[----:B------:R-:W-:Y:S01]  /*13880*/  IMAD.MOV.U32 R214, RZ, RZ, R146 ;  /* 0x000000ffffd67224 */ /* 0x000fe200078e0092 */
[----:B------:R-:W2:Y:S01]  /*13890*/  LDL.LU R145, [R1+0xce0] ;  /* 0x000ce00001917983 */ /* 0x000ea20000300800 */
[----:B------:R-:W-:-:S03]  /*138a0*/  IMAD.MOV.U32 R215, RZ, RZ, R147 ;  /* 0x000000ffffd77224 */ /* 0x000fc600078e0093 */
[----:B------:R-:W2:Y:S04]  /*138b0*/  LDL.LU R146, [R1+0xcdc] ;  /* 0x000cdc0001927983 */ /* 0x000ea80000300800 */
[----:B------:R-:W2:Y:S01]  /*138c0*/  LDL.LU R147, [R1+0xcd8] ;  /* 0x000cd80001937983 */ /* 0x000ea20000300800 */
        /* <DEDUP_REMOVED lines=9> */
[----:B------:R-:W2:Y:S01]  /*13960*/  LDL.LU R148, [R1+0xcd4] ;  /* 0x000cd40001947983 */ /* 0x000ea20000300800 */
[----:B------:R-:W-:Y:S02]  /*13970*/  IMAD.MOV.U32 R177, RZ, RZ, R149 ;  /* 0x000000ffffb17224 */ /* 0x000fe400078e0095 */
[----:B------:R-:W-:Y:S01]  /*13980*/  IMAD.MOV.U32 R179, RZ, RZ, R151 ;  /* 0x000000ffffb37224 */ /* 0x000fe200078e0097 */
[----:B------:R-:W2:Y:S04]  /*13990*/  LDL.LU R149, [R1+0xcd0] ;  /* 0x000cd00001957983 */ /* 0x000ea80000300800 */
[----:B------:R-:W2:Y:S04]  /*139a0*/  LDL.LU R150, [R1+0xccc] ;  /* 0x000ccc0001967983 */ /* 0x000ea80000300800 */
[----:B------:R-:W2:Y:S01]  /*139b0*/  LDL.LU R151, [R1+0xcc8] ;  /* 0x000cc80001977983 */ /* 0x000ea20000300800 */
[----:B------:R-:W-:Y:S01]  /*139c0*/  UIADD3 UR34, UR6, 0x382, URZ ;  /* 0x0000038206227890 */ /* 0x000fe2000fffe03f */
[----:B------:R-:W-:Y:S01]  /*139d0*/  UMOV UR32, UR8 ;  /* 0x0000000800207c82 */ /* 0x000fe20008000000 */
[----:B------:R-:W-:Y:S01]  /*139e0*/  UMOV UR33, UR9 ;  /* 0x0000000900217c82 */ /* 0x000fe20008000000 */
[----:B------:R-:W-:Y:S01]  /*139f0*/  UMOV UR35, 0x40000040 ;  /* 0x4000004000237882 */ /* 0x000fe20000000000 */
[----:B------:R-:W-:-:S02]  /*13a00*/  IMAD.MOV.U32 R180, RZ, RZ, R112 ;  /* 0x000000ffffb47224 */ /* 0x000fc400078e0070 */
[----:B------:R-:W3:Y:S01]  /*13a10*/  LDL.LU R112, [R1+0xcc4] ;  /* 0x000cc40001707983 */ /* 0x000ee20000300800 */
[----:B------:R-:W-:Y:S02]  /*13a20*/  IMAD.MOV.U32 R181, RZ, RZ, R113 ;  /* 0x000000ffffb57224 */ /* 0x000fe400078e0071 */
[----:B------:R-:W-:Y:S01]  /*13a30*/  IMAD.MOV.U32 R182, RZ, RZ, R114 ;  /* 0x000000ffffb67224 */ /* 0x000fe200078e0072 */
[----:B------:R-:W3:Y:S01]  /*13a40*/  LDL.LU R113, [R1+0xcc0] ;  /* 0x000cc00001717983 */ /* 0x000ee20000300800 */
[----:B------:R-:W-:-:S03]  /*13a50*/  IMAD.MOV.U32 R183, RZ, RZ, R115 ;  /* 0x000000ffffb77224 */ /* 0x000fc600078e0073 */
[----:B------:R-:W3:Y:S04]  /*13a60*/  LDL.LU R114, [R1+0xcbc] ;  /* 0x000cbc0001727983 */ /* 0x000ee80000300800 */
[----:B------:R-:W3:Y:S01]  /*13a70*/  LDL.LU R115, [R1+0xcb8] ;  /* 0x000cb80001737983 */ /* 0x000ee20000300800 */
[----:B--2---:R-:W-:-:S06]  /*13a80*/  WARPGROUP.ARRIVE ;  /* 0x00000000000079c5 */ /* 0x004fcc0000000000 */
        /* <DEDUP_REMOVED lines=88> */
[----:B---3--:R-:W-:-:S06]  /*14010*/  WARPGROUP.ARRIVE ;  /* 0x00000000000079c5 */ /* 0x008fcc0000000000 */
[----:B------:R-:W-:Y:S03]  /*14020*/  QGMMA.64x16x32.F32.E4M3.E4M3 R48, gdesc[UR48], R48, gsb0 ;  /* 0x00200000303079f3 */ /* 0x000fe60008000830 */
[----:B------:R-:W-:Y:S02]  /*14030*/  WARPGROUP.DEPBAR.LE gsb0, 0x0 ;  /* 0x00008000000079c5 */ /* 0x000fe40000010000 */
[----:B------:R0:W-:Y:S04]  /*14040*/  STL.64 [R1+0xb58], R54 ;  /* 0x000b583601007387 */ /* 0x0001e80000100a00 */
[----:B------:R1:W-:Y:S04]  /*14050*/  STL.64 [R1+0xb50], R52 ;  /* 0x000b503401007387 */ /* 0x0003e80000100a00 */
[----:B------:R3:W-:Y:S04]  /*14060*/  STL.64 [R1+0xb48], R50 ;  /* 0x000b483201007387 */ /* 0x0007e80000100a00 */
[----:B------:R4:W-:Y:S01]  /*14070*/  STL.64 [R1+0xb40], R48 ;  /* 0x000b403001007387 */ /* 0x0009e20000100a00 */
[----:B0-----:R-:W-:-:S02]  /*14080*/  IMAD.MOV.U32 R54, RZ, RZ, R78 ;  /* 0x000000ffff367224 */ /* 0x001fc400078e004e */
[----:B-1----:R-:W-:Y:S02]  /*14090*/  IMAD.MOV.U32 R52, RZ, RZ, R76 ;  /* 0x000000ffff347224 */ /* 0x002fe400078e004c */
[----:B---3--:R-:W-:Y:S02]  /*140a0*/  IMAD.MOV.U32 R50, RZ, RZ, R74 ;  /* 0x000000ffff327224 */ /* 0x008fe400078e004a */
[----:B----4-:R-:W-:Y:S02]  /*140b0*/  IMAD.MOV.U32 R48, RZ, RZ, R72 ;  /* 0x000000ffff307224 */ /* 0x010fe400078e0048 */
[----:B------:R-:W3:Y:S01]  /*140c0*/  LDL.LU R72, [R1+0xc54] ;  /* 0x000c540001487983 */ /* 0x000ee20000300800 */
[----:B------:R-:W-:Y:S02]  /*140d0*/  IMAD.MOV.U32 R49, RZ, RZ, R73 ;  /* 0x000000ffff317224 */ /* 0x000fe400078e0049 */
[----:B------:R-:W-:Y:S01]  /*140e0*/  IMAD.MOV.U32 R51, RZ, RZ, R75 ;  /* 0x000000ffff337224 */ /* 0x000fe200078e004b */
        /* <DEDUP_REMOVED lines=9> */
[----:B------:R-:W4:Y:S04]  /*14180*/  LDL.LU.64 R64, [R1] ;  /* 0x0000000001407983 */ /* 0x000f280000300a00 */
[----:B------:R-:W4:Y:S04]  /*14190*/  LDL.LU.64 R66, [R1+0x8] ;  /* 0x0000080001427983 */ /* 0x000f280000300a00 */
[----:B------:R-:W4:Y:S04]  /*141a0*/  LDL.LU.64 R68, [R1+0x10] ;  /* 0x0000100001447983 */ /* 0x000f280000300a00 */
[----:B------:R-:W4:Y:S04]  /*141b0*/  LDL.LU.64 R70, [R1+0x18] ;  /* 0x0000180001467983 */ /* 0x000f280000300a00 */
        /* <DEDUP_REMOVED lines=8> */
[----:B------:R-:W-:Y:S01]  /*14240*/  UIADD3 UR12, UR53, 0x402, URZ ;  /* 0x00000402350c7890 */ /* 0x000fe2000fffe03f */
[----:B------:R-:W-:-:S06]  /*14250*/  UMOV UR49, 0x40000040 ;  /* 0x4000004000317882 */ /* 0x000fcc0000000000 */
        /* <DEDUP_REMOVED lines=9> */
[----:B--2---:R-:W-:-:S06]  /*142f0*/  WARPGROUP.ARRIVE ;  /* 0x00000000000079c5 */ /* 0x004fcc0000000000 */
[----:B------:R-:W-:Y:S03]  /*14300*/  QGMMA.64x16x32.F32.E4M3.E4M3 R40, gdesc[UR48], R40, gsb0 ;  /* 0x00200000302879f3 */ /* 0x000fe60008000828 */
[----:B------:R-:W-:Y:S02]  /*14310*/  WARPGROUP.DEPBAR.LE gsb0, 0x0 ;  /* 0x00008000000079c5 */ /* 0x000fe40000010000 */
[----:B---3--:R-:W-:-:S06]  /*14320*/  WARPGROUP.ARRIVE ;  /* 0x00000000000079c5 */ /* 0x008fcc0000000000 */
        /* <DEDUP_REMOVED lines=18> */
[----:B----4-:R-:W-:-:S06]  /*14450*/  WARPGROUP.ARRIVE ;  /* 0x00000000000079c5 */ /* 0x010fcc0000000000 */
        /* <DEDUP_REMOVED lines=58> */
[----:B------:R-:W2:Y:S04]  /*14800*/  LDL.LU.64 R64, [R1+0xbf8] ;  /* 0x000bf80001407983 */ /* 0x000ea80000300a00 */
[----:B------:R-:W-:Y:S04]  /*14810*/  STL.64 [R1+0x80], R96 ;  /* 0x0000806001007387 */ /* 0x000fe80000100a00 */
[----:B------:R-:W-:Y:S01]  /*14820*/  STL.64 [R1+0x88], R98 ;  /* 0x0000886201007387 */ /* 0x000fe20000100a00 */
[----:B------:R-:W-:Y:S02]  /*14830*/  WARPGROUP.DEPBAR.LE gsb0, 0x0 ;  /* 0x00008000000079c5 */ /* 0x000fe40000010000 */
[----:B------:R-:W-:-:S06]  /*14840*/  WARPGROUP.ARRIVE ;  /* 0x00000000000079c5 */ /* 0x000fcc0000000000 */
[----:B------:R-:W-:Y:S01]  /*14850*/  QGMMA.64x16x32.F32.E4M3.E4M3 R208, gdesc[UR28], R208, gsb0 ;  /* 0x002000001cd079f3 */ /* 0x000fe200080008d0 */
[----:B------:R-:W-:Y:S04]  /*14860*/  STL.64 [R1+0x90], R100 ;  /* 0x0000906401007387 */ /* 0x000fe80000100a00 */
        /* <DEDUP_REMOVED lines=25> */
[----:B------:R-:W-:Y:S04]  /*14a00*/  STL.64 [R1+0x160], R144 ;  /* 0x0001609001007387 */ /* 0x000fe80000100a00 */
[----:B------:R-:W-:Y:S04]  /*14a10*/  STL.64 [R1+0x168], R146 ;  /* 0x0001689201007387 */ /* 0x000fe80000100a00 */
[----:B------:R-:W-:Y:S04]  /*14a20*/  STL.64 [R1+0x170], R148 ;  /* 0x0001709401007387 */ /* 0x000fe80000100a00 */
[----:B------:R-:W-:Y:S01]  /*14a30*/  STL.64 [R1+0x178], R150 ;  /* 0x0001789601007387 */ /* 0x000fe20000100a00 */
[----:B0-----:R-:W-:-:S03]  /*14a40*/  IMAD.MOV.U32 R112, RZ, RZ, R163 ;  /* 0x000000ffff707224 */ /* 0x001fc600078e00a3 */
[----:B------:R-:W-:Y:S04]  /*14a50*/  STL.64 [R1+0xe0], R176 ;  /* 0x0000e0b001007387 */ /* 0x000fe80000100a00 */
[----:B------:R-:W-:Y:S01]  /*14a60*/  STL.64 [R1+0xe8], R178 ;  /* 0x0000e8b201007387 */ /* 0x000fe20000100a00 */
[----:B------:R-:W-:-:S03]  /*14a70*/  WARPGROUP.DEPBAR.LE gsb0, 0x0 ;  /* 0x00008000000079c5 */ /* 0x000fc60000010000 */
[----:B------:R-:W-:Y:S04]  /*14a80*/  STL.64 [R1+0xf0], R180 ;  /* 0x0000f0b401007387 */ /* 0x000fe80000100a00 */
[----:B------:R-:W-:Y:S04]  /*14a90*/  STL.64 [R1+0xf8], R182 ;  /* 0x0000f8b601007387 */ /* 0x000fe80000100a00 */
[----:B------:R-:W2:Y:S01]  /*14aa0*/  LDL.LU R163, [R1+0xbb0] ;  /* 0x000bb00001a37983 */ /* 0x000ea20000300800 */
[----:B------:R-:W-:-:S03]  /*14ab0*/  IMAD.MOV.U32 R113, RZ, RZ, R164 ;  /* 0x000000ffff717224 */ /* 0x000fc600078e00a4 */
[----:B------:R0:W-:Y:S01]  /*14ac0*/  STL.64 [R1+0x60], R208 ;  /* 0x000060d001007387 */ /* 0x0001e20000100a00 */
[----:B-1----:R-:W-:-:S03]  /*14ad0*/  IMAD.MOV.U32 R114, RZ, RZ, R165 ;  /* 0x000000ffff727224 */ /* 0x002fc600078e00a5 */
        /* <DEDUP_REMOVED lines=8> */
[----:B------:R-:W2:Y:S01]  /*14b60*/  LDL.LU R165, [R1+0xba8] ;  /* 0x000ba80001a57983 */ /* 0x000ea20000300800 */
[----:B------:R-:W-:-:S03]  /*14b70*/  IMAD.MOV.U32 R119, RZ, RZ, R194 ;  /* 0x000000ffff777224 */ /* 0x000fc600078e00c2 */
[----:B------:R-:W2:Y:S01]  /*14b80*/  LDL.LU R166, [R1+0xba4] ;  /* 0x000ba40001a67983 */ /* 0x000ea20000300800 */
[----:B0-----:R-:W-:-:S03]  /*14b90*/  IMAD.MOV.U32 R208, RZ, RZ, R195 ;  /* 0x000000ffffd07224 */ /* 0x001fc600078e00c3 */
[----:B------:R-:W2:Y:S01]  /*14ba0*/  LDL.LU R167, [R1+0xba0] ;  /* 0x000ba00001a77983 */ /* 0x000ea20000300800 */
[----:B------:R-:W-:-:S03]  /*14bb0*/  IMAD.MOV.U32 R209, RZ, RZ, R196 ;  /* 0x000000ffffd17224 */ /* 0x000fc600078e00c4 */
[----:B------:R-:W3:Y:S01]  /*14bc0*/  LDL.LU R192, [R1+0xb9c] ;  /* 0x000b9c0001c07983 */ /* 0x000ee20000300800 */
[----:B-1----:R-:W-:-:S03]  /*14bd0*/  IMAD.MOV.U32 R210, RZ, RZ, R197 ;  /* 0x000000ffffd27224 */ /* 0x002fc600078e00c5 */
[----:B------:R-:W3:Y:S01]  /*14be0*/  LDL.LU R193, [R1+0xb98] ;  /* 0x000b980001c17983 */ /* 0x000ee20000300800 */
[----:B------:R-:W-:-:S03]  /*14bf0*/  IMAD.MOV.U32 R211, RZ, RZ, R198 ;  /* 0x000000ffffd37224 */ /* 0x000fc600078e00c6 */
        /* <DEDUP_REMOVED lines=37> */
[----:B------:R-:W-:Y:S01]  /*14e50*/  IMAD.MOV.U32 R48, RZ, RZ, R232 ;  /* 0x000000ffff307224 */ /* 0x000fe200078e00e8 */
[----:B------:R-:W2:Y:S01]  /*14e60*/  LDL.LU.64 R80, [R1+0x220] ;  /* 0x0002200001507983 */ /* 0x000ea20000300a00 */
        /* <DEDUP_REMOVED lines=12> */
[----:B------:R-:W-:Y:S02]  /*14f30*/  IMAD.MOV.U32 R182, RZ, RZ, R234 ;  /* 0x000000ffffb67224 */ /* 0x000fe400078e00ea */
[----:B------:R-:W-:Y:S01]  /*14f40*/  IMAD.MOV.U32 R183, RZ, RZ, R233 ;  /* 0x000000ffffb77224 */ /* 0x000fe200078e00e9 */
[----:B------:R-:W2:Y:S04]  /*14f50*/  LDL.LU.64 R146, [R1+0x128] ;  /* 0x0001280001927983 */ /* 0x000ea80000300a00 */
[----:B------:R-:W2:Y:S04]  /*14f60*/  LDL.LU.64 R148, [R1+0x130] ;  /* 0x0001300001947983 */ /* 0x000ea80000300a00 */
[----:B------:R-:W2:Y:S01]  /*14f70*/  LDL.LU.64 R150, [R1+0x138] ;  /* 0x0001380001967983 */ /* 0x000ea20000300a00 */
[----:B----4-:R-:W-:-:S06]  /*14f80*/  WARPGROUP.ARRIVE ;  /* 0x00000000000079c5 */ /* 0x010fcc0000000000 */
[----:B------:R-:W-:Y:S03]  /*14f90*/  QGMMA.64x16x32.F32.E4M3.E4M3 R224, gdesc[UR40], R224, gsb0 ;  /* 0x0020000028e079f3 */ /* 0x000fe600080008e0 */
[----:B------:R-:W-:Y:S02]  /*14fa0*/  WARPGROUP.DEPBAR.LE gsb0, 0x0 ;  /* 0x00008000000079c5 */ /* 0x000fe40000010000 */
[----:B---3--:R-:W-:-:S06]  /*14fb0*/  WARPGROUP.ARRIVE ;  /* 0x00000000000079c5 */ /* 0x008fcc0000000000 */
[----:B------:R-:W-:Y:S03]  /*14fc0*/  QGMMA.64x16x32.F32.E4M3.E4M3 R192, gdesc[UR44], R192, gsb0 ;  /* 0x002000002cc079f3 */ /* 0x000fe600080008c0 */
[----:B------:R-:W-:Y:S02]  /*14fd0*/  WARPGROUP.DEPBAR.LE gsb0, 0x0 ;  /* 0x00008000000079c5 */ /* 0x000fe40000010000 */
[----:B--2---:R-:W-:-:S06]  /*14fe0*/  WARPGROUP.ARRIVE ;  /* 0x00000000000079c5 */ /* 0x004fcc0000000000 */
        /* <DEDUP_REMOVED lines=35> */
[----:B------:R-:W-:-:S06]  /*15220*/  UMOV UR12, UR48 ;  /* 0x00000030000c7c82 */ /* 0x000fcc0008000000 */
        /* <DEDUP_REMOVED lines=34> */
[----:B------:R-:W-:Y:S01]  /*15450*/  STL.64 [R1+0xc0], R48 ;  /* 0x0000c03001007387 */ /* 0x000fe20000100a00 */
[----:B------:R-:W-:Y:S02]  /*15460*/  WARPGROUP.DEPBAR.LE gsb0, 0x0 ;  /* 0x00008000000079c5 */ /* 0x000fe40000010000 */
[----:B------:R-:W-:-:S06]  /*15470*/  WARPGROUP.ARRIVE ;  /* 0x00000000000079c5 */ /* 0x000fcc0000000000 */
[----:B------:R-:W-:Y:S01]  /*15480*/  QGMMA.64x16x32.F32.E4M3.E4M3 R208, gdesc[UR12], R208, gsb0 ;  /* 0x002000000cd079f3 */ /* 0x000fe200080008d0 */
[----:B------:R-:W-:Y:S04]  /*15490*/  STL.64 [R1+0xc8], R50 ;  /* 0x0000c83201007387 */ /* 0x000fe80000100a00 */
[----:B------:R-:W-:Y:S04]  /*154a0*/  STL.64 [R1+0xd0], R52 ;  /* 0x0000d03401007387 */ /* 0x000fe80000100a00 */
[----:B------:R0:W-:Y:S04]  /*154b0*/  STL.64 [R1+0xd8], R54 ;  /* 0x0000d83601007387 */ /* 0x0001e80000100a00 */
[----:B0-----:R-:W2:Y:S04]  /*154c0*/  LDL.LU.64 R54, [R1+0xb58] ;  /* 0x000b580001367983 */ /* 0x001ea80000300a00 */
[----:B------:R-:W2:Y:S04]  /*154d0*/  LDL.LU.64 R52, [R1+0xb50] ;  /* 0x000b500001347983 */ /* 0x000ea80000300a00 */
[----:B------:R-:W2:Y:S04]  /*154e0*/  LDL.LU.64 R50, [R1+0xb48] ;  /* 0x000b480001327983 */ /* 0x000ea80000300a00 */
[----:B------:R-:W2:Y:S04]  /*154f0*/  LDL.LU.64 R48, [R1+0xb40] ;  /* 0x000b400001307983 */ /* 0x000ea80000300a00 */
[----:B------:R0:W-:Y:S04]  /*15500*/  STL.64 [R1+0x140], R176 ;  /* 0x000140b001007387 */ /* 0x0001e80000100a00 */
[----:B------:R1:W-:Y:S04]  /*15510*/  STL.64 [R1+0x148], R178 ;  /* 0x000148b201007387 */ /* 0x0003e80000100a00 */
[----:B------:R3:W-:Y:S04]  /*15520*/  STL.64 [R1+0x150], R180 ;  /* 0x000150b401007387 */ /* 0x0007e80000100a00 */
[----:B------:R4:W-:Y:S04]  /*15530*/  STL.64 [R1+0x158], R182 ;  /* 0x000158b601007387 */ /* 0x0009e80000100a00 */
[----:B0-----:R-:W2:Y:S01]  /*15540*/  LDL.LU.64 R176, [R1+0xa0] ;  /* 0x0000a00001b07983 */ /* 0x001ea20000300a00 */
[----:B------:R-:W-:-:S03]  /*15550*/  WARPGROUP.DEPBAR.LE gsb0, 0x0 ;  /* 0x00008000000079c5 */ /* 0x000fc60000010000 */
[----:B-1----:R-:W2:Y:S04]  /*15560*/  LDL.LU.64 R178, [R1+0xa8] ;  /* 0x0000a80001b27983 */ /* 0x002ea80000300a00 */
[----:B---3--:R-:W2:Y:S04]  /*15570*/  LDL.LU.64 R180, [R1+0xb0] ;  /* 0x0000b00001b47983 */ /* 0x008ea80000300a00 */
[----:B------:R0:W-:Y:S04]  /*15580*/  STL.64 [R1+0x1c0], R208 ;  /* 0x0001c0d001007387 */ /* 0x0001e80000100a00 */
[----:B------:R1:W-:Y:S04]  /*15590*/  STL.64 [R1+0x1c8], R210 ;  /* 0x0001c8d201007387 */ /* 0x0003e80000100a00 */
[----:B------:R3:W-:Y:S04]  /*155a0*/  STL.64 [R1+0x1d0], R212 ;  /* 0x0001d0d401007387 */ /* 0x0007e80000100a00 */
[----:B------:R3:W-:Y:S04]  /*155b0*/  STL.64 [R1+0x1d8], R214 ;  /* 0x0001d8d601007387 */ /* 0x0007e80000100a00 */
[----:B----4-:R-:W2:Y:S04]  /*155c0*/  LDL.LU.64 R182, [R1+0xb8] ;  /* 0x0000b80001b67983 */ /* 0x010ea80000300a00 */
[----:B0-----:R-:W4:Y:S04]  /*155d0*/  LDL.LU.64 R208, [R1+0x20] ;  /* 0x0000200001d07983 */ /* 0x001f280000300a00 */
[----:B-1----:R-:W4:Y:S04]  /*155e0*/  LDL.LU.64 R210, [R1+0x28] ;  /* 0x0000280001d27983 */ /* 0x002f280000300a00 */
[----:B---3--:R-:W4:Y:S04]  /*155f0*/  LDL.LU.64 R212, [R1+0x30] ;  /* 0x0000300001d47983 */ /* 0x008f280000300a00 */
[----:B------:R-:W4:Y:S01]  /*15600*/  LDL.LU.64 R214, [R1+0x38] ;  /* 0x0000380001d67983 */ /* 0x000f220000300a00 */
[----:B------:R-:W-:Y:S01]  /*15610*/  UIADD3 UR18, UR6, 0x4, URZ ;  /* 0x0000000406127890 */ /* 0x000fe2000fffe03f */
[----:B------:R-:W-:Y:S01]  /*15620*/  WARPGROUP.ARRIVE ;  /* 0x00000000000079c5 */ /* 0x000fe20000000000 */
[----:B------:R-:W-:Y:S01]  /*15630*/  UMOV UR9, 0x40000040 ;  /* 0x4000004000097882 */ /* 0x000fe20000000000 */
[----:B------:R-:W-:-:S04]  /*15640*/  UMOV UR11, 0x40000040 ;  /* 0x40000040000b7882 */ /* 0x000fc80000000000 */
        /* <DEDUP_REMOVED lines=26> */
[----:B------:R-:W-:Y:S01]  /*157f0*/  STL.64 [R1+0x220], R80 ;  /* 0x0002205001007387 */ /* 0x000fe20000100a00 */
[----:B------:R-:W-:-:S03]  /*15800*/  IMAD.MOV.U32 R235, RZ, RZ, R87 ;  /* 0x000000ffffeb7224 */ /* 0x000fc600078e0057 */
[----:B------:R-:W-:Y:S04]  /*15810*/  STL.64 [R1+0x228], R82 ;  /* 0x0002285201007387 */ /* 0x000fe80000100a00 */
[----:B------:R-:W-:Y:S01]  /*15820*/  STL.64 [R1+0x230], R84 ;  /* 0x0002305401007387 */ /* 0x000fe20000100a00 */
[----:B--2---:R-:W-:-:S06]  /*15830*/  WARPGROUP.ARRIVE ;  /* 0x00000000000079c5 */ /* 0x004fcc0000000000 */
[----:B------:R-:W-:Y:S01]  /*15840*/  QGMMA.64x16x32.F32.E4M3.E4M3 R176, gdesc[UR40], R176, gsb0 ;  /* 0x0020000028b079f3 */ /* 0x000fe200080008b0 */
[----:B------:R0:W-:Y:S04]  /*15850*/  STL [R1+0x238], R86 ;  /* 0x0002385601007387 */ /* 0x0001e80000100800 */
[----:B0-----:R-:W2:Y:S04]  /*15860*/  LDL.LU.64 R86, [R1+0xb38] ;  /* 0x000b380001567983 */ /* 0x001ea80000300a00 */
[----:B------:R-:W2:Y:S04]  /*15870*/  LDL.LU.64 R84, [R1+0xb30] ;  /* 0x000b300001547983 */ /* 0x000ea80000300a00 */
[----:B------:R-:W2:Y:S04]  /*15880*/  LDL.LU.64 R82, [R1+0xb28] ;  /* 0x000b280001527983 */ /* 0x000ea80000300a00 */
[----:B------:R-:W2:Y:S01]  /*15890*/  LDL.LU.64 R80, [R1+0xb20] ;  /* 0x000b200001507983 */ /* 0x000ea20000300a00 */
[----:B------:R-:W-:-:S02]  /*158a0*/  WARPGROUP.DEPBAR.LE gsb0, 0x0 ;  /* 0x00008000000079c5 */ /* 0x000fc40000010000 */
[----:B----4-:R-:W-:-:S06]  /*158b0*/  WARPGROUP.ARRIVE ;  /* 0x00000000000079c5 */ /* 0x010fcc0000000000 */
[----:B------:R-:W-:Y:S01]  /*158c0*/  QGMMA.64x16x32.F32.E4M3.E4M3 R208, gdesc[UR32], R208, gsb0 ;  /* 0x0020000020d079f3 */ /* 0x000fe200080008d0 */
[----:B------:R-:W-:Y:S04]  /*158d0*/  STL [R1+0xa78], R235 ;  /* 0x000a78eb01007387 */ /* 0x000fe80000100800 */
[----:B------:R-:W-:Y:S04]  /*158e0*/  STL.64 [R1+0x1a0], R112 ;  /* 0x0001a07001007387 */ /* 0x000fe80000100a00 */
[----:B------:R-:W-:Y:S04]  /*158f0*/  STL.64 [R1+0x1a8], R114 ;  /* 0x0001a87201007387 */ /* 0x000fe80000100a00 */
[----:B------:R-:W-:Y:S04]  /*15900*/  STL.64 [R1+0x1b0], R116 ;  /* 0x0001b07401007387 */ /* 0x000fe80000100a00 */
[----:B------:R0:W-:Y:S01]  /*15910*/  STL.64 [R1+0x1b8], R118 ;  /* 0x0001b87601007387 */ /* 0x0001e20000100a00 */
[----:B------:R-:W-:-:S02]  /*15920*/  IMAD.MOV.U32 R20, RZ, RZ, R150 ;  /* 0x000000ffff147224 */ /* 0x000fc400078e0096 */
[----:B------:R-:W-:Y:S02]  /*15930*/  IMAD.MOV.U32 R3, RZ, RZ, R151 ;  /* 0x000000ffff037224 */ /* 0x000fe400078e0097 */
[----:B------:R-:W-:Y:S02]  /*15940*/  IMAD.MOV.U32 R22, RZ, RZ, R148 ;  /* 0x000000ffff167224 */ /* 0x000fe400078e0094 */
[----:B------:R-:W-:Y:S01]  /*15950*/  IMAD.MOV.U32 R21, RZ, RZ, R149 ;  /* 0x000000ffff157224 */ /* 0x000fe200078e0095 */
[----:B0-----:R-:W3:Y:S04]  /*15960*/  LDL.LU.64 R118, [R1+0xb18] ;  /* 0x000b180001767983 */ /* 0x001ee80000300a00 */
[----:B------:R-:W3:Y:S01]  /*15970*/  LDL.LU.64 R116, [R1+0xb10] ;  /* 0x000b100001747983 */ /* 0x000ee20000300a00 */
[----:B------:R-:W-:-:S03]  /*15980*/  IMAD.MOV.U32 R232, RZ, RZ, R146 ;  /* 0x000000ffffe87224 */ /* 0x000fc600078e0092 */
[----:B------:R-:W3:Y:S01]  /*15990*/  LDL.LU.64 R114, [R1+0xb08] ;  /* 0x000b080001727983 */ /* 0x000ee20000300a00 */
[----:B------:R-:W-:-:S03]  /*159a0*/  IMAD.MOV.U32 R23, RZ, RZ, R147 ;  /* 0x000000ffff177224 */ /* 0x000fc600078e0093 */
[----:B------:R-:W3:Y:S01]  /*159b0*/  LDL.LU.64 R112, [R1+0xb00] ;  /* 0x000b000001707983 */ /* 0x000ee20000300a00 */
[----:B------:R-:W-:-:S03]  /*159c0*/  IMAD.MOV.U32 R234, RZ, RZ, R144 ;  /* 0x000000ffffea7224 */ /* 0x000fc600078e0090 */
[----:B------:R-:W4:Y:S01]  /*159d0*/  LDL.LU.64 R150, [R1+0xaf8] ;  /* 0x000af80001967983 */ /* 0x000f220000300a00 */
[----:B------:R-:W-:-:S03]  /*159e0*/  IMAD.MOV.U32 R233, RZ, RZ, R145 ;  /* 0x000000ffffe97224 */ /* 0x000fc600078e0091 */
[----:B------:R-:W4:Y:S04]  /*159f0*/  LDL.LU.64 R148, [R1+0xaf0] ;  /* 0x000af00001947983 */ /* 0x000f280000300a00 */
[----:B------:R-:W4:Y:S04]  /*15a00*/  LDL.LU.64 R146, [R1+0xae8] ;  /* 0x000ae80001927983 */ /* 0x000f280000300a00 */
[----:B------:R-:W4:Y:S04]  /*15a10*/  LDL.LU.64 R144, [R1+0xae0] ;  /* 0x000ae00001907983 */ /* 0x000f280000300a00 */
[----:B------:R-:W-:Y:S04]  /*15a20*/  STL [R1+0xa98], R3 ;  /* 0x000a980301007387 */ /* 0x000fe80000100800 */
[----:B------:R-:W-:Y:S04]  /*15a30*/  STL [R1+0xa94], R20 ;  /* 0x000a941401007387 */ /* 0x000fe80000100800 */
[----:B------:R-:W-:Y:S04]  /*15a40*/  STL [R1+0xa90], R21 ;  /* 0x000a901501007387 */ /* 0x000fe80000100800 */
[----:B------:R-:W-:Y:S04]  /*15a50*/  STL [R1+0xa8c], R22 ;  /* 0x000a8c1601007387 */ /* 0x000fe80000100800 */
[----:B------:R-:W-:Y:S04]  /*15a60*/  STL [R1+0xa88], R23 ;  /* 0x000a881701007387 */ /* 0x000fe80000100800 */
[----:B------:R-:W-:Y:S04]  /*15a70*/  STL [R1+0xa84], R232 ;  /* 0x000a84e801007387 */ /* 0x000fe80000100800 */
[----:B------:R0:W-:Y:S04]  /*15a80*/  STL [R1+0xa80], R233 ;  /* 0x000a80e901007387 */ /* 0x0001e80000100800 */
[----:B------:R1:W-:Y:S01]  /*15a90*/  STL [R1+0xa7c], R234 ;  /* 0x000a7cea01007387 */ /* 0x0003e20000100800 */
[----:B------:R-:W-:-:S03]  /*15aa0*/  IMAD.MOV.U32 R235, RZ, RZ, R183 ;  /* 0x000000ffffeb7224 */ /* 0x000fc600078e00b7 */
[----:B------:R-:W-:Y:S04]  /*15ab0*/  STL.64 [R1+0xa0], R176 ;  /* 0x0000a0b001007387 */ /* 0x000fe80000100a00 */
[----:B------:R-:W-:Y:S04]  /*15ac0*/  STL.64 [R1+0xa8], R178 ;  /* 0x0000a8b201007387 */ /* 0x000fe80000100a00 */
[----:B------:R-:W-:Y:S04]  /*15ad0*/  STL.64 [R1+0xb0], R180 ;  /* 0x0000b0b401007387 */ /* 0x000fe80000100a00 */
[----:B------:R1:W-:Y:S01]  /*15ae0*/  STL [R1+0xb8], R182 ;  /* 0x0000b8b601007387 */ /* 0x0003e20000100800 */
[----:B------:R-:W-:-:S02]  /*15af0*/  WARPGROUP.DEPBAR.LE gsb0, 0x0 ;  /* 0x00008000000079c5 */ /* 0x000fc40000010000 */
[----:B0-----:R-:W-:Y:S02]  /*15b00*/  IMAD.MOV.U32 R233, RZ, RZ, R214 ;  /* 0x000000ffffe97224 */ /* 0x001fe400078e00d6 */
[----:B-1----:R-:W-:Y:S01]  /*15b10*/  IMAD.MOV.U32 R234, RZ, RZ, R215 ;  /* 0x000000ffffea7224 */ /* 0x002fe200078e00d7 */
[----:B------:R-:W2:Y:S01]  /*15b20*/  LDL.LU.64 R182, [R1+0xad8] ;  /* 0x000ad80001b67983 */ /* 0x000ea20000300a00 */
[----:B------:R-:W-:-:S03]  /*15b30*/  IMAD.MOV.U32 R23, RZ, RZ, R212 ;  /* 0x000000ffff177224 */ /* 0x000fc600078e00d4 */
[----:B------:R-:W2:Y:S01]  /*15b40*/  LDL.LU.64 R180, [R1+0xad0] ;  /* 0x000ad00001b47983 */ /* 0x000ea20000300a00 */
[----:B------:R-:W-:-:S03]  /*15b50*/  IMAD.MOV.U32 R232, RZ, RZ, R213 ;  /* 0x000000ffffe87224 */ /* 0x000fc600078e00d5 */
[----:B------:R-:W2:Y:S01]  /*15b60*/  LDL.LU.64 R178, [R1+0xac8] ;  /* 0x000ac80001b27983 */ /* 0x000ea20000300a00 */
[----:B------:R-:W-:-:S03]  /*15b70*/  IMAD.MOV.U32 R21, RZ, RZ, R210 ;  /* 0x000000ffff157224 */ /* 0x000fc600078e00d2 */
[----:B------:R-:W2:Y:S01]  /*15b80*/  LDL.LU.64 R176, [R1+0xac0] ;  /* 0x000ac00001b07983 */ /* 0x000ea20000300a00 */
[----:B------:R-:W-:-:S03]  /*15b90*/  IMAD.MOV.U32 R22, RZ, RZ, R211 ;  /* 0x000000ffff167224 */ /* 0x000fc600078e00d3 */
[----:B------:R-:W3:Y:S01]  /*15ba0*/  LDL.LU.64 R214, [R1+0xab8] ;  /* 0x000ab80001d67983 */ /* 0x000ee20000300a00 */
[----:B------:R-:W-:Y:S02]  /*15bb0*/  IMAD.MOV.U32 R3, RZ, RZ, R208 ;  /* 0x000000ffff037224 */ /* 0x000fe400078e00d0 */
[----:B------:R-:W-:Y:S01]  /*15bc0*/  IMAD.MOV.U32 R20, RZ, RZ, R209 ;  /* 0x000000ffff147224 */ /* 0x000fe200078e00d1 */
[----:B------:R-:W3:Y:S04]  /*15bd0*/  LDL.LU.64 R212, [R1+0xab0] ;  /* 0x000ab00001d47983 */ /* 0x000ee80000300a00 */
[----:B------:R-:W3:Y:S04]  /*15be0*/  LDL.LU.64 R210, [R1+0xaa8] ;  /* 0x000aa80001d27983 */ /* 0x000ee80000300a00 */
[----:B------:R-:W3:Y:S01]  /*15bf0*/  LDL.LU.64 R208, [R1+0xaa0] ;  /* 0x000aa00001d07983 */ /* 0x000ee20000300a00 */
        /* <DEDUP_REMOVED lines=20> */
[----:B---3--:R-:W-:-:S06]  /*15d40*/  WARPGROUP.ARRIVE ;  /* 0x00000000000079c5 */ /* 0x008fcc0000000000 */
[----:B------:R-:W-:Y:S03]  /*15d50*/  QGMMA.64x16x32.F32.E4M3.E4M3 R208, gdesc[UR44], R208, gsb0 ;  /* 0x002000002cd079f3 */ /* 0x000fe600080008d0 */
[----:B------:R-:W-:Y:S02]  /*15d60*/  WARPGROUP.DEPBAR.LE gsb0, 0x0 ;  /* 0x00008000000079c5 */ /* 0x000fe40000010000 */
[----:B--2---:R-:W-:-:S06]  /*15d70*/  WARPGROUP.ARRIVE ;  /* 0x00000000000079c5 */ /* 0x004fcc0000000000 */
        /* <DEDUP_REMOVED lines=33> */
[----:B------:R-:W-:Y:S04]  /*15f90*/  STL.64 [R1+0xa50], R214 ;  /* 0x000a50d601007387 */ /* 0x000fe80000100a00 */
[----:B------:R-:W-:Y:S04]  /*15fa0*/  STL.64 [R1+0xa48], R212 ;  /* 0x000a48d401007387 */ /* 0x000fe80000100a00 */
[----:B------:R-:W-:Y:S04]  /*15fb0*/  STL.64 [R1+0xa40], R210 ;  /* 0x000a40d201007387 */ /* 0x000fe80000100a00 */
[----:B------:R0:W-:Y:S01]  /*15fc0*/  STL.64 [R1+0xa38], R208 ;  /* 0x000a38d001007387 */ /* 0x0001e20000100a00 */
[----:B------:R-:W-:Y:S01]  /*15fd0*/  UMOV UR36, UR48 ;  /* 0x0000003000247c82 */ /* 0x000fe20008000000 */
[----:B------:R-:W-:-:S02]  /*15fe0*/  UMOV UR37, UR49 ;  /* 0x0000003100257c82 */ /* 0x000fc40008000000 */
[----:B0-----:R-:W2:Y:S04]  /*15ff0*/  LDL.LU.64 R208, [R1+0x80] ;  /* 0x0000800001d07983 */ /* 0x001ea80000300a00 */
[----:B------:R-:W2:Y:S04]  /*16000*/  LDL.LU.64 R210, [R1+0x88] ;  /* 0x0000880001d27983 */ /* 0x000ea80000300a00 */
[----:B------:R-:W2:Y:S04]  /*16010*/  LDL.LU.64 R212, [R1+0x90] ;  /* 0x0000900001d47983 */ /* 0x000ea80000300a00 */
[----:B------:R-:W2:Y:S01]  /*16020*/  LDL.LU.64 R214, [R1+0x98] ;  /* 0x0000980001d67983 */ /* 0x000ea20000300a00 */
        /* <DEDUP_REMOVED lines=11> */
[----:B------:R-:W-:Y:S01]  /*160e0*/  STL [R1+0xa2c], R181 ;  /* 0x000a2cb501007387 */ /* 0x000fe20000100800 */
[----:B------:R-:W-:Y:S02]  /*160f0*/  WARPGROUP.DEPBAR.LE gsb0, 0x0 ;  /* 0x00008000000079c5 */ /* 0x000fe40000010000 */
[----:B------:R-:W-:-:S06]  /*16100*/  WARPGROUP.ARRIVE ;  /* 0x00000000000079c5 */ /* 0x000fcc0000000000 */
[----:B------:R-:W-:Y:S01]  /*16110*/  QGMMA.64x16x32.F32.E4M3.E4M3 R200, gdesc[UR44], R200, gsb0 ;  /* 0x002000002cc879f3 */ /* 0x000fe200080008c8 */
[----:B------:R-:W-:Y:S04]  /*16120*/  STL [R1+0xa28], R182 ;  /* 0x000a28b601007387 */ /* 0x000fe80000100800 */
[----:B------:R-:W-:Y:S04]  /*16130*/  STL [R1+0xa24], R183 ;  /* 0x000a24b701007387 */ /* 0x000fe80000100800 */
[----:B------:R0:W-:Y:S04]  /*16140*/  STL [R1+0xa20], R144 ;  /* 0x000a209001007387 */ /* 0x0001e80000100800 */
[----:B------:R1:W-:Y:S04]  /*16150*/  STL [R1+0xa1c], R145 ;  /* 0x000a1c9101007387 */ /* 0x0003e80000100800 */
[----:B------:R3:W-:Y:S04]  /*16160*/  STL [R1+0xa18], R146 ;  /* 0x000a189201007387 */ /* 0x0007e80000100800 */
[----:B------:R4:W-:Y:S04]  /*16170*/  STL [R1+0xa14], R147 ;  /* 0x000a149301007387 */ /* 0x0009e80000100800 */
[----:B------:R4:W-:Y:S01]  /*16180*/  STL [R1+0xa10], R148 ;  /* 0x000a109401007387 */ /* 0x0009e20000100800 */
[----:B0-----:R-:W-:-:S03]  /*16190*/  IMAD.MOV.U32 R144, RZ, RZ, R9 ;  /* 0x000000ffff907224 */ /* 0x001fc600078e0009 */
[----:B------:R0:W-:Y:S01]  /*161a0*/  STL [R1+0xa0c], R149 ;  /* 0x000a0c9501007387 */ /* 0x0001e20000100800 */
[----:B-1----:R-:W-:-:S03]  /*161b0*/  IMAD.MOV.U32 R145, RZ, RZ, R8 ;  /* 0x000000ffff917224 */ /* 0x002fc600078e0008 */
[----:B------:R1:W-:Y:S01]  /*161c0*/  STL [R1+0xa08], R150 ;  /* 0x000a089601007387 */ /* 0x0003e20000100800 */
[----:B---3--:R-:W-:Y:S02]  /*161d0*/  IMAD.MOV.U32 R146, RZ, RZ, R7 ;  /* 0x000000ffff927224 */ /* 0x008fe400078e0007 */
[----:B----4-:R-:W-:Y:S01]  /*161e0*/  IMAD.MOV.U32 R147, RZ, RZ, R6 ;  /* 0x000000ffff937224 */ /* 0x010fe200078e0006 */
[----:B------:R3:W-:Y:S01]  /*161f0*/  STL [R1+0xa04], R151 ;  /* 0x000a049701007387 */ /* 0x0007e20000100800 */
[----:B------:R-:W-:Y:S02]  /*16200*/  IMAD.MOV.U32 R148, RZ, RZ, R5 ;  /* 0x000000ffff947224 */ /* 0x000fe400078e0005 */
[----:B0-----:R-:W-:Y:S01]  /*16210*/  IMAD.MOV.U32 R149, RZ, RZ, R4 ;  /* 0x000000ffff957224 */ /* 0x001fe200078e0004 */
[----:B------:R-:W-:Y:S01]  /*16220*/  STL [R1+0xa00], R112 ;  /* 0x000a007001007387 */ /* 0x000fe20000100800 */
[----:B-1----:R-:W-:-:S03]  /*16230*/  IMAD.MOV.U32 R150, RZ, RZ, R2 ;  /* 0x000000ffff967224 */ /* 0x002fc600078e0002 */
[----:B------:R0:W-:Y:S01]  /*16240*/  STL [R1+0x9fc], R113 ;  /* 0x0009fc7101007387 */ /* 0x0001e20000100800 */
[----:B---3--:R-:W-:-:S03]  /*16250*/  IMAD.MOV.U32 R151, RZ, RZ, R0 ;  /* 0x000000ffff977224 */ /* 0x008fc600078e0000 */
[----:B------:R-:W-:Y:S01]  /*16260*/  STL [R1+0x9f8], R114 ;  /* 0x0009f87201007387 */ /* 0x000fe20000100800 */
[----:B------:R-:W-:-:S03]  /*16270*/  WARPGROUP.DEPBAR.LE gsb0, 0x0 ;  /* 0x00008000000079c5 */ /* 0x000fc60000010000 */
[----:B------:R1:W-:Y:S01]  /*16280*/  STL [R1+0x9f4], R115 ;  /* 0x0009f47301007387 */ /* 0x0003e20000100800 */
[----:B------:R-:W-:-:S03]  /*16290*/  WARPGROUP.ARRIVE ;  /* 0x00000000000079c5 */ /* 0x000fc60000000000 */
[----:B------:R-:W-:Y:S04]  /*162a0*/  STL [R1+0x9f0], R116 ;  /* 0x0009f07401007387 */ /* 0x000fe80000100800 */
[----:B------:R3:W-:Y:S01]  /*162b0*/  STL [R1+0x9ec], R117 ;  /* 0x0009ec7501007387 */ /* 0x0007e20000100800 */
[----:B------:R-:W-:-:S03]  /*162c0*/  UMOV UR32, UR48 ;  /* 0x0000003000207c82 */ /* 0x000fc60008000000 */
[----:B------:R-:W-:Y:S01]  /*162d0*/  STL [R1+0x9e8], R118 ;  /* 0x0009e87601007387 */ /* 0x000fe20000100800 */
[----:B------:R-:W-:Y:S02]  /*162e0*/  UMOV UR33, UR49 ;  /* 0x0000003100217c82 */ /* 0x000fe40008000000 */
[----:B------:R-:W-:Y:S01]  /*162f0*/  QGMMA.64x16x32.F32.E4M3.E4M3 R144, gdesc[UR32], R144, gsb0 ;  /* 0x00200000209079f3 */ /* 0x000fe20008000890 */
[----:B------:R4:W-:Y:S04]  /*16300*/  STL [R1+0x9e4], R119 ;  /* 0x0009e47701007387 */ /* 0x0009e80000100800 */
[----:B0-----:R-:W2:Y:S04]  /*16310*/  LDL.LU.64 R112, [R1+0x100] ;  /* 0x0001000001707983 */ /* 0x001ea80000300a00 */
[----:B-1----:R-:W2:Y:S04]  /*16320*/  LDL.LU.64 R114, [R1+0x108] ;  /* 0x0001080001727983 */ /* 0x002ea80000300a00 */
[----:B---3--:R-:W3:Y:S04]  /*16330*/  LDL.LU.64 R116, [R1+0x110] ;  /* 0x0001100001747983 */ /* 0x008ee80000300a00 */
[----:B----4-:R-:W3:Y:S04]  /*16340*/  LDL.LU.64 R118, [R1+0x118] ;  /* 0x0001180001767983 */ /* 0x010ee80000300a00 */
        /* <DEDUP_REMOVED lines=42> */
[----:B------:R-:W-:Y:S01]  /*165f0*/  STL.64 [R1+0xa70], R178 ;  /* 0x000a70b201007387 */ /* 0x000fe20000100a00 */
[----:B------:R-:W-:-:S03]  /*16600*/  WARPGROUP.DEPBAR.LE gsb0, 0x0 ;  /* 0x00008000000079c5 */ /* 0x000fc60000010000 */
[----:B------:R-:W-:Y:S04]  /*16610*/  STL.64 [R1+0xa68], R176 ;  /* 0x000a68b001007387 */ /* 0x000fe80000100a00 */
[----:B------:R-:W-:Y:S04]  /*16620*/  STL.64 [R1+0xa60], R174 ;  /* 0x000a60ae01007387 */ /* 0x000fe80000100a00 */
[----:B------:R-:W-:Y:S04]  /*16630*/  STL.64 [R1+0xa58], R172 ;  /* 0x000a58ac01007387 */ /* 0x000fe80000100a00 */
[----:B------:R0:W-:Y:S04]  /*16640*/  STL.64 [R1], R144 ;  /* 0x0000009001007387 */ /* 0x0001e80000100a00 */
[----:B------:R1:W-:Y:S04]  /*16650*/  STL.64 [R1+0x8], R146 ;  /* 0x0000089201007387 */ /* 0x0003e80000100a00 */
[----:B------:R4:W-:Y:S04]  /*16660*/  STL.64 [R1+0x10], R148 ;  /* 0x0000109401007387 */ /* 0x0009e80000100a00 */
[----:B------:R4:W-:Y:S04]  /*16670*/  STL.64 [R1+0x18], R150 ;  /* 0x0000189601007387 */ /* 0x0009e80000100a00 */
[----:B0-----:R-:W3:Y:S04]  /*16680*/  LDL.LU.64 R144, [R1+0x180] ;  /* 0x0001800001907983 */ /* 0x001ee80000300a00 */
[----:B-1----:R-:W3:Y:S04]  /*16690*/  LDL.LU.64 R146, [R1+0x188] ;  /* 0x0001880001927983 */ /* 0x002ee80000300a00 */
[----:B----4-:R-:W4:Y:S04]  /*166a0*/  LDL.LU.64 R148, [R1+0x190] ;  /* 0x0001900001947983 */ /* 0x010f280000300a00 */
[----:B------:R-:W4:Y:S01]  /*166b0*/  LDL.LU.64 R150, [R1+0x198] ;  /* 0x0001980001967983 */ /* 0x000f220000300a00 */
[----:B--2---:R-:W-:Y:S01]  /*166c0*/  WARPGROUP.ARRIVE ;  /* 0x00000000000079c5 */ /* 0x004fe20000000000 */
[----:B------:R-:W-:Y:S01]  /*166d0*/  UMOV UR40, UR48 ;  /* 0x0000003000287c82 */ /* 0x000fe20008000000 */
[----:B------:R-:W-:-:S04]  /*166e0*/  UMOV UR41, UR49 ;  /* 0x0000003100297c82 */ /* 0x000fc80008000000 */
[----:B------:R-:W-:Y:S03]  /*166f0*/  QGMMA.64x16x32.F32.E4M3.E4M3 R208, gdesc[UR40], R208, gsb0 ;  /* 0x0020000028d079f3 */ /* 0x000fe600080008d0 */
[----:B------:R-:W-:Y:S02]  /*16700*/  WARPGROUP.DEPBAR.LE gsb0, 0x0 ;  /* 0x00008000000079c5 */ /* 0x000fe40000010000 */
[----:B------:R-:W-:Y:S02]  /*16710*/  IMAD.MOV.U32 R84, RZ, RZ, R208 ;  /* 0x000000ffff547224 */ /* 0x000fe400078e00d0 */
        /* <DEDUP_REMOVED lines=9> */
[----:B------:R-:W-:-:S03]  /*167b0*/  IMAD.MOV.U32 R6, RZ, RZ, R215 ;  /* 0x000000ffff067224 */ /* 0x000fc600078e00d7 */
[----:B------:R-:W2:Y:S01]  /*167c0*/  LDL.LU.64 R214, [R1+0x218] ;  /* 0x0002180001d67983 */ /* 0x000ea20000300a00 */
[----:B------:R-:W-:Y:S01]  /*167d0*/  UMOV UR16, UR48 ;  /* 0x0000003000107c82 */ /* 0x000fe20008000000 */
[----:B------:R-:W-:Y:S01]  /*167e0*/  UMOV UR17, UR49 ;  /* 0x0000003100117c82 */ /* 0x000fe20008000000 */
[----:B---3--:R-:W-:-:S06]  /*167f0*/  WARPGROUP.ARRIVE ;  /* 0x00000000000079c5 */ /* 0x008fcc0000000000 */
[----:B------:R-:W-:Y:S01]  /*16800*/  QGMMA.64x16x32.F32.E4M3.E4M3 R112, gdesc[UR16], R112, gsb0 ;  /* 0x00200000107079f3 */ /* 0x000fe20008000870 */
[----:B------:R-:W-:Y:S01]  /*16810*/  UMOV UR24, UR48 ;  /* 0x0000003000187c82 */ /* 0x000fe20008000000 */
[----:B------:R-:W-:Y:S01]  /*16820*/  UMOV UR25, UR49 ;  /* 0x0000003100197c82 */ /* 0x000fe20008000000 */
[----:B------:R-:W-:Y:S02]  /*16830*/  WARPGROUP.DEPBAR.LE gsb0, 0x0 ;  /* 0x00008000000079c5 */ /* 0x000fe40000010000 */
[----:B------:R-:W-:Y:S02]  /*16840*/  IMAD.MOV.U32 R51, RZ, RZ, R112 ;  /* 0x000000ffff337224 */ /* 0x000fe400078e0070 */
[----:B------:R-:W-:Y:S02]  /*16850*/  IMAD.MOV.U32 R52, RZ, RZ, R113 ;  /* 0x000000ffff347224 */ /* 0x000fe400078e0071 */
[----:B------:R-:W-:Y:S01]  /*16860*/  IMAD.MOV.U32 R53, RZ, RZ, R114 ;  /* 0x000000ffff357224 */ /* 0x000fe200078e0072 */
[----:B------:R-:W3:Y:S01]  /*16870*/  LDL.LU.64 R112, [R1+0x1e0] ;  /* 0x0001e00001707983 */ /* 0x000ee20000300a00 */
[----:B------:R-:W-:-:S02]  /*16880*/  IMAD.MOV.U32 R54, RZ, RZ, R115 ;  /* 0x000000ffff367224 */ /* 0x000fc400078e0073 */
[----:B------:R-:W-:Y:S01]  /*16890*/  IMAD.MOV.U32 R80, RZ, RZ, R116 ;  /* 0x000000ffff507224 */ /* 0x000fe200078e0074 */
[----:B------:R-:W3:Y:S01]  /*168a0*/  LDL.LU.64 R114, [R1+0x1e8] ;  /* 0x0001e80001727983 */ /* 0x000ee20000300a00 */
[----:B------:R-:W-:Y:S02]  /*168b0*/  IMAD.MOV.U32 R81, RZ, RZ, R117 ;  /* 0x000000ffff517224 */ /* 0x000fe400078e0075 */
[----:B------:R-:W-:Y:S01]  /*168c0*/  IMAD.MOV.U32 R82, RZ, RZ, R118 ;  /* 0x000000ffff527224 */ /* 0x000fe200078e0076 */
[----:B------:R-:W3:Y:S01]  /*168d0*/  LDL.LU.64 R116, [R1+0x1f0] ;  /* 0x0001f00001747983 */ /* 0x000ee20000300a00 */
[----:B------:R-:W-:-:S03]  /*168e0*/  IMAD.MOV.U32 R83, RZ, RZ, R119 ;  /* 0x000000ffff537224 */ /* 0x000fc600078e0077 */
[----:B------:R-:W3:Y:S01]  /*168f0*/  LDL.LU.64 R118, [R1+0x1f8] ;  /* 0x0001f80001767983 */ /* 0x000ee20000300a00 */
[----:B------:R-:W-:Y:S01]  /*16900*/  UMOV UR8, UR48 ;  /* 0x0000003000087c82 */ /* 0x000fe20008000000 */
[----:B------:R-:W-:Y:S01]  /*16910*/  UMOV UR9, UR49 ;  /* 0x0000003100097c82 */ /* 0x000fe20008000000 */
[----:B----4-:R-:W-:-:S06]  /*16920*/  WARPGROUP.ARRIVE ;  /* 0x00000000000079c5 */ /* 0x010fcc0000000000 */
[----:B------:R-:W-:Y:S03]  /*16930*/  QGMMA.64x16x32.F32.E4M3.E4M3 R144, gdesc[UR24], R144, gsb0 ;  /* 0x00200000189079f3 */ /* 0x000fe60008000890 */
[----:B------:R-:W-:Y:S02]  /*16940*/  WARPGROUP.DEPBAR.LE gsb0, 0x0 ;  /* 0x00008000000079c5 */ /* 0x000fe40000010000 */
[----:B------:R-:W-:Y:S02]  /*16950*/  IMAD.MOV.U32 R42, RZ, RZ, R144 ;  /* 0x000000ffff2a7224 */ /* 0x000fe400078e0090 */
[----:B------:R-:W-:Y:S02]  /*16960*/  IMAD.MOV.U32 R43, RZ, RZ, R145 ;  /* 0x000000ffff2b7224 */ /* 0x000fe400078e0091 */
[----:B------:R-:W-:Y:S01]  /*16970*/  IMAD.MOV.U32 R44, RZ, RZ, R146 ;  /* 0x000000ffff2c7224 */ /* 0x000fe200078e0092 */
[----:B------:R-:W4:Y:S01]  /*16980*/  LDL.LU.64 R144, [R1+0x160] ;  /* 0x0001600001907983 */ /* 0x000f220000300a00 */
[----:B------:R-:W-:-:S02]  /*16990*/  IMAD.MOV.U32 R45, RZ, RZ, R147 ;  /* 0x000000ffff2d7224 */ /* 0x000fc400078e0093 */
[----:B------:R-:W-:Y:S01]  /*169a0*/  IMAD.MOV.U32 R46, RZ, RZ, R148 ;  /* 0x000000ffff2e7224 */ /* 0x000fe200078e0094 */
[----:B------:R-:W4:Y:S01]  /*169b0*/  LDL.LU.64 R146, [R1+0x168] ;  /* 0x0001680001927983 */ /* 0x000f220000300a00 */
[----:B------:R-:W-:Y:S02]  /*169c0*/  IMAD.MOV.U32 R48, RZ, RZ, R149 ;  /* 0x000000ffff307224 */ /* 0x000fe400078e0095 */
[----:B------:R-:W-:Y:S01]  /*169d0*/  IMAD.MOV.U32 R49, RZ, RZ, R150 ;  /* 0x000000ffff317224 */ /* 0x000fe200078e0096 */
[----:B------:R-:W4:Y:S01]  /*169e0*/  LDL.LU.64 R148, [R1+0x170] ;  /* 0x0001700001947983 */ /* 0x000f220000300a00 */
[----:B------:R-:W-:-:S03]  /*169f0*/  IMAD.MOV.U32 R50, RZ, RZ, R151 ;  /* 0x000000ffff327224 */ /* 0x000fc600078e0097 */
[----:B------:R-:W4:Y:S01]  /*16a00*/  LDL.LU.64 R150, [R1+0x178] ;  /* 0x0001780001967983 */ /* 0x000f220000300a00 */
[----:B--2---:R-:W-:-:S03]  /*16a10*/  WARPGROUP.ARRIVE ;  /* 0x00000000000079c5 */ /* 0x004fc60000000000 */
[----:B------:R-:W2:Y:S03]  /*16a20*/  LDL.LU.64 R176, [R1+0xe0] ;  /* 0x0000e00001b07983 */ /* 0x000ea60000300a00 */
[----:B------:R-:W-:Y:S01]  /*16a30*/  QGMMA.64x16x32.F32.E4M3.E4M3 R208, gdesc[UR8], R208, gsb0 ;  /* 0x0020000008d079f3 */ /* 0x000fe200080008d0 */
[----:B------:R-:W2:Y:S04]  /*16a40*/  LDL.LU.64 R178, [R1+0xe8] ;  /* 0x0000e80001b27983 */ /* 0x000ea80000300a00 */
[----:B------:R-:W2:Y:S04]  /*16a50*/  LDL.LU.64 R180, [R1+0xf0] ;  /* 0x0000f00001b47983 */ /* 0x000ea80000300a00 */
[----:B------:R-:W2:Y:S01]  /*16a60*/  LDL.LU.64 R182, [R1+0xf8] ;  /* 0x0000f80001b67983 */ /* 0x000ea20000300a00 */
[----:B------:R-:W-:-:S02]  /*16a70*/  WARPGROUP.DEPBAR.LE gsb0, 0x0 ;  /* 0x00008000000079c5 */ /* 0x000fc40000010000 */
        /* <DEDUP_REMOVED lines=12> */
[----:B------:R-:W-:Y:S01]  /*16b40*/  UIADD3 UR12, UR53, 0x804, URZ ;  /* 0x00000804350c7890 */ /* 0x000fe2000fffe03f */
[----:B---3--:R-:W-:Y:S01]  /*16b50*/  WARPGROUP.ARRIVE ;  /* 0x00000000000079c5 */ /* 0x008fe20000000000 */
[----:B------:R-:W-:-:S05]  /*16b60*/  UMOV UR9, 0x40000040 ;  /* 0x4000004000097882 */ /* 0x000fca0000000000 */
[----:B------:R-:W-:Y:S02]  /*16b70*/  UMOV UR8, UR12 ;  /* 0x0000000c00087c82 */ /* 0x000fe40008000000 */
[----:B------:R-:W-:Y:S01]  /*16b80*/  QGMMA.64x16x32.F32.E4M3.E4M3 R112, gdesc[UR8], R112, gsb0 ;  /* 0x00200000087079f3 */ /* 0x000fe20008000870 */
[----:B------:R-:W-:Y:S01]  /*16b90*/  UMOV UR24, UR8 ;  /* 0x0000000800187c82 */ /* 0x000fe20008000000 */
[----:B------:R-:W-:Y:S01]  /*16ba0*/  UMOV UR25, UR9 ;  /* 0x0000000900197c82 */ /* 0x000fe20008000000 */
[----:B------:R-:W-:Y:S02]  /*16bb0*/  WARPGROUP.DEPBAR.LE gsb0, 0x0 ;  /* 0x00008000000079c5 */ /* 0x000fe40000010000 */
[----:B------:R-:W-:Y:S01]  /*16bc0*/  UMOV UR16, UR8 ;  /* 0x0000000800107c82 */ /* 0x000fe20008000000 */
[----:B------:R-:W-:Y:S01]  /*16bd0*/  UMOV UR17, UR9 ;  /* 0x0000000900117c82 */ /* 0x000fe20008000000 */
[----:B------:R-:W-:Y:S01]  /*16be0*/  UMOV UR40, UR8 ;  /* 0x0000000800287c82 */ /* 0x000fe20008000000 */
[----:B------:R-:W-:Y:S01]  /*16bf0*/  UMOV UR41, UR9 ;  /* 0x0000000900297c82 */ /* 0x000fe20008000000 */
[----:B----4-:R-:W-:-:S06]  /*16c00*/  WARPGROUP.ARRIVE ;  /* 0x00000000000079c5 */ /* 0x010fcc0000000000 */
[----:B------:R-:W-:Y:S03]  /*16c10*/  QGMMA.64x16x32.F32.E4M3.E4M3 R144, gdesc[UR24], R144, gsb0 ;  /* 0x00200000189079f3 */ /* 0x000fe60008000890 */
[----:B------:R-:W-:Y:S02]  /*16c20*/  WARPGROUP.DEPBAR.LE gsb0, 0x0 ;  /* 0x00008000000079c5 */ /* 0x000fe40000010000 */
[----:B--2---:R-:W-:-:S06]  /*16c30*/  WARPGROUP.ARRIVE ;  /* 0x00000000000079c5 */ /* 0x004fcc0000000000 */
        /* <DEDUP_REMOVED lines=52> */
[----:B------:R-:W-:Y:S01]  /*16f80*/  IMAD.MOV.U32 R106, RZ, RZ, R112 ;  /* 0x000000ffff6a7224 */ /* 0x000fe200078e0070 */
        /* <DEDUP_REMOVED lines=14> */
[----:B------:R-:W-:Y:S01]  /*17070*/  IMAD.MOV.U32 R72, RZ, RZ, R118 ;  /* 0x000000ffff487224 */ /* 0x000fe200078e0076 */
[----:B------:R-:W2:Y:S01]  /*17080*/  LDL.LU.64 R208, [R1+0xc0] ;  /* 0x0000c00001d07983 */ /* 0x000ea20000300a00 */
[----:B------:R-:W-:-:S02]  /*17090*/  IMAD.MOV.U32 R73, RZ, RZ, R119 ;  /* 0x000000ffff497224 */ /* 0x000fc400078e0077 */
        /* <DEDUP_REMOVED lines=61> */
[----:B0-----:R-:W-:-:S03]  /*17470*/  IMAD.MOV.U32 R192, RZ, RZ, R3 ;  /* 0x000000ffffc07224 */ /* 0x001fc600078e0003 */
        /* <DEDUP_REMOVED lines=18> */
[----:B------:R-:W4:Y:S04]  /*175a0*/  LDL.LU R234, [R1+0xa7c] ;  /* 0x000a7c0001ea7983 */ /* 0x000f280000300800 */
[----:B-1----:R-:W4:Y:S01]  /*175b0*/  LDL.LU R160, [R1+0xa0] ;  /* 0x0000a00001a07983 */ /* 0x002f220000300800 */
[----:B------:R-:W-:-:S03]  /*175c0*/  UIADD3 UR17, UR53, 0x6, URZ ;  /* 0x0000000635117890 */ /* 0x000fc6000fffe03f */
[----:B------:R-:W4:Y:S04]  /*175d0*/  LDL.LU R161, [R1+0xa4] ;  /* 0x0000a40001a17983 */ /* 0x000f280000300800 */
[----:B------:R-:W4:Y:S01]  /*175e0*/  LDL.LU R162, [R1+0xa8] ;  /* 0x0000a80001a27983 */ /* 0x000f220000300800 */
[----:B------:R-:W-:-:S03]  /*175f0*/  IMAD.MOV.U32 R167, RZ, RZ, R235 ;  /* 0x000000ffffa77224 */ /* 0x000fc600078e00eb */
[----:B------:R-:W4:Y:S01]  /*17600*/  LDL.LU R163, [R1+0xac] ;  /* 0x0000ac0001a37983 */ /* 0x000f220000300800 */
[----:B------:R-:W-:-:S03]  /*17610*/  WARPGROUP.DEPBAR.LE gsb0, 0x0 ;  /* 0x00008000000079c5 */ /* 0x000fc60000010000 */
[----:B------:R-:W4:Y:S01]  /*17620*/  LDL.LU R164, [R1+0xb0] ;  /* 0x0000b00001a47983 */ /* 0x000f220000300800 */
[----:B------:R-:W-:-:S03]  /*17630*/  IMAD.MOV.U32 R142, RZ, RZ, R148 ;  /* 0x000000ffff8e7224 */ /* 0x000fc600078e0094 */
[----:B------:R-:W4:Y:S01]  /*17640*/  LDL.LU R165, [R1+0xb4] ;  /* 0x0000b40001a57983 */ /* 0x000f220000300800 */
[----:B------:R-:W-:Y:S01]  /*17650*/  IMAD.MOV.U32 R143, RZ, RZ, R149 ;  /* 0x000000ffff8f7224 */ /* 0x000fe200078e0095 */
[----:B--2---:R-:W-:Y:S02]  /*17660*/  WARPGROUP.ARRIVE ;  /* 0x00000000000079c5 */ /* 0x004fe40000000000 */
[----:B------:R-:W2:Y:S01]  /*17670*/  LDL.LU R166, [R1+0xb8] ;  /* 0x0000b80001a67983 */ /* 0x000ea20000300800 */
[----:B------:R-:W-:-:S03]  /*17680*/  IMAD.MOV.U32 R104, RZ, RZ, R150 ;  /* 0x000000ffff687224 */ /* 0x000fc600078e0096 */
[----:B------:R-:W2:Y:S01]  /*17690*/  LDL.LU R235, [R1+0xa78] ;  /* 0x000a780001eb7983 */ /* 0x000ea20000300800 */
[----:B------:R-:W-:Y:S02]  /*176a0*/  IMAD.MOV.U32 R105, RZ, RZ, R151 ;  /* 0x000000ffff697224 */ /* 0x000fe400078e0097 */
[----:B------:R-:W-:Y:S01]  /*176b0*/  IMAD.MOV.U32 R148, RZ, RZ, R176 ;  /* 0x000000ffff947224 */ /* 0x000fe200078e00b0 */
[----:B------:R-:W4:Y:S01]  /*176c0*/  LDL.LU.64 R172, [R1+0x140] ;  /* 0x0001400001ac7983 */ /* 0x000f220000300a00 */
[----:B------:R-:W-:Y:S01]  /*176d0*/  IMAD.MOV.U32 R149, RZ, RZ, R177 ;  /* 0x000000ffff957224 */ /* 0x000fe200078e00b1 */
[----:B------:R-:W-:Y:S01]  /*176e0*/  UMOV UR8, UR17 ;  /* 0x0000001100087c82 */ /* 0x000fe20008000000 */
[----:B------:R-:W-:Y:S01]  /*176f0*/  IMAD.MOV.U32 R150, RZ, RZ, R178 ;  /* 0x000000ffff967224 */ /* 0x000fe200078e00b2 */
[----:B------:R-:W4:Y:S01]  /*17700*/  LDL.LU.64 R174, [R1+0x148] ;  /* 0x0001480001ae7983 */ /* 0x000f220000300a00 */
[----:B------:R-:W-:Y:S01]  /*17710*/  IMAD.MOV.U32 R151, RZ, RZ, R179 ;  /* 0x000000ffff977224 */ /* 0x000fe200078e00b3 */
[----:B------:R-:W-:-:S02]  /*17720*/  UMOV UR16, UR48 ;  /* 0x0000003000107c82 */ /* 0x000fc40008000000 */
[----:B------:R-:W4:Y:S01]  /*17730*/  LDL.LU.64 R176, [R1+0x150] ;  /* 0x0001500001b07983 */ /* 0x000f220000300a00 */
[----:B------:R-:W-:Y:S02]  /*17740*/  UMOV UR17, UR49 ;  /* 0x0000003100117c82 */ /* 0x000fe40008000000 */
[----:B------:R-:W-:Y:S01]  /*17750*/  QGMMA.64x16x32.F32.E4M3.E4M3 R208, gdesc[UR16], R208, gsb0 ;  /* 0x0020000010d079f3 */ /* 0x000fe200080008d0 */
[----:B------:R-:W4:Y:S04]  /*17760*/  LDL.LU.64 R178, [R1+0x158] ;  /* 0x0001580001b27983 */ /* 0x000f280000300a00 */
[----:B---3--:R-:W3:Y:S04]  /*17770*/  LDL.LU R96, [R1+0x1a0] ;  /* 0x0001a00001607983 */ /* 0x008ee80000300800 */
[----:B------:R-:W3:Y:S04]  /*17780*/  LDL.LU R97, [R1+0x1a4] ;  /* 0x0001a40001617983 */ /* 0x000ee80000300800 */
        /* <DEDUP_REMOVED lines=9> */
[----:B------:R-:W-:Y:S02]  /*17820*/  IMAD.MOV.U32 R9, RZ, RZ, R14 ;  /* 0x000000ffff097224 */ /* 0x000fe400078e000e */
[----:B------:R-:W-:Y:S01]  /*17830*/  IMAD.MOV.U32 R8, RZ, RZ, R15 ;  /* 0x000000ffff087224 */ /* 0x000fe200078e000f */
[----:B------:R-:W3:Y:S01]  /*17840*/  LDL.LU R103, [R1+0x1bc] ;  /* 0x0001bc0001677983 */ /* 0x000ee20000300800 */
[----:B------:R-:W-:Y:S02]  /*17850*/  IMAD.MOV.U32 R11, RZ, RZ, R12 ;  /* 0x000000ffff0b7224 */ /* 0x000fe400078e000c */
[----:B------:R-:W-:Y:S01]  /*17860*/  IMAD.MOV.U32 R10, RZ, RZ, R13 ;  /* 0x000000ffff0a7224 */ /* 0x000fe200078e000d */
[----:B------:R-:W-:Y:S02]  /*17870*/  WARPGROUP.DEPBAR.LE gsb0, 0x0 ;  /* 0x00008000000079c5 */ /* 0x000fe40000010000 */
[----:B------:R-:W-:-:S02]  /*17880*/  IMAD.MOV.U32 R19, RZ, RZ, R208 ;  /* 0x000000ffff137224 */ /* 0x000fc400078e00d0 */
[----:B------:R-:W-:Y:S02]  /*17890*/  IMAD.MOV.U32 R18, RZ, RZ, R209 ;  /* 0x000000ffff127224 */ /* 0x000fe400078e00d1 */
        /* <DEDUP_REMOVED lines=10> */
[----:B0-----:R-:W3:Y:S04]  /*17940*/  LDL.LU R64, [R1+0x220] ;  /* 0x0002200001407983 */ /* 0x001ee80000300800 */
        /* <DEDUP_REMOVED lines=12> */
[----:B------:R-:W-:Y:S01]  /*17a10*/  UIADD3 UR18, UR6, 0x6, URZ ;  /* 0x0000000606127890 */ /* 0x000fe2000fffe03f */
[----:B------:R-:W-:Y:S01]  /*17a20*/  UMOV UR9, 0x40000040 ;  /* 0x4000004000097882 */ /* 0x000fe20000000000 */
[----:B------:R-:W-:-:S05]  /*17a30*/  UMOV UR11, 0x40000040 ;  /* 0x40000040000b7882 */ /* 0x000fca0000000000 */
[----:B------:R-:W-:Y:S01]  /*17a40*/  UMOV UR10, UR18 ;  /* 0x00000012000a7c82 */ /* 0x000fe20008000000 */
[----:B------:R-:W-:Y:S01]  /*17a50*/  UIADD3 UR22, UR6, 0x86, URZ ;  /* 0x0000008606167890 */ /* 0x000fe2000fffe03f */
[----:B----4-:R-:W-:-:S06]  /*17a60*/  WARPGROUP.ARRIVE ;  /* 0x00000000000079c5 */ /* 0x010fcc0000000000 */
[----:B------:R-:W-:Y:S03]  /*17a70*/  QGMMA.64x16x32.F32.E4M3.E4M3 R172, gdesc[UR24], R172, gsb0 ;  /* 0x0020000018ac79f3 */ /* 0x000fe600080008ac */
[----:B------:R-:W-:Y:S02]  /*17a80*/  WARPGROUP.DEPBAR.LE gsb0, 0x0 ;  /* 0x00008000000079c5 */ /* 0x000fe40000010000 */
[----:B--2---:R-:W-:-:S06]  /*17a90*/  WARPGROUP.ARRIVE ;  /* 0x00000000000079c5 */ /* 0x004fcc0000000000 */
[----:B------:R-:W-:Y:S01]  /*17aa0*/  QGMMA.64x16x32.F32.E4M3.E4M3 R208, gdesc[UR12], R208, gsb0 ;  /* 0x002000000cd079f3 */ /* 0x000fe200080008d0 */
[----:B------:R-:W-:Y:S02]  /*17ab0*/  IMAD.MOV.U32 R133, RZ, RZ, R21 ;  /* 0x000000ffff857224 */ /* 0x000fe400078e0015 */
[----:B------:R-:W-:Y:S02]  /*17ac0*/  IMAD.MOV.U32 R134, RZ, RZ, R20 ;  /* 0x000000ffff867224 */ /* 0x000fe400078e0014 */
[----:B------:R-:W-:Y:S02]  /*17ad0*/  IMAD.MOV.U32 R131, RZ, RZ, R23 ;  /* 0x000000ffff837224 */ /* 0x000fe400078e0017 */
[----:B------:R-:W-:Y:S02]  /*17ae0*/  IMAD.MOV.U32 R132, RZ, RZ, R22 ;  /* 0x000000ffff847224 */ /* 0x000fe400078e0016 */
[----:B------:R-:W-:Y:S02]  /*17af0*/  IMAD.MOV.U32 R21, RZ, RZ, R178 ;  /* 0x000000ffff157224 */ /* 0x000fe400078e00b2 */
[----:B------:R-:W-:-:S02]  /*17b00*/  IMAD.MOV.U32 R20, RZ, RZ, R179 ;  /* 0x000000ffff147224 */ /* 0x000fc400078e00b3 */
[----:B------:R-:W-:Y:S01]  /*17b10*/  IMAD.MOV.U32 R129, RZ, RZ, R233 ;  /* 0x000000ffff817224 */ /* 0x000fe200078e00e9 */
[----:B------:R-:W2:Y:S01]  /*17b20*/  LDL.LU.64 R178, [R1+0xa70] ;  /* 0x000a700001b27983 */ /* 0x000ea20000300a00 */
        /* <DEDUP_REMOVED lines=9> */
[----:B------:R-:W4:Y:S01]  /*17bc0*/  LDL.LU.64 R174, [R1+0xa60] ;  /* 0x000a600001ae7983 */ /* 0x000f220000300a00 */
[----:B------:R-:W-:Y:S02]  /*17bd0*/  IMAD.MOV.U32 R235, RZ, RZ, R172 ;  /* 0x000000ffffeb7224 */ /* 0x000fe400078e00ac */
[----:B------:R-:W-:Y:S02]  /*17be0*/  IMAD.MOV.U32 R234, RZ, RZ, R173 ;  /* 0x000000ffffea7224 */ /* 0x000fe400078e00ad */
[----:B------:R-:W4:Y:S01]  /*17bf0*/  LDL.LU.64 R172, [R1+0xa58] ;  /* 0x000a580001ac7983 */ /* 0x000f220000300a00 */
        /* <DEDUP_REMOVED lines=13> */
[----:B---3--:R-:W-:-:S06]  /*17cd0*/  WARPGROUP.ARRIVE ;  /* 0x00000000000079c5 */ /* 0x008fcc0000000000 */
[----:B------:R-:W-:Y:S01]  /*17ce0*/  QGMMA.64x16x32.F32.E4M3.E4M3 R64, gdesc[UR8], R64, gsb0 ;  /* 0x00200000084079f3 */ /* 0x000fe20008000840 */
        /* <DEDUP_REMOVED lines=32> */
[----:B------:R-:W-:Y:S01]  /*17ef0*/  STL.64 [R1+0x228], R66 ;  /* 0x0002284201007387 */ /* 0x000fe20000100a00 */
[----:B------:R-:W-:-:S02]  /*17f00*/  WARPGROUP.DEPBAR.LE gsb0, 0x0 ;  /* 0x00008000000079c5 */ /* 0x000fc40000010000 */
[----:B--2---:R-:W-:-:S06]  /*17f10*/  WARPGROUP.ARRIVE ;  /* 0x00000000000079c5 */ /* 0x004fcc0000000000 */
        /* <DEDUP_REMOVED lines=17> */
[----:B------:R-:W-:Y:S04]  /*18030*/  STL.64 [R1+0x28], R194 ;  /* 0x000028c201007387 */ /* 0x000fe80000100a00 */
[----:B------:R-:W-:Y:S04]  /*18040*/  STL.64 [R1+0x30], R196 ;  /* 0x000030c401007387 */ /* 0x000fe80000100a00 */
[----:B------:R-:W-:Y:S04]  /*18050*/  STL.64 [R1+0x38], R198 ;  /* 0x000038c601007387 */ /* 0x000fe80000100a00 */
        /* <DEDUP_REMOVED lines=76> */
[----:B------:R-:W4:Y:S04]  /*18520*/  LDL.LU R104, [R1+0x9d8] ;  /* 0x0009d80001687983 */ /* 0x000f280000300800 */
[----:B------:R-:W4:Y:S01]  /*18530*/  LDL.LU R105, [R1+0x9d4] ;  /* 0x0009d40001697983 */ /* 0x000f220000300800 */
        /* <DEDUP_REMOVED lines=30> */
[----:B--2---:R-:W-:-:S06]  /*18720*/  WARPGROUP.ARRIVE ;  /* 0x00000000000079c5 */ /* 0x004fcc0000000000 */
        /* <DEDUP_REMOVED lines=8> */
[----:B--2---:R-:W-:Y:S02]  /*187b0*/  IMAD.MOV.U32 R114, RZ, RZ, R108 ;  /* 0x000000ffff727224 */ /* 0x004fe400078e006c */
[----:B---3--:R-:W-:Y:S02]  /*187c0*/  IMAD.MOV.U32 R112, RZ, RZ, R106 ;  /* 0x000000ffff707224 */ /* 0x008fe400078e006a */
        /* <DEDUP_REMOVED lines=36> */
[----:B------:R-:W3:Y:S04]  /*18a10*/  LDL.LU.64 R64, [R1] ;  /* 0x0000000001407983 */ /* 0x000ee80000300a00 */
[----:B------:R-:W3:Y:S04]  /*18a20*/  LDL.LU.64 R66, [R1+0x8] ;  /* 0x0000080001427983 */ /* 0x000ee80000300a00 */
[----:B------:R-:W3:Y:S04]  /*18a30*/  LDL.LU.64 R68, [R1+0x10] ;  /* 0x0000100001447983 */ /* 0x000ee80000300a00 */
[----:B------:R-:W3:Y:S04]  /*18a40*/  LDL.LU.64 R70, [R1+0x18] ;  /* 0x0000180001467983 */ /* 0x000ee80000300a00 */
[----:B------:R-:W2:Y:S04]  /*18a50*/  LDL.LU R84, [R1+0x950] ;  /* 0x0009500001547983 */ /* 0x000ea80000300800 */
[----:B------:R-:W2:Y:S04]  /*18a60*/  LDL.LU R85, [R1+0x94c] ;  /* 0x00094c0001557983 */ /* 0x000ea80000300800 */
[----:B------:R-:W2:Y:S04]  /*18a70*/  LDL.LU R86, [R1+0x948] ;  /* 0x0009480001567983 */ /* 0x000ea80000300800 */
[----:B------:R-:W2:Y:S04]  /*18a80*/  LDL.LU R87, [R1+0x944] ;  /* 0x0009440001577983 */ /* 0x000ea80000300800 */
[----:B------:R-:W4:Y:S04]  /*18a90*/  LDL.LU R55, [R1+0x940] ;  /* 0x0009400001377983 */ /* 0x000f280000300800 */
        /* <DEDUP_REMOVED lines=10> */
[----:B--2---:R-:W-:-:S06]  /*18b40*/  WARPGROUP.ARRIVE ;  /* 0x00000000000079c5 */ /* 0x004fcc0000000000 */
[----:B------:R-:W-:Y:S03]  /*18b50*/  QGMMA.64x16x32.F32.E4M3.E4M3 R80, gdesc[UR12], R80, gsb0 ;  /* 0x002000000c5079f3 */ /* 0x000fe60008000850 */
[----:B------:R-:W-:Y:S02]  /*18b60*/  WARPGROUP.DEPBAR.LE gsb0, 0x0 ;  /* 0x00008000000079c5 */ /* 0x000fe40000010000 */
[----:B----4-:R-:W-:-:S06]  /*18b70*/  WARPGROUP.ARRIVE ;  /* 0x00000000000079c5 */ /* 0x010fcc0000000000 */
[----:B------:R-:W-:Y:S01]  /*18b80*/  QGMMA.64x16x32.F32.E4M3.E4M3 R48, gdesc[UR48], R48, gsb0 ;  /* 0x00200000303079f3 */ /* 0x000fe20008000830 */
[----:B------:R-:W-:Y:S01]  /*18b90*/  UMOV UR48, UR6 ;  /* 0x0000000600307c82 */ /* 0x000fe20008000000 */
[----:B------:R-:W-:Y:S01]  /*18ba0*/  UMOV UR49, 0x40000040 ;  /* 0x4000004000317882 */ /* 0x000fe20000000000 */
[----:B------:R-:W-:Y:S02]  /*18bb0*/  WARPGROUP.DEPBAR.LE gsb0, 0x0 ;  /* 0x00008000000079c5 */ /* 0x000fe40000010000 */
[----:B---3--:R-:W-:-:S06]  /*18bc0*/  WARPGROUP.ARRIVE ;  /* 0x00000000000079c5 */ /* 0x008fcc0000000000 */
        /* <DEDUP_REMOVED lines=32> */
[----:B------:R-:W-:Y:S01]  /*18dd0*/  IMAD.MOV.U32 R103, RZ, RZ, R6 ;  /* 0x000000ffff677224 */ /* 0x000fe200078e0006 */
        /* <DEDUP_REMOVED lines=9> */
[----:B------:R-:W2:Y:S01]  /*18e70*/  LDL.LU R4, [R1+0x938] ;  /* 0x0009380001047983 */ /* 0x000ea20000300800 */
        /* <DEDUP_REMOVED lines=29> */
[----:B------:R-:W-:Y:S01]  /*19050*/  STL.64 [R1], R64 ;  /* 0x0000004001007387 */ /* 0x000fe20000100a00 */
[----:B------:R-:W-:-:S03]  /*19060*/  IMAD.MOV.U32 R6, RZ, RZ, R71 ;  /* 0x000000ffff067224 */ /* 0x000fc600078e0047 */
[----:B------:R-:W-:Y:S04]  /*19070*/  STL.64 [R1+0x8], R66 ;  /* 0x0000084201007387 */ /* 0x000fe80000100a00 */
[----:B------:R-:W-:Y:S04]  /*19080*/  STL.64 [R1+0x10], R68 ;  /* 0x0000104401007387 */ /* 0x000fe80000100a00 */
[----:B------:R0:W-:Y:S04]  /*19090*/  STL.64 [R1+0x18], R70 ;  /* 0x0000184601007387 */ /* 0x0001e80000100a00 */
[----:B0-----:R-:W3:Y:S04]  /*190a0*/  LDL.LU.64 R70, [R1+0x930] ;  /* 0x0009300001467983 */ /* 0x001ee80000300a00 */
[----:B------:R-:W3:Y:S04]  /*190b0*/  LDL.LU.64 R68, [R1+0x928] ;  /* 0x0009280001447983 */ /* 0x000ee80000300a00 */
[----:B------:R-:W3:Y:S04]  /*190c0*/  LDL.LU.64 R66, [R1+0x920] ;  /* 0x0009200001427983 */ /* 0x000ee80000300a00 */
[----:B------:R-:W3:Y:S01]  /*190d0*/  LDL.LU.64 R64, [R1+0x918] ;  /* 0x0009180001407983 */ /* 0x000ee20000300a00 */
[----:B------:R-:W-:-:S02]  /*190e0*/  WARPGROUP.DEPBAR.LE gsb0, 0x0 ;  /* 0x00008000000079c5 */ /* 0x000fc40000010000 */
[----:B------:R-:W-:-:S06]  /*190f0*/  WARPGROUP.ARRIVE ;  /* 0x00000000000079c5 */ /* 0x000fcc0000000000 */
[----:B------:R-:W-:Y:S01]  /*19100*/  QGMMA.64x16x32.F32.E4M3.E4M3 R208, gdesc[UR32], R208, gsb0 ;  /* 0x0020000020d079f3 */ /* 0x000fe200080008d0 */
        /* <DEDUP_REMOVED lines=45> */
[----:B------:R0:W-:Y:S04]  /*193e0*/  STL.64 [R1+0x60], R208 ;  /* 0x000060d001007387 */ /* 0x0001e80000100a00 */
[----:B------:R1:W-:Y:S04]  /*193f0*/  STL.64 [R1+0x68], R210 ;  /* 0x000068d201007387 */ /* 0x0003e80000100a00 */
[----:B------:R1:W-:Y:S04]  /*19400*/  STL.64 [R1+0x70], R212 ;  /* 0x000070d401007387 */ /* 0x0003e80000100a00 */
[----:B------:R1:W-:Y:S01]  /*19410*/  STL.64 [R1+0x78], R214 ;  /* 0x000078d601007387 */ /* 0x0003e20000100a00 */
[----:B0-----:R-:W-:-:S02]  /*19420*/  IMAD.MOV.U32 R208, RZ, RZ, R225 ;  /* 0x000000ffffd07224 */ /* 0x001fc400078e00e1 */
[----:B------:R-:W-:Y:S01]  /*19430*/  IMAD.MOV.U32 R209, RZ, RZ, R226 ;  /* 0x000000ffffd17224 */ /* 0x000fe200078e00e2 */
[----:B------:R-:W2:Y:S01]  /*19440*/  LDL.LU R225, [R1+0x894] ;  /* 0x0008940001e17983 */ /* 0x000ea20000300800 */
[----:B-1----:R-:W-:Y:S02]  /*19450*/  IMAD.MOV.U32 R210, RZ, RZ, R227 ;  /* 0x000000ffffd27224 */ /* 0x002fe400078e00e3 */
        /* <DEDUP_REMOVED lines=23> */
[----:B----4-:R-:W-:-:S06]  /*195d0*/  WARPGROUP.ARRIVE ;  /* 0x00000000000079c5 */ /* 0x010fcc0000000000 */
        /* <DEDUP_REMOVED lines=24> */
[----:B------:R-:W-:Y:S01]  /*19760*/  WARPGROUP.ARRIVE ;  /* 0x00000000000079c5 */ /* 0x000fe20000000000 */
[----:B------:R-:W-:Y:S01]  /*19770*/  UMOV UR13, UR49 ;  /* 0x00000031000d7c82 */ /* 0x000fe20008000000 */
[----:B------:R-:W-:Y:S01]  /*19780*/  UMOV UR25, UR49 ;  /* 0x0000003100197c82 */ /* 0x000fe20008000000 */
[----:B------:R-:W-:Y:S01]  /*19790*/  UMOV UR17, UR49 ;  /* 0x0000003100117c82 */ /* 0x000fe20008000000 */
[----:B------:R-:W-:Y:S01]  /*197a0*/  UMOV UR45, UR49 ;  /* 0x00000031002d7c82 */ /* 0x000fe20008000000 */
[----:B------:R-:W-:Y:S01]  /*197b0*/  UMOV UR41, UR49 ;  /* 0x0000003100297c82 */ /* 0x000fe20008000000 */
[----:B------:R-:W-:Y:S01]  /*197c0*/  QGMMA.64x16x32.F32.E4M3.E4M3 R24, gdesc[UR48], R24, gsb0 ;  /* 0x00200000301879f3 */ /* 0x000fe20008000818 */
[----:B------:R-:W-:Y:S01]  /*197d0*/  UMOV UR12, UR48 ;  /* 0x00000030000c7c82 */ /* 0x000fe20008000000 */
[----:B------:R-:W-:Y:S01]  /*197e0*/  UMOV UR37, UR49 ;  /* 0x0000003100257c82 */ /* 0x000fe20008000000 */
        /* <DEDUP_REMOVED lines=8> */
[----:B------:R-:W-:Y:S01]  /*19870*/  UMOV UR33, UR49 ;  /* 0x0000003100217c82 */ /* 0x000fe20008000000 */
        /* <DEDUP_REMOVED lines=8> */
[----:B------:R-:W-:Y:S01]  /*19900*/  UMOV UR29, UR49 ;  /* 0x00000031001d7c82 */ /* 0x000fe20008000000 */
[----:B------:R-:W-:Y:S02]  /*19910*/  IMAD.MOV.U32 R176, RZ, RZ, R235 ;  /* 0x000000ffffb07224 */ /* 0x000fe400078e00eb */
[----:B------:R-:W-:Y:S02]  /*19920*/  IMAD.MOV.U32 R177, RZ, RZ, R234 ;  /* 0x000000ffffb17224 */ /* 0x000fe400078e00ea */
[----:B------:R-:W-:-:S02]  /*19930*/  IMAD.MOV.U32 R178, RZ, RZ, R233 ;  /* 0x000000ffffb27224 */ /* 0x000fc400078e00e9 */
[----:B------:R-:W-:Y:S02]  /*19940*/  IMAD.MOV.U32 R179, RZ, RZ, R232 ;  /* 0x000000ffffb37224 */ /* 0x000fe400078e00e8 */
[----:B------:R-:W-:Y:S02]  /*19950*/  IMAD.MOV.U32 R180, RZ, RZ, R23 ;  /* 0x000000ffffb47224 */ /* 0x000fe400078e0017 */
[----:B------:R-:W-:Y:S02]  /*19960*/  IMAD.MOV.U32 R181, RZ, RZ, R22 ;  /* 0x000000ffffb57224 */ /* 0x000fe400078e0016 */
[----:B------:R-:W-:Y:S02]  /*19970*/  IMAD.MOV.U32 R182, RZ, RZ, R21 ;  /* 0x000000ffffb67224 */ /* 0x000fe400078e0015 */
[----:B------:R-:W-:Y:S01]  /*19980*/  IMAD.MOV.U32 R183, RZ, RZ, R20 ;  /* 0x000000ffffb77224 */ /* 0x000fe200078e0014 */
[----:B------:R-:W-:Y:S01]  /*19990*/  UMOV UR21, UR49 ;  /* 0x0000003100157c82 */ /* 0x000fe20008000000 */
[----:B------:R-:W-:Y:S01]  /*199a0*/  IMAD.MOV.U32 R215, RZ, RZ, R3 ;  /* 0x000000ffffd77224 */ /* 0x000fe200078e0003 */
[----:B------:R-:W-:-:S02]  /*199b0*/  WARPGROUP.DEPBAR.LE gsb0, 0x0 ;  /* 0x00008000000079c5 */ /* 0x000fc40000010000 */
        /* <DEDUP_REMOVED lines=12> */
[----:B------:R0:W5:Y:S01]  /*19a80*/  LDL.LU R3, [R1+0x878] ;  /* 0x0008780001037983 */ /* 0x0001620000300800 */
[----:B------:R-:W-:Y:S01]  /*19a90*/  R2UR UR6, R4 ;  /* 0x00000000040672ca */ /* 0x000fe200000e0000 */
[----:B------:R-:W-:-:S02]  /*19aa0*/  ULDC UR53, c[0x0][0x50c] ;  /* 0x0001430000357ab9 */ /* 0x000fc40000000800 */
[----:B------:R0:W5:Y:S04]  /*19ab0*/  LDL.LU R235, [R1+0x874] ;  /* 0x0008740001eb7983 */ /* 0x0001680000300800 */
        /* <DEDUP_REMOVED lines=9> */
[----:B------:R0:W5:Y:S01]  /*19b50*/  LDL.LU R17, [R1+0x84c] ;  /* 0x00084c0001117983 */ /* 0x0001620000300800 */
[----:B------:R-:W-:-:S02]  /*19b60*/  WARPGROUP.DEPBAR.LE gsb0, 0x0 ;  /* 0x00008000000079c5 */ /* 0x000fc40000010000 */
[----:B------:R-:W-:Y:S01]  /*19b70*/  WARPGROUP.ARRIVE ;  /* 0x00000000000079c5 */ /* 0x000fe20000000000 */
[----:B------:R0:W5:Y:S04]  /*19b80*/  LDL.LU R16, [R1+0x848] ;  /* 0x0008480001107983 */ /* 0x0001680000300800 */
[----:B------:R0:W5:Y:S01]  /*19b90*/  LDL.LU R15, [R1+0x844] ;  /* 0x00084400010f7983 */ /* 0x0001620000300800 */
[----:B------:R-:W-:Y:S03]  /*19ba0*/  QGMMA.64x16x32.F32.E4M3.E4M3 R88, gdesc[UR24], R88, gsb0 ;  /* 0x00200000185879f3 */ /* 0x000fe60008000858 */
        /* <DEDUP_REMOVED lines=32> */
[----:B------:R-:W-:Y:S04]  /*19db0*/  STL.64 [R1+0x40], R112 ;  /* 0x0000407001007387 */ /* 0x000fe80000100a00 */
[----:B------:R-:W-:Y:S04]  /*19dc0*/  STL.64 [R1+0x48], R114 ;  /* 0x0000487201007387 */ /* 0x000fe80000100a00 */
[----:B------:R-:W-:Y:S04]  /*19dd0*/  STL.64 [R1+0x50], R116 ;  /* 0x0000507401007387 */ /* 0x000fe80000100a00 */
[----:B------:R1:W-:Y:S04]  /*19de0*/  STL.64 [R1+0x58], R118 ;  /* 0x0000587601007387 */ /* 0x0003e80000100a00 */
[----:B-1----:R0:W5:Y:S04]  /*19df0*/  LDL.LU.64 R118, [R1+0x810] ;  /* 0x0008100001767983 */ /* 0x0021680000300a00 */
[----:B------:R0:W5:Y:S04]  /*19e00*/  LDL.LU.64 R116, [R1+0x808] ;  /* 0x0008080001747983 */ /* 0x0001680000300a00 */
[----:B------:R0:W5:Y:S04]  /*19e10*/  LDL.LU.64 R114, [R1+0x800] ;  /* 0x0008000001727983 */ /* 0x0001680000300a00 */
[----:B------:R0:W5:Y:S01]  /*19e20*/  LDL.LU.64 R112, [R1+0x7f8] ;  /* 0x0007f80001707983 */ /* 0x0001620000300a00 */
[----:B------:R-:W-:-:S02]  /*19e30*/  WARPGROUP.DEPBAR.LE gsb0, 0x0 ;  /* 0x00008000000079c5 */ /* 0x000fc40000010000 */
        /* <DEDUP_REMOVED lines=27> */
[----:B------:R-:W-:-:S04]  /*19ff0*/  UIADD3 UR6, UR6, 0x4, URZ ;  /* 0x0000000406067890 */ /* 0x000fc8000fffe03f */
[----:B------:R-:W-:Y:S02]  /*1a000*/  UISETP.NE.AND UP0, UPT, UR6, UR53, UPT ;  /* 0x000000350600728c */ /* 0x000fe4000bf05270 */
[----:B------:R-:W-:Y:S02]  /*1a010*/  IMAD.U32 R4, RZ, RZ, UR6 ;  /* 0x00000006ff047e24 */ /* 0x000fe4000f8e00ff */
[----:B------:R-:W-:-:S06]  /*1a020*/  USEL UR6, URZ, 0x1, UP0 ;  /* 0x000000013f067887 */ /* 0x000fcc0008000000 */
[----:B------:R-:W-:-:S13]  /*1a030*/  ISETP.NE.AND P0, PT, RZ, UR6, PT ;  /* 0x00000006ff007c0c */ /* 0x000fda000bf05270 */
[----:B0-----:R-:W-:Y:S05]  /*1a040*/  @!P0 BRA `(.L_x_24) ;  /* 0x0000004c00448947 */ /* 0x001fea0003800000 */
[----:B------:R0:W-:Y:S04]  /*1a050*/  STL [R1+0x828], R63 ;  /* 0x0008283f01007387 */ /* 0x0001e80000100800 */
[----:B0-----:R-:W2:Y:S04]  /*1a060*/  LDL R63, [R1+0x1c0] ;  /* 0x0001c000013f7983 */ /* 0x001ea80000100800 */
[----:B------:R0:W-:Y:S04]  /*1a070*/  STL [R1+0x824], R48 ;  /* 0x0008243001007387 */ /* 0x0001e80000100800 */
[----:B0-----:R-:W3:Y:S04]  /*1a080*/  LDL R48, [R1+0x1cc] ;  /* 0x0001cc0001307983 */ /* 0x001ee80000100800 */
[----:B------:R0:W-:Y:S04]  /*1a090*/  STL [R1+0x820], R49 ;  /* 0x0008203101007387 */ /* 0x0001e80000100800 */
[----:B0-----:R-:W4:Y:S04]  /*1a0a0*/  LDL R49, [R1+0x1c8] ;  /* 0x0001c80001317983 */ /* 0x001f280000100800 */
[----:B------:R0:W-:Y:S04]  /*1a0b0*/  STL [R1+0x81c], R50 ;  /* 0x00081c3201007387 */ /* 0x0001e80000100800 */
[----:B------:R-:W2:Y:S04]  /*1a0c0*/  LDL R4, [R1+0x23c] ;  /* 0x00023c0001047983 */ /* 0x000ea80000100800 */
[----:B0-----:R-:W3:Y:S04]  /*1a0d0*/  LDL R50, [R1+0x1c4] ;  /* 0x0001c40001327983 */ /* 0x001ee80000100800 */
[----:B------:R0:W-:Y:S04]  /*1a0e0*/  STL [R1+0x818], R51 ;  /* 0x0008183301007387 */ /* 0x0001e80000100800 */
[----:B0-----:R-:W4:Y:S04]  /*1a0f0*/  LDL R51, [R1+0x21c] ;  /* 0x00021c0001337983 */ /* 0x001f280000100800 */
[----:B------:R0:W-:Y:S04]  /*1a100*/  STL [R1+0x814], R52 ;  /* 0x0008143401007387 */ /* 0x0001e80000100800 */
        /* <DEDUP_REMOVED lines=41> */
[----:B-----5:R-:W-:Y:S04]  /*1a3a0*/  STL [R1+0x7a4], R5 ;  /* 0x0007a40501007387 */ /* 0x020fe80000100800 */
[----:B------:R-:W-:Y:S04]  /*1a3b0*/  STL [R1+0x7a0], R3 ;  /* 0x0007a00301007387 */ /* 0x000fe80000100800 */
[----:B------:R-:W-:Y:S04]  /*1a3c0*/  STL [R1+0x79c], R2 ;  /* 0x00079c0201007387 */ /* 0x000fe80000100800 */
[----:B------:R1:W-:Y:S04]  /*1a3d0*/  STL [R1+0x798], R0 ;  /* 0x0007980001007387 */ /* 0x0003e80000100800 */
[----:B0-----:R-:W4:Y:S04]  /*1a3e0*/  LDL R26, [R1+0x1e0] ;  /* 0x0001e000011a7983 */ /* 0x001f280000100800 */
[----:B------:R-:W4:Y:S01]  /*1a3f0*/  LDL R25, [R1+0x1e4] ;  /* 0x0001e40001197983 */ /* 0x000f220000100800 */
[----:B--2---:R-:W-:-:S03]  /*1a400*/  FADD R14, R4, R14 ;  /* 0x0000000e040e7221 */ /* 0x004fc60000000000 */
[----:B------:R-:W2:Y:S04]  /*1a410*/  LDL R24, [R1+0x1e8] ;  /* 0x0001e80001187983 */ /* 0x000ea80000100800 */
[----:B------:R-:W2:Y:S04]  /*1a420*/  LDL R38, [R1+0x1ec] ;  /* 0x0001ec0001267983 */ /* 0x000ea80000100800 */
[----:B------:R-:W2:Y:S04]  /*1a430*/  LDL R36, [R1+0x1f0] ;  /* 0x0001f00001247983 */ /* 0x000ea80000100800 */
[----:B------:R-:W2:Y:S04]  /*1a440*/  LDL R34, [R1+0x1f4] ;  /* 0x0001f40001227983 */ /* 0x000ea80000100800 */
[----:B------:R-:W2:Y:S01]  /*1a450*/  LDL R4, [R1+0x1fc] ;  /* 0x0001fc0001047983 */ /* 0x000ea20000100800 */
[----:B---3--:R-:W-:-:S03]  /*1a460*/  FADD R8, R32, R8 ;  /* 0x0000000820087221 */ /* 0x008fc60000000000 */
[----:B------:R-:W3:Y:S04]  /*1a470*/  LDL R32, [R1+0x1f8] ;  /* 0x0001f80001207983 */ /* 0x000ee80000100800 */
[----:B-1----:R-:W3:Y:S01]  /*1a480*/  LDL.LU R0, [R1+0x240] ;  /* 0x0002400001007983 */ /* 0x002ee20000300800 */
[----:B----4-:R-:W-:-:S01]  /*1a490*/  FADD R9, R47, R9 ;  /* 0x000000092f097221 */ /* 0x010fc20000000000 */
[----:B------:R-:W-:Y:S01]  /*1a4a0*/  FADD R10, R46, R10 ;  /* 0x0000000a2e0a7221 */ /* 0x000fe20000000000 */
[----:B------:R-:W-:-:S01]  /*1a4b0*/  FADD R11, R45, R11 ;  /* 0x0000000b2d0b7221 */ /* 0x000fc20000000000 */
        /* <DEDUP_REMOVED lines=11> */
[----:B------:R-:W-:Y:S01]  /*1a570*/  IMAD.MOV.U32 R37, RZ, RZ, R50 ;  /* 0x000000ffff257224 */ /* 0x000fe200078e0032 */
[----:B------:R-:W4:Y:S01]  /*1a580*/  LDL R47, [R1+0x1d0] ;  /* 0x0001d000012f7983 */ /* 0x000f220000100800 */
[----:B------:R-:W-:-:S02]  /*1a590*/  IMAD.MOV.U32 R35, RZ, RZ, R49 ;  /* 0x000000ffff237224 */ /* 0x000fc400078e0031 */
[----:B------:R-:W-:Y:S01]  /*1a5a0*/  IMAD.MOV.U32 R33, RZ, RZ, R48 ;  /* 0x000000ffff217224 */ /* 0x000fe200078e0030 */
[----:B------:R-:W4:Y:S01]  /*1a5b0*/  LDL R46, [R1+0x1d4] ;  /* 0x0001d400012e7983 */ /* 0x000f220000100800 */
[----:B------:R-:W-:-:S03]  /*1a5c0*/  IMAD.MOV.U32 R39, RZ, RZ, R63 ;  /* 0x000000ffff277224 */ /* 0x000fc600078e003f */
        /* <DEDUP_REMOVED lines=15> */
[----:B------:R-:W-:-:S01]  /*1a6c0*/  FADD R232, R25, R232 ;  /* 0x000000e819e87221 */ /* 0x000fc20000000000 */
[----:B--2---:R-:W-:-:S02]  /*1a6d0*/  FADD R234, R38, R234 ;  /* 0x000000ea26ea7221 */ /* 0x004fc40000000000 */
[----:B------:R-:W2:Y:S01]  /*1a6e0*/  LDL.LU R38, [R1+0x244] ;  /* 0x0002440001267983 */ /* 0x000ea20000300800 */
[----:B------:R-:W-:-:S03]  /*1a6f0*/  FADD R235, R36, R235 ;  /* 0x000000eb24eb7221 */ /* 0x000fc60000000000 */
[----:B------:R-:W4:Y:S01]  /*1a700*/  LDL.LU R36, [R1+0x248] ;  /* 0x0002480001247983 */ /* 0x000f220000300800 */
[----:B------:R-:W-:-:S03]  /*1a710*/  FADD R236, R34, R236 ;  /* 0x000000ec22ec7221 */ /* 0x000fc60000000000 */
[----:B------:R-:W4:Y:S01]  /*1a720*/  LDL.LU R34, [R1+0x24c] ;  /* 0x00024c0001227983 */ /* 0x000f220000300800 */
[----:B------:R-:W-:-:S01]  /*1a730*/  FADD R233, R24, R233 ;  /* 0x000000e918e97221 */ /* 0x000fc20000000000 */
[----:B---3--:R-:W-:Y:S01]  /*1a740*/  FADD R0, R4, R0 ;  /* 0x0000000004007221 */ /* 0x008fe20000000000 */
[----:B------:R-:W-:-:S04]  /*1a750*/  FADD R237, R32, R237 ;  /* 0x000000ed20ed7221 */ /* 0x000fc80000000000 */
[----:B------:R0:W-:Y:S04]  /*1a760*/  STL [R1+0x240], R0 ;  /* 0x0002400001007387 */ /* 0x0001e80000100800 */
        /* <DEDUP_REMOVED lines=12> */
[----:B0-----:R-:W3:Y:S01]  /*1a830*/  LDL.LU R0, [R1+0x280] ;  /* 0x0002800001007983 */ /* 0x001ee20000300800 */
[----:B------:R-:W-:-:S03]  /*1a840*/  FADD R23, R26, R23 ;  /* 0x000000171a177221 */ /* 0x000fc60000000000 */
[----:B------:R-:W3:Y:S01]  /*1a850*/  LDL.LU R26, [R1+0x284] ;  /* 0x00028400011a7983 */ /* 0x000ee20000300800 */
[----:B--2---:R-:W-:-:S01]  /*1a860*/  FADD R38, R39, R38 ;  /* 0x0000002627267221 */ /* 0x004fc20000000000 */
[----:B----4-:R-:W-:-:S04]  /*1a870*/  FADD R36, R37, R36 ;  /* 0x0000002425247221 */ /* 0x010fc80000000000 */
[----:B------:R-:W-:Y:S01]  /*1a880*/  STL [R1+0x244], R38 ;  /* 0x0002442601007387 */ /* 0x000fe20000100800 */
[----:B------:R-:W-:-:S03]  /*1a890*/  FADD R34, R35, R34 ;  /* 0x0000002223227221 */ /* 0x000fc60000000000 */
[----:B------:R-:W-:Y:S04]  /*1a8a0*/  STL [R1+0x248], R36 ;  /* 0x0002482401007387 */ /* 0x000fe80000100800 */
[----:B------:R-:W-:Y:S01]  /*1a8b0*/  STL [R1+0x24c], R34 ;  /* 0x00024c2201007387 */ /* 0x000fe20000100800 */
[----:B---3--:R-:W-:-:S01]  /*1a8c0*/  FADD R32, R33, R32 ;  /* 0x0000002021207221 */ /* 0x008fc20000000000 */
[----:B------:R-:W-:-:S04]  /*1a8d0*/  FADD R25, R47, R25 ;  /* 0x000000192f197221 */ /* 0x000fc80000000000 */
[----:B------:R-:W-:Y:S01]  /*1a8e0*/  STL [R1+0x250], R32 ;  /* 0x0002502001007387 */ /* 0x000fe20000100800 */
[----:B------:R-:W-:-:S03]  /*1a8f0*/  FADD R24, R46, R24 ;  /* 0x000000182e187221 */ /* 0x000fc60000000000 */
[----:B------:R0:W-:Y:S01]  /*1a900*/  STL [R1+0x254], R25 ;  /* 0x0002541901007387 */ /* 0x0001e20000100800 */
[----:B------:R-:W-:-:S01]  /*1a910*/  FADD R5, R45, R5 ;  /* 0x000000052d057221 */ /* 0x000fc20000000000 */
[----:B------:R-:W-:Y:S02]  /*1a920*/  FADD R4, R44, R4 ;  /* 0x000000042c047221 */ /* 0x000fe40000000000 */
[----:B0-----:R-:W2:Y:S01]  /*1a930*/  LDL.LU R25, [R1+0x288] ;  /* 0x0002880001197983 */ /* 0x001ea20000300800 */
[----:B------:R-:W-:-:S03]  /*1a940*/  FADD R31, R43, R31 ;  /* 0x0000001f2b1f7221 */ /* 0x000fc60000000000 */
[----:B------:R0:W-:Y:S01]  /*1a950*/  STL [R1+0x258], R24 ;  /* 0x0002581801007387 */ /* 0x0001e20000100800 */
[----:B------:R-:W-:-:S01]  /*1a960*/  FADD R30, R42, R30 ;  /* 0x0000001e2a1e7221 */ /* 0x000fc20000000000 */
[----:B------:R-:W-:Y:S02]  /*1a970*/  FADD R29, R41, R29 ;  /* 0x0000001d291d7221 */ /* 0x000fe40000000000 */
[----:B0-----:R-:W3:Y:S01]  /*1a980*/  LDL.LU R24, [R1+0x28c] ;  /* 0x00028c0001187983 */ /* 0x001ee20000300800 */
[----:B------:R-:W-:-:S03]  /*1a990*/  FADD R28, R40, R28 ;  /* 0x0000001c281c7221 */ /* 0x000fc60000000000 */
[----:B------:R0:W-:Y:S01]  /*1a9a0*/  STL [R1+0x25c], R5 ;  /* 0x00025c0501007387 */ /* 0x0001e20000100800 */
[----:B------:R-:W-:-:S01]  /*1a9b0*/  FADD R27, R55, R27 ;  /* 0x0000001b371b7221 */ /* 0x000fc20000000000 */
[----:B------:R-:W-:Y:S02]  /*1a9c0*/  FADD R3, R54, R3 ;  /* 0x0000000336037221 */ /* 0x000fe40000000000 */
[----:B0-----:R-:W4:Y:S04]  /*1a9d0*/  LDL.LU R5, [R1+0x290] ;  /* 0x0002900001057983 */ /* 0x001f280000300800 */
[----:B------:R0:W-:Y:S01]  /*1a9e0*/  STL [R1+0x260], R4 ;  /* 0x0002600401007387 */ /* 0x0001e20000100800 */
[----:B------:R-:W-:-:S03]  /*1a9f0*/  FADD R2, R53, R2 ;  /* 0x0000000235027221 */ /* 0x000fc60000000000 */
[----:B0-----:R-:W4:Y:S04]  /*1aa00*/  LDL.LU R4, [R1+0x294] ;  /* 0x0002940001047983 */ /* 0x001f280000300800 */
[----:B------:R-:W-:Y:S04]  /*1aa10*/  STL [R1+0x264], R31 ;  /* 0x0002641f01007387 */ /* 0x000fe80000100800 */
[----:B------:R-:W-:Y:S04]  /*1aa20*/  STL [R1+0x268], R30 ;  /* 0x0002681e01007387 */ /* 0x000fe80000100800 */
[----:B------:R-:W-:Y:S04]  /*1aa30*/  STL [R1+0x26c], R29 ;  /* 0x00026c1d01007387 */ /* 0x000fe80000100800 */
[----:B------:R-:W-:Y:S04]  /*1aa40*/  STL [R1+0x270], R28 ;  /* 0x0002701c01007387 */ /* 0x000fe80000100800 */
[----:B------:R-:W4:Y:S01]  /*1aa50*/  LDL R34, [R1+0x194] ;  /* 0x0001940001227983 */ /* 0x000f220000100800 */
[----:B------:R-:W-:-:S03]  /*1aa60*/  FADD R0, R52, R0 ;  /* 0x0000000034007221 */ /* 0x000fc60000000000 */
[----:B------:R-:W-:Y:S04]  /*1aa70*/  STL [R1+0x274], R27 ;  /* 0x0002741b01007387 */ /* 0x000fe80000100800 */
[----:B------:R-:W4:Y:S04]  /*1aa80*/  LDL R33, [R1+0x198] ;  /* 0x0001980001217983 */ /* 0x000f280000100800 */
[----:B------:R0:W-:Y:S04]  /*1aa90*/  STL [R1+0x278], R3 ;  /* 0x0002780301007387 */ /* 0x0001e80000100800 */
[----:B------:R-:W4:Y:S04]  /*1aaa0*/  LDL R32, [R1+0x19c] ;  /* 0x00019c0001207983 */ /* 0x000f280000100800 */
[----:B------:R1:W-:Y:S04]  /*1aab0*/  STL [R1+0x27c], R2 ;  /* 0x00027c0201007387 */ /* 0x0003e80000100800 */
[----:B0-----:R-:W4:Y:S04]  /*1aac0*/  LDL.LU R3, [R1+0x298] ;  /* 0x0002980001037983 */ /* 0x001f280000300800 */
[----:B-1----:R-:W4:Y:S04]  /*1aad0*/  LDL.LU R2, [R1+0x29c] ;  /* 0x00029c0001027983 */ /* 0x002f280000300800 */
[----:B------:R0:W-:Y:S04]  /*1aae0*/  STL [R1+0x280], R0 ;  /* 0x0002800001007387 */ /* 0x0001e80000100800 */
[----:B0-----:R-:W4:Y:S01]  /*1aaf0*/  LDL.LU R0, [R1+0x2a0] ;  /* 0x0002a00001007983 */ /* 0x001f220000300800 */
[----:B------:R-:W-:-:S05]  /*1ab00*/  FADD R26, R51, R26 ;  /* 0x0000001a331a7221 */ /* 0x000fca0000000000 */
[----:B------:R-:W-:Y:S01]  /*1ab10*/  STL [R1+0x284], R26 ;  /* 0x0002841a01007387 */ /* 0x000fe20000100800 */
[----:B--2---:R-:W-:-:S05]  /*1ab20*/  FADD R25, R50, R25 ;  /* 0x0000001932197221 */ /* 0x004fca0000000000 */
[----:B------:R-:W-:Y:S04]  /*1ab30*/  STL [R1+0x288], R25 ;  /* 0x0002881901007387 */ /* 0x000fe80000100800 */
[----:B------:R-:W2:Y:S01]  /*1ab40*/  LDL R39, [R1+0x160] ;  /* 0x0001600001277983 */ /* 0x000ea20000100800 */
[----:B---3--:R-:W-:-:S05]  /*1ab50*/  FADD R24, R49, R24 ;  /* 0x0000001831187221 */ /* 0x008fca0000000000 */
[----:B------:R-:W-:Y:S04]  /*1ab60*/  STL [R1+0x28c], R24 ;  /* 0x00028c1801007387 */ /* 0x000fe80000100800 */
[----:B------:R-:W3:Y:S01]  /*1ab70*/  LDL R37, [R1+0x164] ;  /* 0x0001640001257983 */ /* 0x000ee20000100800 */
[----:B----4-:R-:W-:-:S05]  /*1ab80*/  FADD R5, R48, R5 ;  /* 0x0000000530057221 */ /* 0x010fca0000000000 */
[----:B------:R-:W-:Y:S04]  /*1ab90*/  STL [R1+0x290], R5 ;  /* 0x0002900501007387 */ /* 0x000fe80000100800 */
[----:B------:R-:W4:Y:S01]  /*1aba0*/  LDL R35, [R1+0x168] ;  /* 0x0001680001237983 */ /* 0x000f220000100800 */
[----:B------:R-:W-:-:S05]  /*1abb0*/  FADD R4, R63, R4 ;  /* 0x000000043f047221 */ /* 0x000fca0000000000 */
[----:B------:R0:W-:Y:S04]  /*1abc0*/  STL [R1+0x294], R4 ;  /* 0x0002940401007387 */ /* 0x0001e80000100800 */
        /* <DEDUP_REMOVED lines=9> */
[----:B------:R-:W-:-:S03]  /*1ac60*/  FADD R3, R34, R3 ;  /* 0x0000000322037221 */ /* 0x000fc60000000000 */
[----:B------:R-:W4:Y:S04]  /*1ac70*/  LDL R54, [R1+0x150] ;  /* 0x0001500001367983 */ /* 0x000f280000100800 */
[----:B------:R-:W4:Y:S01]  /*1ac80*/  LDL R53, [R1+0x154] ;  /* 0x0001540001357983 */ /* 0x000f220000100800 */
[----:B------:R-:W-:-:S03]  /*1ac90*/  FADD R2, R33, R2 ;  /* 0x0000000221027221 */ /* 0x000fc60000000000 */
[----:B0-----:R-:W4:Y:S04]  /*1aca0*/  LDL R4, [R1+0x158] ;  /* 0x0001580001047983 */ /* 0x001f280000100800 */
[----:B------:R-:W4:Y:S04]  /*1acb0*/  LDL R52, [R1+0x15c] ;  /* 0x00015c0001347983 */ /* 0x000f280000100800 */
[----:B------:R-:W4:Y:S01]  /*1acc0*/  LDL R51, [R1+0x120] ;  /* 0x0001200001337983 */ /* 0x000f220000100800 */
[----:B------:R-:W-:-:S03]  /*1acd0*/  FADD R0, R32, R0 ;  /* 0x0000000020007221 */ /* 0x000fc60000000000 */
[----:B------:R-:W4:Y:S04]  /*1ace0*/  LDL R50, [R1+0x124] ;  /* 0x0001240001327983 */ /* 0x000f280000100800 */
[----:B------:R-:W4:Y:S04]  /*1acf0*/  LDL R49, [R1+0x128] ;  /* 0x0001280001317983 */ /* 0x000f280000100800 */
[----:B------:R-:W4:Y:S04]  /*1ad00*/  LDL R48, [R1+0x12c] ;  /* 0x00012c0001307983 */ /* 0x000f280000100800 */
[----:B------:R-:W4:Y:S04]  /*1ad10*/  LDL R63, [R1+0x130] ;  /* 0x00013000013f7983 */ /* 0x000f280000100800 */
[----:B------:R-:W2:Y:S04]  /*1ad20*/  LDL.LU R38, [R1+0x2a4] ;  /* 0x0002a40001267983 */ /* 0x000ea80000300800 */
[----:B------:R0:W-:Y:S04]  /*1ad30*/  STL [R1+0x298], R3 ;  /* 0x0002980301007387 */ /* 0x0001e80000100800 */
[----:B------:R-:W3:Y:S04]  /*1ad40*/  LDL.LU R36, [R1+0x2a8] ;  /* 0x0002a80001247983 */ /* 0x000ee80000300800 */
[----:B------:R1:W-:Y:S04]  /*1ad50*/  STL [R1+0x29c], R2 ;  /* 0x00029c0201007387 */ /* 0x0003e80000100800 */
[----:B------:R-:W4:Y:S04]  /*1ad60*/  LDL.LU R34, [R1+0x2ac] ;  /* 0x0002ac0001227983 */ /* 0x000f280000300800 */
[----:B------:R1:W-:Y:S04]  /*1ad70*/  STL [R1+0x2a0], R0 ;  /* 0x0002a00001007387 */ /* 0x0003e80000100800 */
        /* <DEDUP_REMOVED lines=10> */
[----:B0-----:R-:W4:Y:S04]  /*1ae20*/  LDL.LU R3, [R1+0x2d8] ;  /* 0x0002d80001037983 */ /* 0x001f280000300800 */
[----:B-1----:R-:W4:Y:S04]  /*1ae30*/  LDL.LU R2, [R1+0x2dc] ;  /* 0x0002dc0001027983 */ /* 0x002f280000300800 */
[----:B------:R-:W4:Y:S04]  /*1ae40*/  LDL.LU R0, [R1+0x2e0] ;  /* 0x0002e00001007983 */ /* 0x000f280000300800 */
[----:B------:R-:W4:Y:S01]  /*1ae50*/  LDL.LU R27, [R1+0x2e4] ;  /* 0x0002e400011b7983 */ /* 0x000f220000300800 */
[----:B--2---:R-:W-:-:S01]  /*1ae60*/  FADD R38, R39, R38 ;  /* 0x0000002627267221 */ /* 0x004fc20000000000 */
[----:B---3--:R-:W-:-:S04]  /*1ae70*/  FADD R36, R37, R36 ;  /* 0x0000002425247221 */ /* 0x008fc80000000000 */
[----:B------:R-:W-:Y:S01]  /*1ae80*/  STL [R1+0x2a4], R38 ;  /* 0x0002a42601007387 */ /* 0x000fe20000100800 */
[----:B----4-:R-:W-:-:S03]  /*1ae90*/  FADD R34, R35, R34 ;  /* 0x0000002223227221 */ /* 0x010fc60000000000 */
[----:B------:R-:W-:Y:S01]  /*1aea0*/  STL [R1+0x2a8], R36 ;  /* 0x0002a82401007387 */ /* 0x000fe20000100800 */
[----:B------:R-:W-:-:S03]  /*1aeb0*/  FADD R33, R47, R33 ;  /* 0x000000212f217221 */ /* 0x000fc60000000000 */
[----:B------:R-:W-:Y:S01]  /*1aec0*/  STL [R1+0x2ac], R34 ;  /* 0x0002ac2201007387 */ /* 0x000fe20000100800 */
[----:B------:R-:W-:-:S03]  /*1aed0*/  FADD R26, R46, R26 ;  /* 0x0000001a2e1a7221 */ /* 0x000fc60000000000 */
        /* <DEDUP_REMOVED lines=19> */
[----:B------:R0:W-:Y:S04]  /*1b010*/  STL [R1+0x2c4], R32 ;  /* 0x0002c42001007387 */ /* 0x0001e80000100800 */
[----:B------:R-:W-:Y:S04]  /*1b020*/  STL [R1+0x2c8], R31 ;  /* 0x0002c81f01007387 */ /* 0x000fe80000100800 */
[----:B------:R-:W-:Y:S04]  /*1b030*/  STL [R1+0x2cc], R30 ;  /* 0x0002cc1e01007387 */ /* 0x000fe80000100800 */
[----:B------:R-:W-:Y:S04]  /*1b040*/  STL [R1+0x2d0], R29 ;  /* 0x0002d01d01007387 */ /* 0x000fe80000100800 */
[----:B------:R-:W4:Y:S01]  /*1b050*/  LDL R34, [R1+0x134] ;  /* 0x0001340001227983 */ /* 0x000f220000100800 */
[----:B------:R-:W-:-:S03]  /*1b060*/  FADD R0, R52, R0 ;  /* 0x0000000034007221 */ /* 0x000fc60000000000 */
[----:B------:R-:W-:Y:S04]  /*1b070*/  STL [R1+0x2d4], R28 ;  /* 0x0002d41c01007387 */ /* 0x000fe80000100800 */
[----:B0-----:R-:W4:Y:S04]  /*1b080*/  LDL R32, [R1+0x138] ;  /* 0x0001380001207983 */ /* 0x001f280000100800 */
        /* <DEDUP_REMOVED lines=10> */
[----:B------:R0:W-:Y:S04]  /*1b130*/  STL [R1+0x2e8], R26 ;  /* 0x0002e81a01007387 */ /* 0x0001e80000100800 */
[----:B------:R-:W2:Y:S01]  /*1b140*/  LDL R39, [R1+0x100] ;  /* 0x0001000001277983 */ /* 0x000ea20000100800 */
[----:B---3--:R-:W-:-:S05]  /*1b150*/  FADD R25, R49, R25 ;  /* 0x0000001931197221 */ /* 0x008fca0000000000 */
[----:B------:R1:W-:Y:S04]  /*1b160*/  STL [R1+0x2ec], R25 ;  /* 0x0002ec1901007387 */ /* 0x0003e80000100800 */
[----:B------:R-:W3:Y:S01]  /*1b170*/  LDL R37, [R1+0x104] ;  /* 0x0001040001257983 */ /* 0x000ee20000100800 */
[----:B----4-:R-:W-:-:S05]  /*1b180*/  FADD R24, R48, R24 ;  /* 0x0000001830187221 */ /* 0x010fca0000000000 */
[----:B------:R4:W-:Y:S04]  /*1b190*/  STL [R1+0x2f0], R24 ;  /* 0x0002f01801007387 */ /* 0x0009e80000100800 */
[----:B------:R-:W3:Y:S01]  /*1b1a0*/  LDL R35, [R1+0x108] ;  /* 0x0001080001237983 */ /* 0x000ee20000100800 */
[----:B------:R-:W-:-:S05]  /*1b1b0*/  FADD R5, R63, R5 ;  /* 0x000000053f057221 */ /* 0x000fca0000000000 */
        /* <DEDUP_REMOVED lines=9> */
[----:B------:R-:W3:Y:S01]  /*1b250*/  LDL R40, [R1+0xec] ;  /* 0x0000ec0001287983 */ /* 0x000ee20000100800 */
[----:B------:R-:W-:-:S03]  /*1b260*/  FADD R3, R34, R3 ;  /* 0x0000000322037221 */ /* 0x000fc60000000000 */
[----:B------:R-:W3:Y:S04]  /*1b270*/  LDL R55, [R1+0xf0] ;  /* 0x0000f00001377983 */ /* 0x000ee80000100800 */
[----:B------:R-:W3:Y:S01]  /*1b280*/  LDL R54, [R1+0xf4] ;  /* 0x0000f40001367983 */ /* 0x000ee20000100800 */
[----:B------:R-:W-:-:S03]  /*1b290*/  FADD R2, R32, R2 ;  /* 0x0000000220027221 */ /* 0x000fc60000000000 */
[----:B------:R-:W3:Y:S04]  /*1b2a0*/  LDL R53, [R1+0xf8] ;  /* 0x0000f80001357983 */ /* 0x000ee80000100800 */
[----:B------:R-:W3:Y:S04]  /*1b2b0*/  LDL R52, [R1+0xfc] ;  /* 0x0000fc0001347983 */ /* 0x000ee80000100800 */
[----:B------:R-:W3:Y:S01]  /*1b2c0*/  LDL R51, [R1+0xc0] ;  /* 0x0000c00001337983 */ /* 0x000ee20000100800 */
[----:B------:R-:W-:-:S03]  /*1b2d0*/  FADD R0, R4, R0 ;  /* 0x0000000004007221 */ /* 0x000fc60000000000 */
[----:B------:R-:W3:Y:S04]  /*1b2e0*/  LDL R50, [R1+0xc4] ;  /* 0x0000c40001327983 */ /* 0x000ee80000100800 */
[----:B------:R-:W3:Y:S04]  /*1b2f0*/  LDL R49, [R1+0xc8] ;  /* 0x0000c80001317983 */ /* 0x000ee80000100800 */
[----:B------:R-:W3:Y:S04]  /*1b300*/  LDL R48, [R1+0xcc] ;  /* 0x0000cc0001307983 */ /* 0x000ee80000100800 */
[----:B------:R-:W3:Y:S04]  /*1b310*/  LDL R63, [R1+0xd0] ;  /* 0x0000d000013f7983 */ /* 0x000ee80000100800 */
[----:B------:R-:W2:Y:S04]  /*1b320*/  LDL.LU R38, [R1+0x304] ;  /* 0x0003040001267983 */ /* 0x000ea80000300800 */
[----:B------:R4:W-:Y:S04]  /*1b330*/  STL [R1+0x2f8], R3 ;  /* 0x0002f80301007387 */ /* 0x0009e80000100800 */
[----:B------:R-:W3:Y:S04]  /*1b340*/  LDL.LU R36, [R1+0x308] ;  /* 0x0003080001247983 */ /* 0x000ee80000300800 */
[----:B------:R4:W-:Y:S04]  /*1b350*/  STL [R1+0x2fc], R2 ;  /* 0x0002fc0201007387 */ /* 0x0009e80000100800 */
[----:B------:R-:W3:Y:S04]  /*1b360*/  LDL.LU R34, [R1+0x30c] ;  /* 0x00030c0001227983 */ /* 0x000ee80000300800 */
[----:B------:R4:W-:Y:S04]  /*1b370*/  STL [R1+0x300], R0 ;  /* 0x0003000001007387 */ /* 0x0009e80000100800 */
[----:B------:R-:W3:Y:S04]  /*1b380*/  LDL.LU R32, [R1+0x310] ;  /* 0x0003100001207983 */ /* 0x000ee80000300800 */
[----:B0-----:R-:W3:Y:S04]  /*1b390*/  LDL.LU R26, [R1+0x314] ;  /* 0x00031400011a7983 */ /* 0x001ee80000300800 */
[----:B-1----:R-:W3:Y:S04]  /*1b3a0*/  LDL.LU R25, [R1+0x318] ;  /* 0x0003180001197983 */ /* 0x002ee80000300800 */
[----:B----4-:R-:W4:Y:S04]  /*1b3b0*/  LDL.LU R24, [R1+0x31c] ;  /* 0x00031c0001187983 */ /* 0x010f280000300800 */
        /* <DEDUP_REMOVED lines=10> */
[----:B--2---:R-:W-:-:S01]  /*1b460*/  FADD R38, R39, R38 ;  /* 0x0000002627267221 */ /* 0x004fc20000000000 */
[----:B---3--:R-:W-:-:S04]  /*1b470*/  FADD R36, R37, R36 ;  /* 0x0000002425247221 */ /* 0x008fc80000000000 */
[----:B------:R-:W-:Y:S01]  /*1b480*/  STL [R1+0x304], R38 ;  /* 0x0003042601007387 */ /* 0x000fe20000100800 */
[----:B------:R-:W-:-:S03]  /*1b490*/  FADD R34, R35, R34 ;  /* 0x0000002223227221 */ /* 0x000fc60000000000 */
[----:B------:R-:W-:Y:S01]  /*1b4a0*/  STL [R1+0x308], R36 ;  /* 0x0003082401007387 */ /* 0x000fe20000100800 */
[----:B------:R-:W-:-:S03]  /*1b4b0*/  FADD R32, R33, R32 ;  /* 0x0000002021207221 */ /* 0x000fc60000000000 */
[----:B------:R-:W-:Y:S01]  /*1b4c0*/  STL [R1+0x30c], R34 ;  /* 0x00030c2201007387 */ /* 0x000fe20000100800 */
[----:B------:R-:W-:-:S03]  /*1b4d0*/  FADD R26, R47, R26 ;  /* 0x0000001a2f1a7221 */ /* 0x000fc60000000000 */
[----:B------:R-:W-:Y:S01]  /*1b4e0*/  STL [R1+0x310], R32 ;  /* 0x0003102001007387 */ /* 0x000fe20000100800 */
[----:B------:R-:W-:-:S03]  /*1b4f0*/  FADD R25, R46, R25 ;  /* 0x000000192e197221 */ /* 0x000fc60000000000 */
[----:B------:R0:W-:Y:S01]  /*1b500*/  STL [R1+0x314], R26 ;  /* 0x0003141a01007387 */ /* 0x0001e20000100800 */
[----:B----4-:R-:W-:-:S01]  /*1b510*/  FADD R24, R45, R24 ;  /* 0x000000182d187221 */ /* 0x010fc20000000000 */
[----:B------:R-:W-:Y:S02]  /*1b520*/  FADD R5, R44, R5 ;  /* 0x000000052c057221 */ /* 0x000fe40000000000 */
[----:B0-----:R-:W2:Y:S01]  /*1b530*/  LDL.LU R26, [R1+0x348] ;  /* 0x00034800011a7983 */ /* 0x001ea20000300800 */
[----:B------:R-:W-:-:S03]  /*1b540*/  FADD R31, R43, R31 ;  /* 0x0000001f2b1f7221 */ /* 0x000fc60000000000 */
[----:B------:R0:W-:Y:S01]  /*1b550*/  STL [R1+0x318], R25 ;  /* 0x0003181901007387 */ /* 0x0001e20000100800 */
[----:B------:R-:W-:-:S01]  /*1b560*/  FADD R30, R42, R30 ;  /* 0x0000001e2a1e7221 */ /* 0x000fc20000000000 */
[----:B------:R-:W-:Y:S02]  /*1b570*/  FADD R29, R41, R29 ;  /* 0x0000001d291d7221 */ /* 0x000fe40000000000 */
[----:B0-----:R-:W3:Y:S04]  /*1b580*/  LDL.LU R25, [R1+0x34c] ;  /* 0x00034c0001197983 */ /* 0x001ee80000300800 */
[----:B------:R0:W-:Y:S01]  /*1b590*/  STL [R1+0x31c], R24 ;  /* 0x00031c1801007387 */ /* 0x0001e20000100800 */
[----:B------:R-:W-:-:S01]  /*1b5a0*/  FADD R4, R40, R4 ;  /* 0x0000000428047221 */ /* 0x000fc20000000000 */
[----:B------:R-:W-:Y:S01]  /*1b5b0*/  FADD R28, R55, R28 ;  /* 0x0000001c371c7221 */ /* 0x000fe20000000000 */
[----:B------:R-:W-:-:S01]  /*1b5c0*/  FADD R3, R54, R3 ;  /* 0x0000000336037221 */ /* 0x000fc20000000000 */
[----:B0-----:R-:W4:Y:S04]  /*1b5d0*/  LDL.LU R24, [R1+0x350] ;  /* 0x0003500001187983 */ /* 0x001f280000300800 */
[----:B------:R0:W-:Y:S01]  /*1b5e0*/  STL [R1+0x320], R5 ;  /* 0x0003200501007387 */ /* 0x0001e20000100800 */
[----:B------:R-:W-:-:S01]  /*1b5f0*/  FADD R2, R53, R2 ;  /* 0x0000000235027221 */ /* 0x000fc20000000000 */
[----:B------:R-:W-:-:S02]  /*1b600*/  FADD R0, R52, R0 ;  /* 0x0000000034007221 */ /* 0x000fc40000000000 */
[----:B0-----:R-:W4:Y:S04]  /*1b610*/  LDL.LU R5, [R1+0x354] ;  /* 0x0003540001057983 */ /* 0x001f280000300800 */
[----:B------:R-:W-:Y:S04]  /*1b620*/  STL [R1+0x324], R31 ;  /* 0x0003241f01007387 */ /* 0x000fe80000100800 */
[----:B------:R-:W4:Y:S04]  /*1b630*/  LDL R33, [R1+0xd4] ;  /* 0x0000d40001217983 */ /* 0x000f280000100800 */
[----:B------:R-:W-:Y:S04]  /*1b640*/  STL [R1+0x328], R30 ;  /* 0x0003281e01007387 */ /* 0x000fe80000100800 */
[----:B------:R-:W4:Y:S04]  /*1b650*/  LDL R32, [R1+0xd8] ;  /* 0x0000d80001207983 */ /* 0x000f280000100800 */
[----:B------:R-:W-:Y:S04]  /*1b660*/  STL [R1+0x32c], R29 ;  /* 0x00032c1d01007387 */ /* 0x000fe80000100800 */
[----:B------:R0:W-:Y:S04]  /*1b670*/  STL [R1+0x330], R4 ;  /* 0x0003300401007387 */ /* 0x0001e80000100800 */
[----:B0-----:R-:W4:Y:S04]  /*1b680*/  LDL R4, [R1+0xdc] ;  /* 0x0000dc0001047983 */ /* 0x001f280000100800 */
[----:B------:R-:W-:Y:S04]  /*1b690*/  STL [R1+0x334], R28 ;  /* 0x0003341c01007387 */ /* 0x000fe80000100800 */
[----:B------:R0:W-:Y:S04]  /*1b6a0*/  STL [R1+0x338], R3 ;  /* 0x0003380301007387 */ /* 0x0001e80000100800 */
[----:B0-----:R-:W4:Y:S04]  /*1b6b0*/  LDL.LU R3, [R1+0x358] ;  /* 0x0003580001037983 */ /* 0x001f280000300800 */
[----:B------:R0:W-:Y:S04]  /*1b6c0*/  STL [R1+0x33c], R2 ;  /* 0x00033c0201007387 */ /* 0x0001e80000100800 */
[----:B0-----:R-:W4:Y:S04]  /*1b6d0*/  LDL.LU R2, [R1+0x35c] ;  /* 0x00035c0001027983 */ /* 0x001f280000300800 */
        /* <DEDUP_REMOVED lines=9> */
[----:B------:R-:W2:Y:S01]  /*1b770*/  LDL.LU R35, [R1+0x364] ;  /* 0x0003640001237983 */ /* 0x000ea20000300800 */
[----:B----4-:R-:W-:-:S05]  /*1b780*/  FADD R24, R48, R24 ;  /* 0x0000001830187221 */ /* 0x010fca0000000000 */
[----:B------:R0:W-:Y:S04]  /*1b790*/  STL [R1+0x350], R24 ;  /* 0x0003501801007387 */ /* 0x0001e80000100800 */
[----:B------:R-:W3:Y:S01]  /*1b7a0*/  LDL R40, [R1+0xa4] ;  /* 0x0000a40001287983 */ /* 0x000ee20000100800 */
        /* <DEDUP_REMOVED lines=15> */
[----:B------:R-:W4:Y:S04]  /*1b8a0*/  LDL R51, [R1+0x98] ;  /* 0x0000980001337983 */ /* 0x000f280000100800 */
[----:B------:R-:W4:Y:S04]  /*1b8b0*/  LDL R49, [R1+0x9c] ;  /* 0x00009c0001317983 */ /* 0x000f280000100800 */
[----:B------:R-:W4:Y:S01]  /*1b8c0*/  LDL R63, [R1+0x60] ;  /* 0x00006000013f7983 */ /* 0x000f220000100800 */
[----:B------:R-:W-:-:S03]  /*1b8d0*/  FADD R2, R32, R2 ;  /* 0x0000000220027221 */ /* 0x000fc60000000000 */
[----:B------:R-:W3:Y:S04]  /*1b8e0*/  LDL.LU R34, [R1+0x368] ;  /* 0x0003680001227983 */ /* 0x000ee80000300800 */
[----:B------:R1:W-:Y:S04]  /*1b8f0*/  STL [R1+0x358], R3 ;  /* 0x0003580301007387 */ /* 0x0003e80000100800 */
[----:B------:R-:W4:Y:S01]  /*1b900*/  LDL.LU R33, [R1+0x36c] ;  /* 0x00036c0001217983 */ /* 0x000f220000300800 */
[----:B------:R-:W-:-:S03]  /*1b910*/  FADD R0, R4, R0 ;  /* 0x0000000004007221 */ /* 0x000fc60000000000 */
[----:B------:R1:W-:Y:S04]  /*1b920*/  STL [R1+0x35c], R2 ;  /* 0x00035c0201007387 */ /* 0x0003e80000100800 */
[----:B0-----:R-:W4:Y:S04]  /*1b930*/  LDL.LU R24, [R1+0x370] ;  /* 0x0003700001187983 */ /* 0x001f280000300800 */
[----:B------:R0:W-:Y:S04]  /*1b940*/  STL [R1+0x360], R0 ;  /* 0x0003600001007387 */ /* 0x0001e80000100800 */
[----:B-1----:R-:W4:Y:S04]  /*1b950*/  LDL.LU R5, [R1+0x374] ;  /* 0x0003740001057983 */ /* 0x002f280000300800 */
[----:B------:R-:W4:Y:S04]  /*1b960*/  LDL.LU R3, [R1+0x378] ;  /* 0x0003780001037983 */ /* 0x000f280000300800 */
[----:B------:R-:W4:Y:S04]  /*1b970*/  LDL.LU R2, [R1+0x37c] ;  /* 0x00037c0001027983 */ /* 0x000f280000300800 */
        /* <DEDUP_REMOVED lines=10> */
[----:B--2---:R-:W-:-:S05]  /*1ba20*/  FADD R35, R47, R35 ;  /* 0x000000232f237221 */ /* 0x004fca0000000000 */
[----:B------:R-:W-:Y:S01]  /*1ba30*/  STL [R1+0x364], R35 ;  /* 0x0003642301007387 */ /* 0x000fe20000100800 */
[----:B---3--:R-:W-:-:S01]  /*1ba40*/  FADD R34, R40, R34 ;  /* 0x0000002228227221 */ /* 0x008fc20000000000 */
[----:B----4-:R-:W-:-:S04]  /*1ba50*/  FADD R33, R54, R33 ;  /* 0x0000002136217221 */ /* 0x010fc80000000000 */
[----:B------:R-:W-:Y:S04]  /*1ba60*/  STL [R1+0x368], R34 ;  /* 0x0003682201007387 */ /* 0x000fe80000100800 */
[----:B------:R-:W-:Y:S01]  /*1ba70*/  STL [R1+0x36c], R33 ;  /* 0x00036c2101007387 */ /* 0x000fe20000100800 */
[----:B------:R-:W-:-:S03]  /*1ba80*/  FADD R24, R52, R24 ;  /* 0x0000001834187221 */ /* 0x000fc60000000000 */
[----:B------:R-:W2:Y:S04]  /*1ba90*/  LDL R40, [R1+0x64] ;  /* 0x0000640001287983 */ /* 0x000ea80000100800 */
[----:B------:R0:W-:Y:S01]  /*1baa0*/  STL [R1+0x370], R24 ;  /* 0x0003701801007387 */ /* 0x0001e20000100800 */
[----:B------:R-:W-:-:S03]  /*1bab0*/  FADD R5, R50, R5 ;  /* 0x0000000532057221 */ /* 0x000fc60000000000 */
[----:B------:R-:W3:Y:S01]  /*1bac0*/  LDL R54, [R1+0x68] ;  /* 0x0000680001367983 */ /* 0x000ee20000100800 */
[----:B------:R-:W-:-:S03]  /*1bad0*/  FADD R3, R48, R3 ;  /* 0x0000000330037221 */ /* 0x000fc60000000000 */
[----:B------:R1:W-:Y:S01]  /*1bae0*/  STL [R1+0x374], R5 ;  /* 0x0003740501007387 */ /* 0x0003e20000100800 */
[----:B------:R-:W-:-:S03]  /*1baf0*/  FADD R2, R46, R2 ;  /* 0x000000022e027221 */ /* 0x000fc60000000000 */
[----:B------:R-:W4:Y:S01]  /*1bb00*/  LDL R52, [R1+0x6c] ;  /* 0x00006c0001347983 */ /* 0x000f220000100800 */
[----:B------:R-:W-:-:S03]  /*1bb10*/  FADD R0, R45, R0 ;  /* 0x000000002d007221 */ /* 0x000fc60000000000 */
[----:B------:R1:W-:Y:S04]  /*1bb20*/  STL [R1+0x378], R3 ;  /* 0x0003780301007387 */ /* 0x0003e80000100800 */
[----:B------:R-:W4:Y:S04]  /*1bb30*/  LDL R50, [R1+0x70] ;  /* 0x0000700001327983 */ /* 0x000f280000100800 */
[----:B------:R-:W4:Y:S04]  /*1bb40*/  LDL R48, [R1+0x74] ;  /* 0x0000740001307983 */ /* 0x000f280000100800 */
[----:B0-----:R-:W2:Y:S04]  /*1bb50*/  LDL.LU R24, [R1+0x3a8] ;  /* 0x0003a80001187983 */ /* 0x001ea80000300800 */
[----:B-1----:R-:W3:Y:S04]  /*1bb60*/  LDL.LU R5, [R1+0x3ac] ;  /* 0x0003ac0001057983 */ /* 0x002ee80000300800 */
[----:B------:R-:W-:Y:S04]  /*1bb70*/  STL [R1+0x37c], R2 ;  /* 0x00037c0201007387 */ /* 0x000fe80000100800 */
[----:B------:R-:W4:Y:S04]  /*1bb80*/  LDL.LU R3, [R1+0x3b0] ;  /* 0x0003b00001037983 */ /* 0x000f280000300800 */
[----:B------:R0:W-:Y:S04]  /*1bb90*/  STL [R1+0x380], R0 ;  /* 0x0003800001007387 */ /* 0x0001e80000100800 */
[----:B0-----:R-:W4:Y:S04]  /*1bba0*/  LDL.LU R0, [R1+0x3b4] ;  /* 0x0003b40001007983 */ /* 0x001f280000300800 */
[----:B------:R-:W4:Y:S01]  /*1bbb0*/  LDL.LU R2, [R1+0x3b8] ;  /* 0x0003b80001027983 */ /* 0x000f220000300800 */
[----:B------:R-:W-:-:S01]  /*1bbc0*/  FADD R32, R44, R32 ;  /* 0x000000202c207221 */ /* 0x000fc20000000000 */
[----:B------:R-:W-:Y:S01]  /*1bbd0*/  FADD R31, R43, R31 ;  /* 0x0000001f2b1f7221 */ /* 0x000fe20000000000 */
[----:B------:R-:W-:-:S01]  /*1bbe0*/  FADD R30, R42, R30 ;  /* 0x0000001e2a1e7221 */ /* 0x000fc20000000000 */
[----:B------:R-:W-:Y:S01]  /*1bbf0*/  FADD R29, R41, R29 ;  /* 0x0000001d291d7221 */ /* 0x000fe20000000000 */
[----:B------:R-:W-:-:S01]  /*1bc00*/  FADD R28, R55, R28 ;  /* 0x0000001c371c7221 */ /* 0x000fc20000000000 */
[----:B------:R-:W-:Y:S01]  /*1bc10*/  STL [R1+0x384], R32 ;  /* 0x0003842001007387 */ /* 0x000fe20000100800 */
[----:B------:R-:W-:-:S01]  /*1bc20*/  FADD R27, R53, R27 ;  /* 0x0000001b351b7221 */ /* 0x000fc20000000000 */
[----:B------:R-:W-:-:S02]  /*1bc30*/  FADD R26, R51, R26 ;  /* 0x0000001a331a7221 */ /* 0x000fc40000000000 */
[----:B------:R-:W-:Y:S01]  /*1bc40*/  STL [R1+0x388], R31 ;  /* 0x0003881f01007387 */ /* 0x000fe20000100800 */
[----:B------:R-:W-:-:S03]  /*1bc50*/  FADD R25, R49, R25 ;  /* 0x0000001931197221 */ /* 0x000fc60000000000 */
[----:B------:R-:W-:Y:S01]  /*1bc60*/  STL [R1+0x38c], R30 ;  /* 0x00038c1e01007387 */ /* 0x000fe20000100800 */
[----:B------:R-:W-:-:S03]  /*1bc70*/  FADD R4, R63, R4 ;  /* 0x000000043f047221 */ /* 0x000fc60000000000 */
[----:B------:R0:W-:Y:S04]  /*1bc80*/  STL [R1+0x390], R29 ;  /* 0x0003901d01007387 */ /* 0x0001e80000100800 */
[----:B------:R-:W-:Y:S04]  /*1bc90*/  STL [R1+0x394], R28 ;  /* 0x0003941c01007387 */ /* 0x000fe80000100800 */
[----:B------:R-:W-:Y:S04]  /*1bca0*/  STL [R1+0x398], R27 ;  /* 0x0003981b01007387 */ /* 0x000fe80000100800 */
[----:B------:R-:W4:Y:S04]  /*1bcb0*/  LDL R63, [R1+0x78] ;  /* 0x00007800013f7983 */ /* 0x000f280000100800 */
[----:B------:R-:W-:Y:S04]  /*1bcc0*/  STL [R1+0x39c], R26 ;  /* 0x00039c1a01007387 */ /* 0x000fe80000100800 */
[----:B------:R-:W4:Y:S04]  /*1bcd0*/  LDL R49, [R1+0x7c] ;  /* 0x00007c0001317983 */ /* 0x000f280000100800 */
[----:B------:R-:W-:Y:S04]  /*1bce0*/  STL [R1+0x3a0], R25 ;  /* 0x0003a01901007387 */ /* 0x000fe80000100800 */
[----:B------:R-:W4:Y:S04]  /*1bcf0*/  LDL R51, [R1+0x40] ;  /* 0x0000400001337983 */ /* 0x000f280000100800 */
        /* <DEDUP_REMOVED lines=10> */
[----:B-1----:R-:W4:Y:S01]  /*1bda0*/  LDL R4, [R1+0x28] ;  /* 0x0000280001047983 */ /* 0x002f220000100800 */
[----:B--2---:R-:W-:-:S01]  /*1bdb0*/  FADD R24, R40, R24 ;  /* 0x0000001828187221 */ /* 0x004fc20000000000 */
[----:B---3--:R-:W-:-:S04]  /*1bdc0*/  FADD R5, R54, R5 ;  /* 0x0000000536057221 */ /* 0x008fc80000000000 */
[----:B------:R-:W-:Y:S01]  /*1bdd0*/  STL [R1+0x3a8], R24 ;  /* 0x0003a81801007387 */ /* 0x000fe20000100800 */
[----:B----4-:R-:W-:-:S01]  /*1bde0*/  FADD R3, R52, R3 ;  /* 0x0000000334037221 */ /* 0x010fc20000000000 */
[----:B------:R-:W-:-:S05]  /*1bdf0*/  FADD R0, R50, R0 ;  /* 0x0000000032007221 */ /* 0x000fca0000000000 */
[----:B------:R0:W-:Y:S01]  /*1be00*/  STL [R1+0x3b4], R0 ;  /* 0x0003b40001007387 */ /* 0x0001e20000100800 */
[----:B------:R-:W-:-:S03]  /*1be10*/  FADD R2, R48, R2 ;  /* 0x0000000230027221 */ /* 0x000fc60000000000 */
[----:B------:R1:W-:Y:S04]  /*1be20*/  STL [R1+0x3ac], R5 ;  /* 0x0003ac0501007387 */ /* 0x0003e80000100800 */
[----:B0-----:R-:W2:Y:S04]  /*1be30*/  LDL.LU R0, [R1+0x3ec] ;  /* 0x0003ec0001007983 */ /* 0x001ea80000300800 */
[----:B------:R0:W-:Y:S04]  /*1be40*/  STL [R1+0x3b0], R3 ;  /* 0x0003b00301007387 */ /* 0x0001e80000100800 */
[----:B------:R-:W3:Y:S04]  /*1be50*/  LDL.LU R48, [R1+0x3bc] ;  /* 0x0003bc0001307983 */ /* 0x000ee80000300800 */
[----:B------:R-:W4:Y:S04]  /*1be60*/  LDL.LU R50, [R1+0x3c0] ;  /* 0x0003c00001327983 */ /* 0x000f280000300800 */
[----:B------:R-:W2:Y:S04]  /*1be70*/  LDL.LU R52, [R1+0x3c4] ;  /* 0x0003c40001347983 */ /* 0x000ea80000300800 */
[----:B------:R0:W-:Y:S04]  /*1be80*/  STL [R1+0x3b8], R2 ;  /* 0x0003b80201007387 */ /* 0x0001e80000100800 */
[----:B------:R-:W2:Y:S04]  /*1be90*/  LDL.LU R54, [R1+0x3c8] ;  /* 0x0003c80001367983 */ /* 0x000ea80000300800 */
[----:B------:R-:W2:Y:S04]  /*1bea0*/  LDL.LU R31, [R1+0x3cc] ;  /* 0x0003cc00011f7983 */ /* 0x000ea80000300800 */
[----:B------:R-:W2:Y:S04]  /*1beb0*/  LDL.LU R27, [R1+0x3d0] ;  /* 0x0003d000011b7983 */ /* 0x000ea80000300800 */
[----:B------:R-:W2:Y:S04]  /*1bec0*/  LDL.LU R26, [R1+0x3d4] ;  /* 0x0003d400011a7983 */ /* 0x000ea80000300800 */
[----:B------:R-:W2:Y:S04]  /*1bed0*/  LDL.LU R25, [R1+0x3d8] ;  /* 0x0003d80001197983 */ /* 0x000ea80000300800 */
[----:B------:R-:W2:Y:S04]  /*1bee0*/  LDL.LU R24, [R1+0x3dc] ;  /* 0x0003dc0001187983 */ /* 0x000ea80000300800 */
[----:B-1----:R-:W2:Y:S04]  /*1bef0*/  LDL.LU R5, [R1+0x3e0] ;  /* 0x0003e00001057983 */ /* 0x002ea80000300800 */
[----:B0-----:R-:W2:Y:S04]  /*1bf00*/  LDL.LU R3, [R1+0x3e4] ;  /* 0x0003e40001037983 */ /* 0x001ea80000300800 */
[----:B------:R-:W2:Y:S04]  /*1bf10*/  LDL.LU R2, [R1+0x3e8] ;  /* 0x0003e80001027983 */ /* 0x000ea80000300800 */
[----:B------:R-:W2:Y:S04]  /*1bf20*/  LDL R40, [R1+0x2c] ;  /* 0x00002c0001287983 */ /* 0x000ea80000100800 */
[----:B------:R-:W2:Y:S04]  /*1bf30*/  LDL R42, [R1+0x30] ;  /* 0x00003000012a7983 */ /* 0x000ea80000100800 */
[----:B------:R-:W2:Y:S04]  /*1bf40*/  LDL R44, [R1+0x34] ;  /* 0x00003400012c7983 */ /* 0x000ea80000100800 */
[----:B------:R-:W2:Y:S04]  /*1bf50*/  LDL R46, [R1+0x38] ;  /* 0x00003800012e7983 */ /* 0x000ea80000100800 */
[----:B------:R-:W2:Y:S04]  /*1bf60*/  LDL R32, [R1+0x3c] ;  /* 0x00003c0001207983 */ /* 0x000ea80000100800 */
[----:B------:R-:W2:Y:S04]  /*1bf70*/  LDL R34, [R1] ;  /* 0x0000000001227983 */ /* 0x000ea80000100800 */
[----:B------:R-:W2:Y:S04]  /*1bf80*/  LDL R36, [R1+0x4] ;  /* 0x0000040001247983 */ /* 0x000ea80000100800 */
[----:B------:R-:W2:Y:S04]  /*1bf90*/  LDL R30, [R1+0x8] ;  /* 0x00000800011e7983 */ /* 0x000ea80000100800 */
[----:B------:R-:W2:Y:S04]  /*1bfa0*/  LDL R28, [R1+0xc] ;  /* 0x00000c00011c7983 */ /* 0x000ea80000100800 */
[----:B------:R-:W2:Y:S04]  /*1bfb0*/  LDL R39, [R1+0x10] ;  /* 0x0000100001277983 */ /* 0x000ea80000100800 */
[----:B------:R-:W2:Y:S04]  /*1bfc0*/  LDL R38, [R1+0x14] ;  /* 0x0000140001267983 */ /* 0x000ea80000100800 */
[----:B------:R-:W2:Y:S01]  /*1bfd0*/  LDL R37, [R1+0x18] ;  /* 0x0000180001257983 */ /* 0x000ea20000100800 */
[----:B---3--:R-:W-:-:S03]  /*1bfe0*/  FADD R48, R63, R48 ;  /* 0x000000303f307221 */ /* 0x008fc60000000000 */
[----:B------:R-:W3:Y:S01]  /*1bff0*/  LDL.LU R63, [R1+0x828] ;  /* 0x00082800013f7983 */ /* 0x000ee20000300800 */
[----:B----4-:R-:W-:-:S03]  /*1c000*/  FADD R50, R49, R50 ;  /* 0x0000003231327221 */ /* 0x010fc60000000000 */
[----:B------:R0:W-:Y:S01]  /*1c010*/  STL [R1+0x3bc], R48 ;  /* 0x0003bc3001007387 */ /* 0x0001e20000100800 */
[----:B--2---:R-:W-:-:S03]  /*1c020*/  FADD R52, R51, R52 ;  /* 0x0000003433347221 */ /* 0x004fc60000000000 */
[----:B0-----:R-:W2:Y:S01]  /*1c030*/  LDL.LU R48, [R1+0x824] ;  /* 0x0008240001307983 */ /* 0x001ea20000300800 */
[----:B------:R-:W-:-:S03]  /*1c040*/  FADD R54, R53, R54 ;  /* 0x0000003635367221 */ /* 0x000fc60000000000 */
[----:B------:R-:W4:Y:S04]  /*1c050*/  LDL.LU R49, [R1+0x820] ;  /* 0x0008200001317983 */ /* 0x000f280000300800 */
[----:B------:R0:W-:Y:S01]  /*1c060*/  STL [R1+0x3c0], R50 ;  /* 0x0003c03201007387 */ /* 0x0001e20000100800 */
[----:B------:R-:W-:-:S01]  /*1c070*/  FADD R31, R55, R31 ;  /* 0x0000001f371f7221 */ /* 0x000fc20000000000 */
[----:B------:R-:W-:Y:S01]  /*1c080*/  FADD R27, R29, R27 ;  /* 0x0000001b1d1b7221 */ /* 0x000fe20000000000 */
[----:B------:R-:W-:-:S01]  /*1c090*/  FADD R26, R35, R26 ;  /* 0x0000001a231a7221 */ /* 0x000fc20000000000 */
[----:B0-----:R-:W4:Y:S04]  /*1c0a0*/  LDL.LU R50, [R1+0x81c] ;  /* 0x00081c0001327983 */ /* 0x001f280000300800 */
        /* <DEDUP_REMOVED lines=9> */
[----:B------:R-:W-:-:S02]  /*1c140*/  FADD R2, R41, R2 ;  /* 0x0000000229027221 */ /* 0x000fc40000000000 */
[----:B0-----:R-:W4:Y:S04]  /*1c150*/  LDL.LU R54, [R1+0x80c] ;  /* 0x00080c0001367983 */ /* 0x001f280000300800 */
[----:B------:R-:W4:Y:S04]  /*1c160*/  LDL.LU R55, [R1+0x808] ;  /* 0x0008080001377983 */ /* 0x000f280000300800 */
[----:B------:R0:W-:Y:S04]  /*1c170*/  STL [R1+0x3cc], R31 ;  /* 0x0003cc1f01007387 */ /* 0x0001e80000100800 */
[----:B------:R1:W-:Y:S04]  /*1c180*/  STL [R1+0x3d0], R27 ;  /* 0x0003d01b01007387 */ /* 0x0003e80000100800 */
[----:B------:R1:W-:Y:S04]  /*1c190*/  STL [R1+0x3d4], R26 ;  /* 0x0003d41a01007387 */ /* 0x0003e80000100800 */
[----:B------:R1:W-:Y:S04]  /*1c1a0*/  STL [R1+0x3d8], R25 ;  /* 0x0003d81901007387 */ /* 0x0003e80000100800 */
[----:B------:R1:W-:Y:S04]  /*1c1b0*/  STL [R1+0x3dc], R24 ;  /* 0x0003dc1801007387 */ /* 0x0003e80000100800 */
[----:B------:R1:W-:Y:S01]  /*1c1c0*/  STL [R1+0x3e0], R5 ;  /* 0x0003e00501007387 */ /* 0x0003e20000100800 */
[----:B------:R-:W-:-:S03]  /*1c1d0*/  FADD R0, R4, R0 ;  /* 0x0000000004007221 */ /* 0x000fc60000000000 */
[----:B------:R-:W3:Y:S04]  /*1c1e0*/  LDL.LU R41, [R1+0x3f0] ;  /* 0x0003f00001297983 */ /* 0x000ee80000300800 */
[----:B------:R1:W-:Y:S04]  /*1c1f0*/  STL [R1+0x3e4], R3 ;  /* 0x0003e40301007387 */ /* 0x0003e80000100800 */
[----:B------:R-:W2:Y:S04]  /*1c200*/  LDL.LU R43, [R1+0x3f4] ;  /* 0x0003f400012b7983 */ /* 0x000ea80000300800 */
[----:B------:R1:W-:Y:S04]  /*1c210*/  STL [R1+0x3e8], R2 ;  /* 0x0003e80201007387 */ /* 0x0003e80000100800 */
[----:B------:R-:W4:Y:S04]  /*1c220*/  LDL.LU R45, [R1+0x3f8] ;  /* 0x0003f800012d7983 */ /* 0x000f280000300800 */
[----:B------:R1:W-:Y:S04]  /*1c230*/  STL [R1+0x3ec], R0 ;  /* 0x0003ec0001007387 */ /* 0x0003e80000100800 */
[----:B------:R-:W4:Y:S04]  /*1c240*/  LDL.LU R47, [R1+0x3fc] ;  /* 0x0003fc00012f7983 */ /* 0x000f280000300800 */
[----:B------:R-:W4:Y:S04]  /*1c250*/  LDL.LU R33, [R1+0x400] ;  /* 0x0004000001217983 */ /* 0x000f280000300800 */
[----:B------:R-:W4:Y:S04]  /*1c260*/  LDL.LU R35, [R1+0x404] ;  /* 0x0004040001237983 */ /* 0x000f280000300800 */
[----:B0-----:R-:W4:Y:S04]  /*1c270*/  LDL.LU R31, [R1+0x408] ;  /* 0x00040800011f7983 */ /* 0x001f280000300800 */
        /* <DEDUP_REMOVED lines=10> */
[----:B---3--:R-:W-:-:S03]  /*1c320*/  FADD R41, R40, R41 ;  /* 0x0000002928297221 */ /* 0x008fc60000000000 */
[----:B------:R-:W3:Y:S04]  /*1c330*/  LDL.LU R40, [R1+0x804] ;  /* 0x0008040001287983 */ /* 0x000ee80000300800 */
[----:B------:R0:W-:Y:S01]  /*1c340*/  STL [R1+0x3f0], R41 ;  /* 0x0003f02901007387 */ /* 0x0001e20000100800 */
[----:B--2---:R-:W-:-:S03]  /*1c350*/  FADD R43, R42, R43 ;  /* 0x0000002b2a2b7221 */ /* 0x004fc60000000000 */
[----:B0-----:R-:W2:Y:S01]  /*1c360*/  LDL.LU R41, [R1+0x800] ;  /* 0x0008000001297983 */ /* 0x001ea20000300800 */
[----:B----4-:R-:W-:-:S03]  /*1c370*/  FADD R45, R44, R45 ;  /* 0x0000002d2c2d7221 */ /* 0x010fc60000000000 */
[----:B------:R-:W4:Y:S04]  /*1c380*/  LDL.LU R42, [R1+0x7fc] ;  /* 0x0007fc00012a7983 */ /* 0x000f280000300800 */
[----:B------:R0:W-:Y:S01]  /*1c390*/  STL [R1+0x3f4], R43 ;  /* 0x0003f42b01007387 */ /* 0x0001e20000100800 */
[----:B------:R-:W-:-:S01]  /*1c3a0*/  FADD R47, R46, R47 ;  /* 0x0000002f2e2f7221 */ /* 0x000fc20000000000 */
[----:B------:R-:W-:Y:S02]  /*1c3b0*/  FADD R33, R32, R33 ;  /* 0x0000002120217221 */ /* 0x000fe40000000000 */
        /* <DEDUP_REMOVED lines=29> */
[----:B------:R1:W-:Y:S01]  /*1c590*/  STL [R1+0x418], R25 ;  /* 0x0004181901007387 */ /* 0x0003e20000100800 */
[----:B------:R-:W-:-:S03]  /*1c5a0*/  FADD R0, R227, R0 ;  /* 0x00000000e3007221 */ /* 0x000fc60000000000 */
[----:B------:R1:W-:Y:S04]  /*1c5b0*/  STL [R1+0x41c], R24 ;  /* 0x00041c1801007387 */ /* 0x0003e80000100800 */
[----:B------:R1:W-:Y:S04]  /*1c5c0*/  STL [R1+0x420], R5 ;  /* 0x0004200501007387 */ /* 0x0003e80000100800 */
[----:B------:R1:W-:Y:S04]  /*1c5d0*/  STL [R1+0x424], R4 ;  /* 0x0004240401007387 */ /* 0x0003e80000100800 */
[----:B------:R-:W3:Y:S04]  /*1c5e0*/  LDL.LU R39, [R1+0x434] ;  /* 0x0004340001277983 */ /* 0x000ee80000300800 */
[----:B------:R1:W-:Y:S04]  /*1c5f0*/  STL [R1+0x428], R3 ;  /* 0x0004280301007387 */ /* 0x0003e80000100800 */
[----:B------:R-:W2:Y:S04]  /*1c600*/  LDL.LU R38, [R1+0x438] ;  /* 0x0004380001267983 */ /* 0x000ea80000300800 */
[----:B------:R1:W-:Y:S04]  /*1c610*/  STL [R1+0x42c], R2 ;  /* 0x00042c0201007387 */ /* 0x0003e80000100800 */
[----:B------:R-:W4:Y:S04]  /*1c620*/  LDL.LU R37, [R1+0x43c] ;  /* 0x00043c0001257983 */ /* 0x000f280000300800 */
[----:B------:R1:W-:Y:S04]  /*1c630*/  STL [R1+0x430], R0 ;  /* 0x0004300001007387 */ /* 0x0003e80000100800 */
        /* <DEDUP_REMOVED lines=14> */
[----:B---3--:R-:W-:-:S01]  /*1c720*/  FADD R39, R228, R39 ;  /* 0x00000027e4277221 */ /* 0x008fc20000000000 */
[----:B--2---:R-:W-:-:S04]  /*1c730*/  FADD R38, R229, R38 ;  /* 0x00000026e5267221 */ /* 0x004fc80000000000 */
[----:B------:R0:W-:Y:S01]  /*1c740*/  STL [R1+0x434], R39 ;  /* 0x0004342701007387 */ /* 0x0001e20000100800 */
[----:B----4-:R-:W-:-:S03]  /*1c750*/  FADD R37, R230, R37 ;  /* 0x00000025e6257221 */ /* 0x010fc60000000000 */
[----:B------:R1:W-:Y:S01]  /*1c760*/  STL [R1+0x438], R38 ;  /* 0x0004382601007387 */ /* 0x0003e20000100800 */
[----:B------:R-:W-:-:S03]  /*1c770*/  FADD R31, R231, R31 ;  /* 0x0000001fe71f7221 */ /* 0x000fc60000000000 */
        /* <DEDUP_REMOVED lines=24> */
[----:B0-----:R-:W4:Y:S01]  /*1c900*/  LDL.LU R39, [R1+0x478] ;  /* 0x0004780001277983 */ /* 0x001f220000300800 */
[----:B------:R-:W-:-:S03]  /*1c910*/  FADD R0, R212, R0 ;  /* 0x00000000d4007221 */ /* 0x000fc60000000000 */
[----:B------:R0:W-:Y:S04]  /*1c920*/  STL [R1+0x46c], R3 ;  /* 0x00046c0301007387 */ /* 0x0001e80000100800 */
[----:B-1----:R-:W4:Y:S04]  /*1c930*/  LDL.LU R38, [R1+0x47c] ;  /* 0x00047c0001267983 */ /* 0x002f280000300800 */
[----:B------:R1:W-:Y:S04]  /*1c940*/  STL [R1+0x470], R2 ;  /* 0x0004700201007387 */ /* 0x0003e80000100800 */
[----:B--2---:R-:W2:Y:S04]  /*1c950*/  LDL.LU R37, [R1+0x480] ;  /* 0x0004800001257983 */ /* 0x004ea80000300800 */
[----:B------:R1:W-:Y:S04]  /*1c960*/  STL [R1+0x474], R0 ;  /* 0x0004740001007387 */ /* 0x0003e80000100800 */
[----:B---3--:R-:W3:Y:S04]  /*1c970*/  LDL.LU R31, [R1+0x484] ;  /* 0x00048400011f7983 */ /* 0x008ee80000300800 */
        /* <DEDUP_REMOVED lines=12> */
[----:B------:R-:W4:Y:S01]  /*1ca40*/  LDL.LU R0, [R1+0x4b8] ;  /* 0x0004b80001007983 */ /* 0x000f220000300800 */
[----:B------:R-:W-:-:S01]  /*1ca50*/  FADD R39, R213, R39 ;  /* 0x00000027d5277221 */ /* 0x000fc20000000000 */
[----:B------:R-:W-:-:S04]  /*1ca60*/  FADD R38, R214, R38 ;  /* 0x00000026d6267221 */ /* 0x000fc80000000000 */
[----:B------:R0:W-:Y:S01]  /*1ca70*/  STL [R1+0x478], R39 ;  /* 0x0004782701007387 */ /* 0x0001e20000100800 */
[----:B--2---:R-:W-:-:S03]  /*1ca80*/  FADD R37, R215, R37 ;  /* 0x00000025d7257221 */ /* 0x004fc60000000000 */
[----:B------:R1:W-:Y:S01]  /*1ca90*/  STL [R1+0x47c], R38 ;  /* 0x00047c2601007387 */ /* 0x0003e20000100800 */
[----:B---3--:R-:W-:-:S03]  /*1caa0*/  FADD R31, R200, R31 ;  /* 0x0000001fc81f7221 */ /* 0x008fc60000000000 */
        /* <DEDUP_REMOVED lines=455> */
[----:B------:R-:W-:Y:S01]  /*1e720*/  STL [R1+0x6dc], R39 ;  /* 0x0006dc2701007387 */ /* 0x000fe20000100800 */
[----:B--2---:R-:W-:-:S03]  /*1e730*/  FADD R37, R48, R37 ;  /* 0x0000002530257221 */ /* 0x004fc60000000000 */
[----:B------:R-:W-:Y:S01]  /*1e740*/  STL [R1+0x6e0], R38 ;  /* 0x0006e02601007387 */ /* 0x000fe20000100800 */
[----:B---3--:R-:W-:-:S03]  /*1e750*/  FADD R31, R49, R31 ;  /* 0x0000001f311f7221 */ /* 0x008fc60000000000 */
[----:B------:R0:W-:Y:S01]  /*1e760*/  STL [R1+0x6e4], R37 ;  /* 0x0006e42501007387 */ /* 0x0001e20000100800 */
[----:B----4-:R-:W-:-:S03]  /*1e770*/  FADD R30, R50, R30 ;  /* 0x0000001e321e7221 */ /* 0x010fc60000000000 */
        /* <DEDUP_REMOVED lines=15> */
[----:B------:R-:W-:-:S03]  /*1e870*/  FADD R5, R42, R5 ;  /* 0x000000052a057221 */ /* 0x000fc60000000000 */
[----:B------:R-:W-:Y:S01]  /*1e880*/  STL [R1+0x708], R6 ;  /* 0x0007080601007387 */ /* 0x000fe20000100800 */
[----:B------:R-:W-:-:S03]  /*1e890*/  FADD R4, R43, R4 ;  /* 0x000000042b047221 */ /* 0x000fc60000000000 */
[----:B------:R2:W-:Y:S01]  /*1e8a0*/  STL [R1+0x70c], R5 ;  /* 0x00070c0501007387 */ /* 0x0005e20000100800 */
[----:B------:R-:W-:-:S03]  /*1e8b0*/  FADD R3, R44, R3 ;  /* 0x000000032c037221 */ /* 0x000fc60000000000 */
[----:B------:R-:W-:Y:S01]  /*1e8c0*/  STL [R1+0x710], R4 ;  /* 0x0007100401007387 */ /* 0x000fe20000100800 */
[----:B------:R-:W-:-:S03]  /*1e8d0*/  FADD R2, R45, R2 ;  /* 0x000000022d027221 */ /* 0x000fc60000000000 */
[----:B0-----:R-:W3:Y:S01]  /*1e8e0*/  LDL.LU R37, [R1+0x720] ;  /* 0x0007200001257983 */ /* 0x001ee20000300800 */
[----:B------:R-:W-:-:S03]  /*1e8f0*/  FADD R0, R46, R0 ;  /* 0x000000002e007221 */ /* 0x000fc60000000000 */
[----:B------:R0:W-:Y:S04]  /*1e900*/  STL [R1+0x714], R3 ;  /* 0x0007140301007387 */ /* 0x0001e80000100800 */
[----:B------:R-:W4:Y:S04]  /*1e910*/  LDL.LU R38, [R1+0x724] ;  /* 0x0007240001267983 */ /* 0x000f280000300800 */
[----:B------:R0:W-:Y:S04]  /*1e920*/  STL [R1+0x718], R2 ;  /* 0x0007180201007387 */ /* 0x0001e80000100800 */
[----:B------:R-:W4:Y:S04]  /*1e930*/  LDL.LU R39, [R1+0x728] ;  /* 0x0007280001277983 */ /* 0x000f280000300800 */
[----:B------:R0:W-:Y:S04]  /*1e940*/  STL [R1+0x71c], R0 ;  /* 0x00071c0001007387 */ /* 0x0001e80000100800 */
        /* <DEDUP_REMOVED lines=9> */
[----:B0-----:R-:W2:Y:S04]  /*1e9e0*/  LDL.LU R3, [R1+0x750] ;  /* 0x0007500001037983 */ /* 0x001ea80000300800 */
[----:B------:R-:W2:Y:S04]  /*1e9f0*/  LDL.LU R2, [R1+0x754] ;  /* 0x0007540001027983 */ /* 0x000ea80000300800 */
[----:B------:R-:W2:Y:S04]  /*1ea00*/  LDL.LU R0, [R1+0x758] ;  /* 0x0007580001007983 */ /* 0x000ea80000300800 */
[----:B------:R-:W2:Y:S04]  /*1ea10*/  LDL.LU R6, [R1+0x75c] ;  /* 0x00075c0001067983 */ /* 0x000ea80000300800 */
[----:B------:R-:W2:Y:S01]  /*1ea20*/  LDL.LU R4, [R1+0x760] ;  /* 0x0007600001047983 */ /* 0x000ea20000300800 */
[----:B---3--:R-:W-:-:S05]  /*1ea30*/  FADD R37, R47, R37 ;  /* 0x000000252f257221 */ /* 0x008fca0000000000 */
[----:B------:R0:W-:Y:S01]  /*1ea40*/  STL [R1+0x720], R37 ;  /* 0x0007202501007387 */ /* 0x0001e20000100800 */
[----:B----4-:R-:W-:-:S03]  /*1ea50*/  FADD R38, R32, R38 ;  /* 0x0000002620267221 */ /* 0x010fc60000000000 */
[----:B0-----:R-:W3:Y:S01]  /*1ea60*/  LDL.LU R37, [R1+0x7d0] ;  /* 0x0007d00001257983 */ /* 0x001ee20000300800 */
[----:B------:R-:W-:-:S03]  /*1ea70*/  FADD R39, R33, R39 ;  /* 0x0000002721277221 */ /* 0x000fc60000000000 */
[----:B------:R0:W-:Y:S01]  /*1ea80*/  STL [R1+0x724], R38 ;  /* 0x0007242601007387 */ /* 0x0001e20000100800 */
[----:B------:R-:W-:-:S01]  /*1ea90*/  FADD R24, R34, R24 ;  /* 0x0000001822187221 */ /* 0x000fc20000000000 */
[----:B------:R-:W-:Y:S02]  /*1eaa0*/  FADD R25, R35, R25 ;  /* 0x0000001923197221 */ /* 0x000fe40000000000 */
[----:B0-----:R-:W4:Y:S04]  /*1eab0*/  LDL.LU R38, [R1+0x7cc] ;  /* 0x0007cc0001267983 */ /* 0x001f280000300800 */
[----:B------:R0:W-:Y:S04]  /*1eac0*/  STL [R1+0x728], R39 ;  /* 0x0007282701007387 */ /* 0x0001e80000100800 */
[----:B0-----:R-:W2:Y:S04]  /*1ead0*/  LDL.LU R39, [R1+0x7c8] ;  /* 0x0007c80001277983 */ /* 0x001ea80000300800 */
[----:B------:R0:W-:Y:S04]  /*1eae0*/  STL [R1+0x72c], R24 ;  /* 0x00072c1801007387 */ /* 0x0001e80000100800 */
[----:B0-----:R-:W2:Y:S04]  /*1eaf0*/  LDL.LU R24, [R1+0x7c4] ;  /* 0x0007c40001187983 */ /* 0x001ea80000300800 */
[----:B------:R0:W-:Y:S04]  /*1eb00*/  STL [R1+0x730], R25 ;  /* 0x0007301901007387 */ /* 0x0001e80000100800 */
[----:B0-----:R-:W2:Y:S01]  /*1eb10*/  LDL.LU R25, [R1+0x7c0] ;  /* 0x0007c00001197983 */ /* 0x001ea20000300800 */
[----:B------:R-:W-:-:S05]  /*1eb20*/  FADD R26, R36, R26 ;  /* 0x0000001a241a7221 */ /* 0x000fca0000000000 */
[----:B------:R0:W-:Y:S04]  /*1eb30*/  STL [R1+0x734], R26 ;  /* 0x0007341a01007387 */ /* 0x0001e80000100800 */
[----:B0-----:R-:W2:Y:S01]  /*1eb40*/  LDL.LU R26, [R1+0x7bc] ;  /* 0x0007bc00011a7983 */ /* 0x001ea20000300800 */
[----:B---3--:R-:W-:-:S05]  /*1eb50*/  FADD R27, R37, R27 ;  /* 0x0000001b251b7221 */ /* 0x008fca0000000000 */
[----:B------:R0:W-:Y:S01]  /*1eb60*/  STL [R1+0x738], R27 ;  /* 0x0007381b01007387 */ /* 0x0001e20000100800 */
[----:B----4-:R-:W-:-:S03]  /*1eb70*/  FADD R28, R38, R28 ;  /* 0x0000001c261c7221 */ /* 0x010fc60000000000 */
[----:B0-----:R-:W3:Y:S04]  /*1eb80*/  LDL.LU R27, [R1+0x7b8] ;  /* 0x0007b800011b7983 */ /* 0x001ee80000300800 */
[----:B------:R0:W-:Y:S01]  /*1eb90*/  STL [R1+0x73c], R28 ;  /* 0x00073c1c01007387 */ /* 0x0001e20000100800 */
[----:B--2---:R-:W-:-:S03]  /*1eba0*/  FADD R29, R39, R29 ;  /* 0x0000001d271d7221 */ /* 0x004fc60000000000 */
[----:B0-----:R-:W2:Y:S04]  /*1ebb0*/  LDL.LU R28, [R1+0x7b4] ;  /* 0x0007b400011c7983 */ /* 0x001ea80000300800 */
[----:B------:R0:W-:Y:S01]  /*1ebc0*/  STL [R1+0x740], R29 ;  /* 0x0007401d01007387 */ /* 0x0001e20000100800 */
[----:B------:R-:W-:-:S03]  /*1ebd0*/  FADD R30, R24, R30 ;  /* 0x0000001e181e7221 */ /* 0x000fc60000000000 */
[----:B0-----:R-:W4:Y:S04]  /*1ebe0*/  LDL.LU R29, [R1+0x7b0] ;  /* 0x0007b000011d7983 */ /* 0x001f280000300800 */
[----:B------:R0:W-:Y:S01]  /*1ebf0*/  STL [R1+0x744], R30 ;  /* 0x0007441e01007387 */ /* 0x0001e20000100800 */
[----:B------:R-:W-:-:S03]  /*1ec00*/  FADD R31, R25, R31 ;  /* 0x0000001f191f7221 */ /* 0x000fc60000000000 */
[----:B0-----:R-:W4:Y:S04]  /*1ec10*/  LDL.LU R30, [R1+0x7ac] ;  /* 0x0007ac00011e7983 */ /* 0x001f280000300800 */
[----:B------:R0:W-:Y:S04]  /*1ec20*/  STL [R1+0x748], R31 ;  /* 0x0007481f01007387 */ /* 0x0001e80000100800 */
[----:B0-----:R-:W4:Y:S01]  /*1ec30*/  LDL.LU R31, [R1+0x7a8] ;  /* 0x0007a800011f7983 */ /* 0x001f220000300800 */
[----:B------:R-:W-:-:S05]  /*1ec40*/  FADD R5, R26, R5 ;  /* 0x000000051a057221 */ /* 0x000fca0000000000 */
[----:B------:R0:W-:Y:S04]  /*1ec50*/  STL [R1+0x74c], R5 ;  /* 0x00074c0501007387 */ /* 0x0001e80000100800 */
[----:B0-----:R0:W5:Y:S01]  /*1ec60*/  LDL.LU R5, [R1+0x7a4] ;  /* 0x0007a40001057983 */ /* 0x0011620000300800 */
[----:B------:R-:W-:Y:S01]  /*1ec70*/  UMOV UR8, URZ ;  /* 0x0000003f00087c82 */ /* 0x000fe20008000000 */
[----:B---3--:R-:W-:-:S05]  /*1ec80*/  FADD R3, R27, R3 ;  /* 0x000000031b037221 */ /* 0x008fca0000000000 */
[----:B------:R1:W-:Y:S01]  /*1ec90*/  STL [R1+0x750], R3 ;  /* 0x0007500301007387 */ /* 0x0003e20000100800 */
[----:B--2---:R-:W-:-:S03]  /*1eca0*/  FADD R2, R28, R2 ;  /* 0x000000021c027221 */ /* 0x004fc60000000000 */
[----:B-1----:R0:W5:Y:S04]  /*1ecb0*/  LDL.LU R3, [R1+0x7a0] ;  /* 0x0007a00001037983 */ /* 0x0021680000300800 */
[----:B------:R1:W-:Y:S01]  /*1ecc0*/  STL [R1+0x754], R2 ;  /* 0x0007540201007387 */ /* 0x0003e20000100800 */
[----:B----4-:R-:W-:-:S03]  /*1ecd0*/  FADD R0, R29, R0 ;  /* 0x000000001d007221 */ /* 0x010fc60000000000 */
[----:B-1----:R0:W5:Y:S04]  /*1ece0*/  LDL.LU R2, [R1+0x79c] ;  /* 0x00079c0001027983 */ /* 0x0021680000300800 */
[----:B------:R1:W-:Y:S01]  /*1ecf0*/  STL [R1+0x758], R0 ;  /* 0x0007580001007387 */ /* 0x0003e20000100800 */
[----:B------:R-:W-:-:S03]  /*1ed00*/  FADD R6, R30, R6 ;  /* 0x000000061e067221 */ /* 0x000fc60000000000 */
[----:B-1----:R0:W5:Y:S01]  /*1ed10*/  LDL.LU R0, [R1+0x798] ;  /* 0x0007980001007983 */ /* 0x0021620000300800 */
[----:B------:R-:W-:-:S05]  /*1ed20*/  FADD R4, R4, R31 ;  /* 0x0000001f04047221 */ /* 0x000fca0000000000 */
[----:B------:R1:W-:Y:S04]  /*1ed30*/  STL [R1+0x760], R4 ;  /* 0x0007600401007387 */ /* 0x0003e80000100800 */
[----:B------:R0:W-:Y:S01]  /*1ed40*/  STL [R1+0x75c], R6 ;  /* 0x00075c0601007387 */ /* 0x0001e20000100800 */
[----:B-1----:R-:W-:-:S07]  /*1ed50*/  IMAD.U32 R4, RZ, RZ, UR8 ;  /* 0x00000008ff047e24 */ /* 0x002fce000f8e00ff */
.L_x_24:
[----:B------:R-:W-:Y:S05]  /*1ed60*/  @!P1 BRA `(.L_x_25) ;  /* 0x0000000000049947 */ /* 0x000fea0003800000 */
[----:B------:R-:W-:Y:S01]  /*1ed70*/  BPT.TRAP 0x1 ;  /* 0x000000040000795c */ /* 0x000fe20000300000 */
.L_x_25:
[----:B0-----:R-:W2:Y:S01]  /*1ed80*/  LDL R6, [R1+0x77c] ;  /* 0x00077c0001067983 */ /* 0x001ea20000100800 */
[----:B-----5:R-:W-:Y:S02]  /*1ed90*/  R2UR UR10, R3 ;  /* 0x00000000030a72ca */ /* 0x020fe400000e0000 */
[----:B------:R-:W-:-:S13]  /*1eda0*/  R2UR UR8, R5 ;  /* 0x00000000050872ca */ /* 0x000fda00000e0000 */
[----:B------:R-:W-:-:S04]  /*1edb0*/  ULEA UR8, UR8, UR10, 0x3 ;  /* 0x0000000a08087291 */ /* 0x000fc8000f8e183f */
[----:B------:R-:W-:-:S04]  /*1edc0*/  UIADD3 UR8, UR8, 0x10, URZ ;  /* 0x0000001008087890 */ /* 0x000fc8000fffe03f */
[----:B------:R-:W-:-:S09]  /*1edd0*/  UPRMT UR8, URZ, 0x654, UR8 ;  /* 0x000006543f087896 */ /* 0x000fd20008000008 */
[----:B------:R-:W-:Y:S01]  /*1ede0*/  SYNCS.ARRIVE.TRANS64.RED.A1T0 RZ, [UR8], RZ ;  /* 0x000000ffffff79a7 */ /* 0x000fe20008100408 */
[----:B--2---:R-:W-:-:S13]  /*1edf0*/  R2UR UR9, R6 ;  /* 0x00000000060972ca */ /* 0x004fda00000e0000 */
[----:B------:R-:W-:-:S06]  /*1ee00*/  UISETP.GT.U32.AND UP0, UPT, UR9, 0x1, UPT ;  /* 0x000000010900788c */ /* 0x000fcc000bf04070 */
[----:B------:R-:W-:-:S13]  /*1ee10*/  PLOP3.LUT P0, PT, PT, PT, UP0, 0x80, 0x0 ;  /* 0x000000000000781c */ /* 0x000fda0003f0f008 */
[----:B------:R-:W-:Y:S05]  /*1ee20*/  @P0 BRA `(.L_x_26) ;  /* 0x0000000000040947 */ /* 0x000fea0003800000 */
[----:B------:R-:W-:Y:S01]  /*1ee30*/  BPT.TRAP 0x1 ;  /* 0x000000040000795c */ /* 0x000fe20000300000 */
.L_x_26:
[----:B------:R-:W2:Y:S01]  /*1ee40*/  LDL.LU R6, [R1+0x764] ;  /* 0x0007640001067983 */ /* 0x000ea20000300800 */
[----:B------:R-:W-:Y:S01]  /*1ee50*/  R2UR UR8, R5 ;  /* 0x00000000050872ca */ /* 0x000fe200000e0000 */
[----:B------:R-:W-:-:S04]  /*1ee60*/  UIADD3 UR60, UR60, 0x1, URZ ;  /* 0x000000013c3c7890 */ /* 0x000fc8000fffe03f */
[----:B------:R-:W-:-:S04]  /*1ee70*/  UISETP.NE.AND UP0, UPT, UR60, 0x2, UPT ;  /* 0x000000023c00788c */ /* 0x000fc8000bf05270 */
[----:B------:R-:W-:-:S04]  /*1ee80*/  USEL UR60, UR60, URZ, UP0 ;  /* 0x0000003f3c3c7287 */ /* 0x000fc80008000000 */
[----:B------:R-:W-:-:S04]  /*1ee90*/  UIADD3 UR8, UR8, 0x1, URZ ;  /* 0x0000000108087890 */ /* 0x000fc8000fffe03f */
[----:B------:R-:W-:-:S04]  /*1eea0*/  UISETP.NE.AND UP1, UPT, UR8, 0x2, UPT ;  /* 0x000000020800788c */ /* 0x000fc8000bf25270 */
[----:B------:R-:W-:-:S06]  /*1eeb0*/  USEL UR8, UR8, URZ, UP1 ;  /* 0x0000003f08087287 */ /* 0x000fcc0008800000 */
[----:B------:R-:W-:Y:S01]  /*1eec0*/  IMAD.U32 R5, RZ, RZ, UR8 ;  /* 0x00000008ff057e24 */ /* 0x000fe2000f8e00ff */
[----:B------:R-:W-:Y:S01]  /*1eed0*/  UMOV UR8, 0x1 ;  /* 0x0000000100087882 */ /* 0x000fe20000000000 */
[----:B--2---:R-:W-:-:S13]  /*1eee0*/  R2UR UR10, R6 ;  /* 0x00000000060a72ca */ /* 0x004fda00000e0000 */
[----:B------:R-:W-:Y:S02]  /*1eef0*/  UIADD3 UR9, UR10, -0x1, URZ ;  /* 0xffffffff0a097890 */ /* 0x000fe4000fffe03f */
[----:B------:R-:W-:Y:S02]  /*1ef00*/  UISETP.GT.AND UP2, UPT, UR10, 0x1, UPT ;  /* 0x000000010a00788c */ /* 0x000fe4000bf44270 */
[----:B------:R-:W-:Y:S02]  /*1ef10*/  USEL UR10, URZ, 0x1, UP0 ;  /* 0x000000013f0a7887 */ /* 0x000fe40008000000 */
[----:B------:R-:W-:Y:S02]  /*1ef20*/  IMAD.U32 R6, RZ, RZ, UR9 ;  /* 0x00000009ff067e24 */ /* 0x000fe4000f8e00ff */
[----:B------:R-:W-:Y:S01]  /*1ef30*/  PLOP3.LUT P0, PT, PT, PT, UP2, 0x80, 0x0 ;  /* 0x000000000000781c */ /* 0x000fe20003f0f028 */
[----:B------:R-:W-:Y:S02]  /*1ef40*/  ULOP3.LUT UR61, UR61, UR10, URZ, 0x3c, !UPT ;  /* 0x0000000a3d3d7292 */ /* 0x000fe4000f8e3c3f */
[----:B------:R0:W-:Y:S10]  /*1ef50*/  STL [R1+0x764], R6 ;  /* 0x0007640601007387 */ /* 0x0001f40000100800 */
[----:B0-----:R-:W-:Y:S05]  /*1ef60*/  @P0 BRA `(.L_x_27) ;  /* 0xffffff1800540947 */ /* 0x001fea000383ffff */
.L_x_19:
[----:B------:R-:W-:-:S13]  /*1ef70*/  R2UR UR6, R4 ;  /* 0x00000000040672ca */ /* 0x000fda00000e0000 */
[----:B------:R-:W-:-:S04]  /*1ef80*/  UISETP.NE.AND UP0, UPT, UR6, URZ, UPT ;  /* 0x0000003f0600728c */ /* 0x000fc8000bf05270 */
[----:B------:R-:W-:-:S06]  /*1ef90*/  USEL UR6, URZ, 0x1, !UP0 ;  /* 0x000000013f067887 */ /* 0x000fcc000c000000 */
[----:B------:R-:W-:-:S13]  /*1efa0*/  ISETP.NE.AND P0, PT, RZ, UR6, PT ;  /* 0x00000006ff007c0c */ /* 0x000fda000bf05270 */
[----:B------:R-:W-:Y:S05]  /*1efb0*/  @!P0 BRA `(.L_x_28) ;  /* 0x0000004c00e08947 */ /* 0x000fea0003800000 */
[----:B------:R-:W2:Y:S04]  /*1efc0*/  LDL.LU R4, [R1+0x264] ;  /* 0x0002640001047983 */ /* 0x000ea80000300800 */
[----:B------:R-:W3:Y:S04]  /*1efd0*/  LDL.LU R5, [R1+0x1a4] ;  /* 0x0001a40001057983 */ /* 0x000ee80000300800 */
[----:B------:R-:W3:Y:S04]  /*1efe0*/  LDL.LU R6, [R1+0x268] ;  /* 0x0002680001067983 */ /* 0x000ee80000300800 */
[----:B------:R0:W-:Y:S04]  /*1eff0*/  STL [R1+0x880], R72 ;  /* 0x0008804801007387 */ /* 0x0001e80000100800 */
[----:B0-----:R-:W2:Y:S04]  /*1f000*/  LDL.LU R72, [R1+0x1a0] ;  /* 0x0001a00001487983 */ /* 0x001ea80000300800 */
[----:B------:R0:W-:Y:S04]  /*1f010*/  STL [R1+0x87c], R73 ;  /* 0x00087c4901007387 */ /* 0x0001e80000100800 */
[----:B0-----:R-:W4:Y:S04]  /*1f020*/  LDL.LU R73, [R1+0x260] ;  /* 0x0002600001497983 */ /* 0x001f280000300800 */
[----:B------:R0:W-:Y:S04]  /*1f030*/  STL [R1+0x878], R74 ;  /* 0x0008784a01007387 */ /* 0x0001e80000100800 */
[----:B0-----:R-:W4:Y:S04]  /*1f040*/  LDL.LU R74, [R1+0x1dc] ;  /* 0x0001dc00014a7983 */ /* 0x001f280000300800 */
[----:B------:R0:W-:Y:S04]  /*1f050*/  STL [R1+0x874], R75 ;  /* 0x0008744b01007387 */ /* 0x0001e80000100800 */
[----:B0-----:R-:W3:Y:S04]  /*1f060*/  LDL.LU R75, [R1+0x25c] ;  /* 0x00025c00014b7983 */ /* 0x001ee80000300800 */
[----:B------:R0:W-:Y:S04]  /*1f070*/  STL [R1+0x870], R76 ;  /* 0x0008704c01007387 */ /* 0x0001e80000100800 */
[----:B0-----:R-:W3:Y:S04]  /*1f080*/  LDL.LU R76, [R1+0x1d8] ;  /* 0x0001d800014c7983 */ /* 0x001ee80000300800 */
[----:B------:R0:W-:Y:S04]  /*1f090*/  STL [R1+0x86c], R77 ;  /* 0x00086c4d01007387 */ /* 0x0001e80000100800 */
[----:B0-----:R-:W2:Y:S04]  /*1f0a0*/  LDL.LU R77, [R1+0x258] ;  /* 0x00025800014d7983 */ /* 0x001ea80000300800 */
        /* <DEDUP_REMOVED lines=71> */
[----:B0-----:R-:W4:Y:S01]  /*1f520*/  LDL.LU R33, [R1+0x220] ;  /* 0x0002200001217983 */ /* 0x001f220000300800 */
[----:B--2---:R-:W-:Y:S01]  /*1f530*/  FADD R57, R58, R57 ;  /* 0x000000393a397221 */ /* 0x004fe20000000000 */
[----:B---3--:R-:W-:Y:S01]  /*1f540*/  FADD R71, R56, R71 ;  /* 0x0000004738477221 */ /* 0x008fe20000000000 */
[----:B----4-:R-:W-:Y:S01]  /*1f550*/  FADD R69, R70, R69 ;  /* 0x0000004546457221 */ /* 0x010fe20000000000 */
[----:B------:R-:W-:Y:S01]  /*1f560*/  STL [R1+0x7d8], R34 ;  /* 0x0007d82201007387 */ /* 0x000fe20000100800 */
[----:B------:R-:W-:Y:S01]  /*1f570*/  FADD R67, R68, R67 ;  /* 0x0000004344437221 */ /* 0x000fe20000000000 */
[----:B------:R-:W-:Y:S01]  /*1f580*/  FADD R65, R66, R65 ;  /* 0x0000004142417221 */ /* 0x000fe20000000000 */
[----:B------:R-:W-:Y:S01]  /*1f590*/  FADD R79, R64, R79 ;  /* 0x0000004f404f7221 */ /* 0x000fe20000000000 */
        /* <DEDUP_REMOVED lines=9> */
[----:B------:R-:W-:-:S03]  /*1f630*/  FADD R237, R59, R237 ;  /* 0x000000ed3bed7221 */ /* 0x000fc60000000000 */
[----:B------:R-:W-:Y:S01]  /*1f640*/  STL [R1+0x7c8], R38 ;  /* 0x0007c82601007387 */ /* 0x000fe20000100800 */
[----:B------:R-:W-:-:S03]  /*1f650*/  FADD R235, R61, R235 ;  /* 0x000000eb3deb7221 */ /* 0x000fc60000000000 */
[----:B------:R-:W-:Y:S04]  /*1f660*/  STL [R1+0x7c4], R39 ;  /* 0x0007c42701007387 */ /* 0x000fe80000100800 */
[----:B------:R-:W-:Y:S04]  /*1f670*/  STL [R1+0x7c0], R24 ;  /* 0x0007c01801007387 */ /* 0x000fe80000100800 */
[----:B------:R-:W-:Y:S01]  /*1f680*/  STL [R1+0x7bc], R25 ;  /* 0x0007bc1901007387 */ /* 0x000fe20000100800 */
[----:B------:R-:W-:-:S03]  /*1f690*/  FADD R234, R62, R234 ;  /* 0x000000ea3eea7221 */ /* 0x000fc60000000000 */
[----:B------:R-:W-:Y:S04]  /*1f6a0*/  STL [R1+0x7b8], R26 ;  /* 0x0007b81a01007387 */ /* 0x000fe80000100800 */
[----:B------:R-:W-:Y:S04]  /*1f6b0*/  STL [R1+0x7b4], R27 ;  /* 0x0007b41b01007387 */ /* 0x000fe80000100800 */
[----:B------:R-:W-:Y:S04]  /*1f6c0*/  STL [R1+0x7b0], R28 ;  /* 0x0007b01c01007387 */ /* 0x000fe80000100800 */
[----:B------:R-:W-:Y:S01]  /*1f6d0*/  STL [R1+0x7ac], R29 ;  /* 0x0007ac1d01007387 */ /* 0x000fe20000100800 */
[----:B------:R-:W-:-:S03]  /*1f6e0*/  FADD R233, R63, R233 ;  /* 0x000000e93fe97221 */ /* 0x000fc60000000000 */
[----:B------:R-:W-:Y:S04]  /*1f6f0*/  STL [R1+0x7a8], R30 ;  /* 0x0007a81e01007387 */ /* 0x000fe80000100800 */
[----:B------:R-:W-:Y:S04]  /*1f700*/  STL [R1+0x7a4], R31 ;  /* 0x0007a41f01007387 */ /* 0x000fe80000100800 */
[----:B------:R-:W-:Y:S01]  /*1f710*/  STL [R1+0x7a0], R3 ;  /* 0x0007a00301007387 */ /* 0x000fe20000100800 */
[----:B------:R-:W-:-:S03]  /*1f720*/  FADD R232, R48, R232 ;  /* 0x000000e830e87221 */ /* 0x000fc60000000000 */
[----:B------:R-:W-:Y:S04]  /*1f730*/  STL [R1+0x79c], R2 ;  /* 0x00079c0201007387 */ /* 0x000fe80000100800 */
[----:B------:R0:W-:Y:S04]  /*1f740*/  STL [R1+0x798], R0 ;  /* 0x0007980001007387 */ /* 0x0001e80000100800 */
[----:B------:R1:W-:Y:S04]  /*1f750*/  STL [R1+0x240], R57 ;  /* 0x0002403901007387 */ /* 0x0003e80000100800 */
[----:B------:R2:W-:Y:S01]  /*1f760*/  STL [R1+0x244], R71 ;  /* 0x0002444701007387 */ /* 0x0005e20000100800 */
[----:B------:R-:W-:-:S03]  /*1f770*/  FADD R23, R49, R23 ;  /* 0x0000001731177221 */ /* 0x000fc60000000000 */
[----:B------:R3:W-:Y:S04]  /*1f780*/  STL [R1+0x248], R69 ;  /* 0x0002484501007387 */ /* 0x0007e80000100800 */
[----:B------:R4:W-:Y:S04]  /*1f790*/  STL [R1+0x24c], R67 ;  /* 0x00024c4301007387 */ /* 0x0009e80000100800 */
[----:B------:R4:W-:Y:S01]  /*1f7a0*/  STL [R1+0x250], R65 ;  /* 0x0002504101007387 */ /* 0x0009e20000100800 */
[----:B------:R-:W-:-:S03]  /*1f7b0*/  FADD R22, R50, R22 ;  /* 0x0000001632167221 */ /* 0x000fc60000000000 */
[----:B------:R4:W-:Y:S04]  /*1f7c0*/  STL [R1+0x254], R79 ;  /* 0x0002544f01007387 */ /* 0x0009e80000100800 */
[----:B------:R4:W-:Y:S04]  /*1f7d0*/  STL [R1+0x258], R77 ;  /* 0x0002584d01007387 */ /* 0x0009e80000100800 */
[----:B------:R4:W-:Y:S04]  /*1f7e0*/  STL [R1+0x25c], R75 ;  /* 0x00025c4b01007387 */ /* 0x0009e80000100800 */
[----:B0-----:R-:W4:Y:S01]  /*1f7f0*/  LDL.LU R0, [R1+0x1a8] ;  /* 0x0001a80001007983 */ /* 0x001f220000300800 */
[----:B------:R-:W-:-:S03]  /*1f800*/  FADD R21, R51, R21 ;  /* 0x0000001533157221 */ /* 0x000fc60000000000 */
[----:B------:R0:W-:Y:S04]  /*1f810*/  STL [R1+0x260], R73 ;  /* 0x0002604901007387 */ /* 0x0001e80000100800 */
[----:B------:R-:W4:Y:S04]  /*1f820*/  LDL.LU R2, [R1+0x26c] ;  /* 0x00026c0001027983 */ /* 0x000f280000300800 */
[----:B------:R0:W-:Y:S01]  /*1f830*/  STL [R1+0x264], R4 ;  /* 0x0002640401007387 */ /* 0x0001e20000100800 */
[----:B------:R-:W-:-:S03]  /*1f840*/  FADD R20, R52, R20 ;  /* 0x0000001434147221 */ /* 0x000fc60000000000 */
[----:B------:R-:W4:Y:S04]  /*1f850*/  LDL.LU R3, [R1+0x1ac] ;  /* 0x0001ac0001037983 */ /* 0x000f280000300800 */
[----:B------:R0:W-:Y:S04]  /*1f860*/  STL [R1+0x268], R6 ;  /* 0x0002680601007387 */ /* 0x0001e80000100800 */
[----:B------:R-:W4:Y:S04]  /*1f870*/  LDL.LU R31, [R1+0x270] ;  /* 0x00027000011f7983 */ /* 0x000f280000300800 */
[----:B------:R-:W4:Y:S01]  /*1f880*/  LDL.LU R30, [R1+0x1b0] ;  /* 0x0001b000011e7983 */ /* 0x000f220000300800 */
[----:B------:R-:W-:-:S03]  /*1f890*/  FADD R19, R53, R19 ;  /* 0x0000001335137221 */ /* 0x000fc60000000000 */
[----:B------:R-:W4:Y:S04]  /*1f8a0*/  LDL.LU R29, [R1+0x274] ;  /* 0x00027400011d7983 */ /* 0x000f280000300800 */
[----:B------:R-:W4:Y:S04]  /*1f8b0*/  LDL.LU R28, [R1+0x1b4] ;  /* 0x0001b400011c7983 */ /* 0x000f280000300800 */
[----:B------:R-:W4:Y:S01]  /*1f8c0*/  LDL.LU R27, [R1+0x278] ;  /* 0x00027800011b7983 */ /* 0x000f220000300800 */
[----:B------:R-:W-:-:S03]  /*1f8d0*/  FADD R18, R54, R18 ;  /* 0x0000001236127221 */ /* 0x000fc60000000000 */
[----:B------:R-:W4:Y:S04]  /*1f8e0*/  LDL.LU R26, [R1+0x1b8] ;  /* 0x0001b800011a7983 */ /* 0x000f280000300800 */
[----:B------:R-:W4:Y:S04]  /*1f8f0*/  LDL.LU R25, [R1+0x27c] ;  /* 0x00027c0001197983 */ /* 0x000f280000300800 */
        /* <DEDUP_REMOVED lines=8> */
[----:B------:R-:W4:Y:S01]  /*1f980*/  LDL.LU R34, [R1+0x188] ;  /* 0x0001880001227983 */ /* 0x000f220000300800 */
[----:B------:R-:W-:Y:S01]  /*1f990*/  FADD R15, R41, R15 ;  /* 0x0000000f290f7221 */ /* 0x000fe20000000000 */
[----:B------:R-:W-:Y:S01]  /*1f9a0*/  FADD R14, R42, R14 ;  /* 0x0000000e2a0e7221 */ /* 0x000fe20000000000 */
[----:B------:R-:W-:Y:S01]  /*1f9b0*/  FADD R13, R43, R13 ;  /* 0x0000000d2b0d7221 */ /* 0x000fe20000000000 */
[----:B------:R-:W-:Y:S01]  /*1f9c0*/  FADD R12, R44, R12 ;  /* 0x0000000c2c0c7221 */ /* 0x000fe20000000000 */
[----:B------:R-:W-:Y:S01]  /*1f9d0*/  FADD R11, R45, R11 ;  /* 0x0000000b2d0b7221 */ /* 0x000fe20000000000 */
[----:B------:R-:W-:Y:S01]  /*1f9e0*/  FADD R10, R46, R10 ;  /* 0x0000000a2e0a7221 */ /* 0x000fe20000000000 */
[----:B------:R-:W-:Y:S01]  /*1f9f0*/  FADD R9, R47, R9 ;  /* 0x000000092f097221 */ /* 0x000fe20000000000 */
[----:B------:R-:W-:Y:S01]  /*1fa00*/  FADD R8, R32, R8 ;  /* 0x0000000820087221 */ /* 0x000fe20000000000 */
[----:B------:R-:W-:-:S02]  /*1fa10*/  FADD R7, R33, R7 ;  /* 0x0000000721077221 */ /* 0x000fc40000000000 */
        /* <DEDUP_REMOVED lines=26> */
[----:B--2---:R-:W2:Y:S04]  /*1fbc0*/  LDL.LU R71, [R1+0x2c0] ;  /* 0x0002c00001477983 */ /* 0x004ea80000300800 */
[----:B------:R-:W2:Y:S04]  /*1fbd0*/  LDL.LU R70, [R1+0x140] ;  /* 0x0001400001467983 */ /* 0x000ea80000300800 */
[----:B---3--:R-:W3:Y:S04]  /*1fbe0*/  LDL.LU R69, [R1+0x2c4] ;  /* 0x0002c40001457983 */ /* 0x008ee80000300800 */
[----:B------:R-:W3:Y:S04]  /*1fbf0*/  LDL.LU R68, [R1+0x144] ;  /* 0x0001440001447983 */ /* 0x000ee80000300800 */
        /* <DEDUP_REMOVED lines=11> */
[----:B------:R-:W4:Y:S04]  /*1fcb0*/  LDL.LU R72, [R1+0x15c] ;  /* 0x00015c0001487983 */ /* 0x000f280000300800 */
[----:B------:R-:W4:Y:S04]  /*1fcc0*/  LDL.LU R4, [R1+0x2e0] ;  /* 0x0002e00001047983 */ /* 0x000f280000300800 */
[----:B------:R-:W4:Y:S04]  /*1fcd0*/  LDL.LU R5, [R1+0x120] ;  /* 0x0001200001057983 */ /* 0x000f280000300800 */
[----:B------:R-:W4:Y:S01]  /*1fce0*/  LDL.LU R6, [R1+0x2e4] ;  /* 0x0002e40001067983 */ /* 0x000f220000300800 */
[----:B------:R-:W-:Y:S01]  /*1fcf0*/  FADD R2, R0, R2 ;  /* 0x0000000200027221 */ /* 0x000fe20000000000 */
[----:B------:R-:W-:Y:S01]  /*1fd00*/  FADD R31, R3, R31 ;  /* 0x0000001f031f7221 */ /* 0x000fe20000000000 */
[----:B------:R-:W-:Y:S01]  /*1fd10*/  FADD R29, R30, R29 ;  /* 0x0000001d1e1d7221 */ /* 0x000fe20000000000 */
[----:B------:R-:W-:Y:S01]  /*1fd20*/  FADD R27, R28, R27 ;  /* 0x0000001b1c1b7221 */ /* 0x000fe20000000000 */
[----:B------:R-:W-:Y:S01]  /*1fd30*/  FADD R25, R26, R25 ;  /* 0x000000191a197221 */ /* 0x000fe20000000000 */
[----:B------:R0:W-:Y:S01]  /*1fd40*/  STL [R1+0x26c], R2 ;  /* 0x00026c0201007387 */ /* 0x0001e20000100800 */
[----:B------:R-:W-:Y:S01]  /*1fd50*/  FADD R39, R24, R39 ;  /* 0x0000002718277221 */ /* 0x000fe20000000000 */
[----:B------:R-:W-:Y:S01]  /*1fd60*/  FADD R37, R38, R37 ;  /* 0x0000002526257221 */ /* 0x000fe20000000000 */
[----:B------:R-:W-:Y:S01]  /*1fd70*/  FADD R35, R36, R35 ;  /* 0x0000002324237221 */ /* 0x000fe20000000000 */
[----:B------:R1:W-:Y:S04]  /*1fd80*/  STL [R1+0x270], R31 ;  /* 0x0002701f01007387 */ /* 0x0003e80000100800 */
[----:B------:R1:W-:Y:S04]  /*1fd90*/  STL [R1+0x274], R29 ;  /* 0x0002741d01007387 */ /* 0x0003e80000100800 */
[----:B------:R1:W-:Y:S04]  /*1fda0*/  STL [R1+0x278], R27 ;  /* 0x0002781b01007387 */ /* 0x0003e80000100800 */
[----:B------:R1:W-:Y:S04]  /*1fdb0*/  STL [R1+0x27c], R25 ;  /* 0x00027c1901007387 */ /* 0x0003e80000100800 */
[----:B------:R1:W-:Y:S04]  /*1fdc0*/  STL [R1+0x280], R39 ;  /* 0x0002802701007387 */ /* 0x0003e80000100800 */
[----:B------:R1:W-:Y:S04]  /*1fdd0*/  STL [R1+0x284], R37 ;  /* 0x0002842501007387 */ /* 0x0003e80000100800 */
[----:B------:R1:W-:Y:S01]  /*1fde0*/  STL [R1+0x288], R35 ;  /* 0x0002882301007387 */ /* 0x0003e20000100800 */
[----:B------:R-:W-:Y:S01]  /*1fdf0*/  FADD R33, R34, R33 ;  /* 0x0000002122217221 */ /* 0x000fe20000000000 */
[----:B------:R-:W-:-:S04]  /*1fe00*/  FADD R47, R32, R47 ;  /* 0x0000002f202f7221 */ /* 0x000fc80000000000 */
        /* <DEDUP_REMOVED lines=36> */
[----:B------:R4:W-:Y:S04]  /*20050*/  STL [R1+0x2d4], R77 ;  /* 0x0002d44d01007387 */ /* 0x0009e80000100800 */
[----:B------:R4:W-:Y:S01]  /*20060*/  STL [R1+0x2d8], R75 ;  /* 0x0002d84b01007387 */ /* 0x0009e20000100800 */
[----:B------:R-:W-:-:S03]  /*20070*/  FADD R73, R74, R73 ;  /* 0x000000494a497221 */ /* 0x000fc60000000000 */
[----:B------:R-:W4:Y:S04]  /*20080*/  LDL.LU R0, [R1+0x124] ;  /* 0x0001240001007983 */ /* 0x000f280000300800 */
[----:B------:R4:W-:Y:S01]  /*20090*/  STL [R1+0x2dc], R73 ;  /* 0x0002dc4901007387 */ /* 0x0009e20000100800 */
[----:B------:R-:W-:-:S03]  /*200a0*/  FADD R4, R72, R4 ;  /* 0x0000000448047221 */ /* 0x000fc60000000000 */
[----:B0-----:R-:W4:Y:S04]  /*200b0*/  LDL.LU R2, [R1+0x2e8] ;  /* 0x0002e80001027983 */ /* 0x001f280000300800 */
[----:B------:R0:W-:Y:S01]  /*200c0*/  STL [R1+0x2e0], R4 ;  /* 0x0002e00401007387 */ /* 0x0001e20000100800 */
[----:B------:R-:W-:-:S03]  /*200d0*/  FADD R6, R5, R6 ;  /* 0x0000000605067221 */ /* 0x000fc60000000000 */
        /* <DEDUP_REMOVED lines=60> */
[----:B------:R-:W4:Y:S01]  /*204a0*/  LDL.LU R6, [R1+0x360] ;  /* 0x0003600001067983 */ /* 0x000f220000300800 */
[----:B------:R-:W-:-:S05]  /*204b0*/  FADD R2, R0, R2 ;  /* 0x0000000200027221 */ /* 0x000fca0000000000 */
[----:B------:R-:W-:Y:S01]  /*204c0*/  STL [R1+0x2e8], R2 ;  /* 0x0002e80201007387 */ /* 0x000fe20000100800 */
[----:B------:R-:W-:Y:S01]  /*204d0*/  FADD R31, R3, R31 ;  /* 0x0000001f031f7221 */ /* 0x000fe20000000000 */
[----:B------:R-:W-:-:S04]  /*204e0*/  FADD R29, R30, R29 ;  /* 0x0000001d1e1d7221 */ /* 0x000fc80000000000 */
        /* <DEDUP_REMOVED lines=35> */
[----:B--2---:R-:W-:-:S03]  /*20720*/  FADD R57, R58, R57 ;  /* 0x000000393a397221 */ /* 0x004fc60000000000 */
[----:B------:R-:W-:Y:S01]  /*20730*/  STL [R1+0x334], R59 ;  /* 0x0003343b01007387 */ /* 0x000fe20000100800 */
[----:B---3--:R-:W-:-:S03]  /*20740*/  FADD R71, R56, R71 ;  /* 0x0000004738477221 */ /* 0x008fc60000000000 */
        /* <DEDUP_REMOVED lines=12> */
[----:B------:R-:W-:Y:S04]  /*20810*/  STL [R1+0x350], R77 ;  /* 0x0003504d01007387 */ /* 0x000fe80000100800 */
[----:B------:R-:W-:Y:S01]  /*20820*/  STL [R1+0x354], R75 ;  /* 0x0003544b01007387 */ /* 0x000fe20000100800 */
[----:B------:R-:W-:Y:S01]  /*20830*/  FADD R73, R74, R73 ;  /* 0x000000494a497221 */ /* 0x000fe20000000000 */
[----:B------:R-:W-:Y:S02]  /*20840*/  FADD R4, R72, R4 ;  /* 0x0000000448047221 */ /* 0x000fe40000000000 */
[----:B------:R-:W2:Y:S04]  /*20850*/  LDL.LU R72, [R1+0xa0] ;  /* 0x0000a00001487983 */ /* 0x000ea80000300800 */
[----:B------:R0:W-:Y:S01]  /*20860*/  STL [R1+0x358], R73 ;  /* 0x0003584901007387 */ /* 0x0001e20000100800 */
[----:B------:R-:W-:-:S03]  /*20870*/  FADD R6, R5, R6 ;  /* 0x0000000605067221 */ /* 0x000fc60000000000 */
[----:B0-----:R-:W2:Y:S04]  /*20880*/  LDL.LU R73, [R1+0x364] ;  /* 0x0003640001497983 */ /* 0x001ea80000300800 */
[----:B------:R0:W-:Y:S04]  /*20890*/  STL [R1+0x35c], R4 ;  /* 0x00035c0401007387 */ /* 0x0001e80000100800 */
[----:B------:R-:W3:Y:S04]  /*208a0*/  LDL.LU R74, [R1+0xa4] ;  /* 0x0000a400014a7983 */ /* 0x000ee80000300800 */
[----:B------:R1:W-:Y:S04]  /*208b0*/  STL [R1+0x360], R6 ;  /* 0x0003600601007387 */ /* 0x0003e80000100800 */
        /* <DEDUP_REMOVED lines=58> */
[----:B-1----:R-:W4:Y:S01]  /*20c60*/  LDL.LU R6, [R1+0x3dc] ;  /* 0x0003dc0001067983 */ /* 0x002f220000300800 */
[----:B--2---:R-:W-:-:S03]  /*20c70*/  FADD R73, R72, R73 ;  /* 0x0000004948497221 */ /* 0x004fc60000000000 */
[----:B------:R-:W2:Y:S04]  /*20c80*/  LDL.LU R72, [R1+0x880] ;  /* 0x0008800001487983 */ /* 0x000ea80000300800 */
[----:B------:R0:W-:Y:S01]  /*20c90*/  STL [R1+0x364], R73 ;  /* 0x0003644901007387 */ /* 0x0001e20000100800 */
[----:B---3--:R-:W-:-:S03]  /*20ca0*/  FADD R75, R74, R75 ;  /* 0x0000004b4a4b7221 */ /* 0x008fc60000000000 */
[----:B0-----:R-:W3:Y:S04]  /*20cb0*/  LDL.LU R73, [R1+0x87c] ;  /* 0x00087c0001497983 */ /* 0x001ee80000300800 */
[----:B------:R-:W3:Y:S01]  /*20cc0*/  LDL.LU R74, [R1+0x878] ;  /* 0x00087800014a7983 */ /* 0x000ee20000300800 */
[----:B----4-:R-:W-:-:S03]  /*20cd0*/  FADD R77, R76, R77 ;  /* 0x0000004d4c4d7221 */ /* 0x010fc60000000000 */
[----:B------:R0:W-:Y:S01]  /*20ce0*/  STL [R1+0x368], R75 ;  /* 0x0003684b01007387 */ /* 0x0001e20000100800 */
[----:B------:R-:W-:-:S03]  /*20cf0*/  FADD R79, R78, R79 ;  /* 0x0000004f4e4f7221 */ /* 0x000fc60000000000 */
[----:B0-----:R-:W4:Y:S04]  /*20d00*/  LDL.LU R75, [R1+0x874] ;  /* 0x00087400014b7983 */ /* 0x001f280000300800 */
[----:B------:R-:W4:Y:S01]  /*20d10*/  LDL.LU R76, [R1+0x870] ;  /* 0x00087000014c7983 */ /* 0x000f220000300800 */
[----:B------:R-:W-:-:S03]  /*20d20*/  FADD R65, R64, R65 ;  /* 0x0000004140417221 */ /* 0x000fc60000000000 */
[----:B------:R0:W-:Y:S01]  /*20d30*/  STL [R1+0x36c], R77 ;  /* 0x00036c4d01007387 */ /* 0x0001e20000100800 */
[----:B------:R-:W-:-:S03]  /*20d40*/  FADD R67, R66, R67 ;  /* 0x0000004342437221 */ /* 0x000fc60000000000 */
[----:B0-----:R-:W4:Y:S04]  /*20d50*/  LDL.LU R77, [R1+0x86c] ;  /* 0x00086c00014d7983 */ /* 0x001f280000300800 */
[----:B------:R-:W4:Y:S04]  /*20d60*/  LDL.LU R78, [R1+0x868] ;  /* 0x00086800014e7983 */ /* 0x000f280000300800 */
[----:B------:R0:W-:Y:S01]  /*20d70*/  STL [R1+0x370], R79 ;  /* 0x0003704f01007387 */ /* 0x0001e20000100800 */
[----:B------:R-:W-:Y:S01]  /*20d80*/  FADD R69, R68, R69 ;  /* 0x0000004544457221 */ /* 0x000fe20000000000 */
[----:B------:R-:W-:-:S02]  /*20d90*/  FADD R71, R70, R71 ;  /* 0x0000004746477221 */ /* 0x000fc40000000000 */
[----:B0-----:R-:W4:Y:S04]  /*20da0*/  LDL.LU R79, [R1+0x864] ;  /* 0x00086400014f7983 */ /* 0x001f280000300800 */
[----:B------:R-:W4:Y:S04]  /*20db0*/  LDL.LU R64, [R1+0x860] ;  /* 0x0008600001407983 */ /* 0x000f280000300800 */
[----:B------:R0:W-:Y:S01]  /*20dc0*/  STL [R1+0x374], R65 ;  /* 0x0003744101007387 */ /* 0x0001e20000100800 */
[----:B------:R-:W-:-:S03]  /*20dd0*/  FADD R57, R56, R57 ;  /* 0x0000003938397221 */ /* 0x000fc60000000000 */
        /* <DEDUP_REMOVED lines=24> */
[----:B------:R-:W-:Y:S01]  /*20f60*/  FADD R30, R31, R30 ;  /* 0x0000001e1f1e7221 */ /* 0x000fe20000000000 */
[----:B------:R-:W-:Y:S01]  /*20f70*/  FADD R28, R29, R28 ;  /* 0x0000001c1d1c7221 */ /* 0x000fe20000000000 */
[----:B------:R-:W-:Y:S01]  /*20f80*/  FADD R26, R27, R26 ;  /* 0x0000001a1b1a7221 */ /* 0x000fe20000000000 */
        /* <DEDUP_REMOVED lines=14> */
[----:B------:R-:W-:Y:S04]  /*21070*/  STL [R1+0x398], R0 ;  /* 0x0003980001007387 */ /* 0x000fe80000100800 */
[----:B------:R-:W-:Y:S04]  /*21080*/  STL [R1+0x39c], R3 ;  /* 0x00039c0301007387 */ /* 0x000fe80000100800 */
        /* <DEDUP_REMOVED lines=18> */
[----:B------:R-:W-:Y:S04]  /*211b0*/  STL [R1+0x3cc], R40 ;  /* 0x0003cc2801007387 */ /* 0x000fe80000100800 */
[----:B------:R-:W-:Y:S04]  /*211c0*/  STL [R1+0x3d0], R54 ;  /* 0x0003d03601007387 */ /* 0x000fe80000100800 */
[----:B------:R-:W2:Y:S04]  /*211d0*/  LDL.LU R51, [R1+0x5c] ;  /* 0x00005c0001337983 */ /* 0x000ea80000300800 */
[----:B------:R0:W-:Y:S04]  /*211e0*/  STL [R1+0x3d4], R52 ;  /* 0x0003d43401007387 */ /* 0x0001e80000100800 */
[----:B------:R-:W2:Y:S04]  /*211f0*/  LDL.LU R25, [R1+0x3e0] ;  /* 0x0003e00001197983 */ /* 0x000ea80000300800 */
[----:B------:R1:W-:Y:S04]  /*21200*/  STL [R1+0x3d8], R4 ;  /* 0x0003d80401007387 */ /* 0x0003e80000100800 */
[----:B0-----:R-:W3:Y:S04]  /*21210*/  LDL.LU R52, [R1+0x20] ;  /* 0x0000200001347983 */ /* 0x001ee80000300800 */
        /* <DEDUP_REMOVED lines=16> */
[----:B------:R-:W4:Y:S04]  /*21320*/  LDL.LU R42, [R1] ;  /* 0x00000000012a7983 */ /* 0x000f280000300800 */
        /* <DEDUP_REMOVED lines=16> */
[----:B--2---:R-:W-:-:S03]  /*21430*/  FADD R25, R51, R25 ;  /* 0x0000001933197221 */ /* 0x004fc60000000000 */
[----:B------:R-:W2:Y:S04]  /*21440*/  LDL.LU R51, [R1+0x814] ;  /* 0x0008140001337983 */ /* 0x000ea80000300800 */
[----:B------:R0:W-:Y:S01]  /*21450*/  STL [R1+0x3e0], R25 ;  /* 0x0003e01901007387 */ /* 0x0001e20000100800 */
[----:B---3--:R-:W-:-:S03]  /*21460*/  FADD R26, R52, R26 ;  /* 0x0000001a341a7221 */ /* 0x008fc60000000000 */
[----:B0-----:R-:W3:Y:S04]  /*21470*/  LDL.LU R25, [R1+0x428] ;  /* 0x0004280001197983 */ /* 0x001ee80000300800 */
[----:B------:R-:W2:Y:S01]  /*21480*/  LDL.LU R52, [R1+0x810] ;  /* 0x0008100001347983 */ /* 0x000ea20000300800 */
[----:B----4-:R-:W-:-:S03]  /*21490*/  FADD R27, R53, R27 ;  /* 0x0000001b351b7221 */ /* 0x010fc60000000000 */
[----:B------:R0:W-:Y:S01]  /*214a0*/  STL [R1+0x3e4], R26 ;  /* 0x0003e41a01007387 */ /* 0x0001e20000100800 */
[----:B------:R-:W-:-:S03]  /*214b0*/  FADD R28, R54, R28 ;  /* 0x0000001c361c7221 */ /* 0x000fc60000000000 */
[----:B0-----:R-:W4:Y:S04]  /*214c0*/  LDL.LU R26, [R1+0x42c] ;  /* 0x00042c00011a7983 */ /* 0x001f280000300800 */
[----:B------:R-:W2:Y:S01]  /*214d0*/  LDL.LU R53, [R1+0x80c] ;  /* 0x00080c0001357983 */ /* 0x000ea20000300800 */
[----:B------:R-:W-:-:S03]  /*214e0*/  FADD R29, R55, R29 ;  /* 0x0000001d371d7221 */ /* 0x000fc60000000000 */
[----:B------:R0:W-:Y:S01]  /*214f0*/  STL [R1+0x3e8], R27 ;  /* 0x0003e81b01007387 */ /* 0x0001e20000100800 */
[----:B------:R-:W-:-:S03]  /*21500*/  FADD R30, R40, R30 ;  /* 0x0000001e281e7221 */ /* 0x000fc60000000000 */
[----:B0-----:R-:W2:Y:S04]  /*21510*/  LDL.LU R27, [R1+0x430] ;  /* 0x00043000011b7983 */ /* 0x001ea80000300800 */
[----:B------:R-:W2:Y:S04]  /*21520*/  LDL.LU R54, [R1+0x808] ;  /* 0x0008080001367983 */ /* 0x000ea80000300800 */
[----:B------:R0:W-:Y:S01]  /*21530*/  STL [R1+0x3ec], R28 ;  /* 0x0003ec1c01007387 */ /* 0x0001e20000100800 */
[----:B------:R-:W-:-:S03]  /*21540*/  FADD R31, R0, R31 ;  /* 0x0000001f001f7221 */ /* 0x000fc60000000000 */
[----:B0-----:R-:W2:Y:S04]  /*21550*/  LDL.LU R28, [R1+0x434] ;  /* 0x00043400011c7983 */ /* 0x001ea80000300800 */
[----:B------:R-:W2:Y:S04]  /*21560*/  LDL.LU R55, [R1+0x804] ;  /* 0x0008040001377983 */ /* 0x000ea80000300800 */
[----:B------:R0:W-:Y:S04]  /*21570*/  STL [R1+0x3f0], R29 ;  /* 0x0003f01d01007387 */ /* 0x0001e80000100800 */
[----:B0-----:R-:W2:Y:S04]  /*21580*/  LDL.LU R29, [R1+0x438] ;  /* 0x00043800011d7983 */ /* 0x001ea80000300800 */
[----:B------:R-:W2:Y:S04]  /*21590*/  LDL.LU R40, [R1+0x800] ;  /* 0x0008000001287983 */ /* 0x000ea80000300800 */
[----:B------:R0:W-:Y:S04]  /*215a0*/  STL [R1+0x3f4], R30 ;  /* 0x0003f41e01007387 */ /* 0x0001e80000100800 */
[----:B0-----:R-:W2:Y:S04]  /*215b0*/  LDL.LU R30, [R1+0x43c] ;  /* 0x00043c00011e7983 */ /* 0x001ea80000300800 */
[----:B------:R0:W-:Y:S04]  /*215c0*/  STL [R1+0x3f8], R31 ;  /* 0x0003f81f01007387 */ /* 0x0001e80000100800 */
[----:B0-----:R-:W2:Y:S01]  /*215d0*/  LDL.LU R31, [R1+0x440] ;  /* 0x00044000011f7983 */ /* 0x001ea20000300800 */
[----:B------:R-:W-:Y:S01]  /*215e0*/  FADD R3, R2, R3 ;  /* 0x0000000302037221 */ /* 0x000fe20000000000 */
[----:B------:R-:W-:-:S02]  /*215f0*/  FADD R4, R41, R4 ;  /* 0x0000000429047221 */ /* 0x000fc40000000000 */
[----:B------:R-:W2:Y:S01]  /*21600*/  LDL.LU R0, [R1+0x464] ;  /* 0x0004640001007983 */ /* 0x000ea20000300800 */
[----:B------:R-:W-:-:S03]  /*21610*/  FADD R5, R42, R5 ;  /* 0x000000052a057221 */ /* 0x000fc60000000000 */
[----:B------:R-:W2:Y:S04]  /*21620*/  LDL.LU R2, [R1+0x468] ;  /* 0x0004680001027983 */ /* 0x000ea80000300800 */
[----:B------:R0:W-:Y:S01]  /*21630*/  STL [R1+0x3fc], R3 ;  /* 0x0003fc0301007387 */ /* 0x0001e20000100800 */
[----:B------:R-:W-:Y:S01]  /*21640*/  FADD R6, R43, R6 ;  /* 0x000000062b067221 */ /* 0x000fe20000000000 */
[----:B------:R-:W-:Y:S02]  /*21650*/  FADD R45, R44, R45 ;  /* 0x0000002d2c2d7221 */ /* 0x000fe40000000000 */
[----:B0-----:R-:W2:Y:S04]  /*21660*/  LDL.LU R3, [R1+0x46c] ;  /* 0x00046c0001037983 */ /* 0x001ea80000300800 */
[----:B------:R-:W2:Y:S04]  /*21670*/  LDL.LU R41, [R1+0x7fc] ;  /* 0x0007fc0001297983 */ /* 0x000ea80000300800 */
        /* <DEDUP_REMOVED lines=17> */
[----:B------:R-:W-:Y:S01]  /*21790*/  FADD R39, R38, R39 ;  /* 0x0000002726277221 */ /* 0x000fe20000000000 */
[----:B------:R-:W-:-:S02]  /*217a0*/  FADD R24, R224, R24 ;  /* 0x00000018e0187221 */ /* 0x000fc40000000000 */
[----:B0-----:R-:W2:Y:S04]  /*217b0*/  LDL.LU R47, [R1+0x7e4] ;  /* 0x0007e400012f7983 */ /* 0x001ea80000300800 */
[----:B------:R-:W2:Y:S04]  /*217c0*/  LDL.LU R32, [R1+0x7e0] ;  /* 0x0007e00001207983 */ /* 0x000ea80000300800 */
[----:B------:R0:W-:Y:S04]  /*217d0*/  STL [R1+0x414], R33 ;  /* 0x0004142101007387 */ /* 0x0001e80000100800 */
        /* <DEDUP_REMOVED lines=10> */
[----:B------:R0:W-:Y:S01]  /*21880*/  STL [R1+0x424], R24 ;  /* 0x0004241801007387 */ /* 0x0001e20000100800 */
[----:B---3--:R-:W-:-:S03]  /*21890*/  FADD R25, R225, R25 ;  /* 0x00000019e1197221 */ /* 0x008fc60000000000 */
[----:B0-----:R-:W3:Y:S04]  /*218a0*/  LDL.LU R24, [R1+0x7c0] ;  /* 0x0007c00001187983 */ /* 0x001ee80000300800 */
[----:B------:R-:W3:Y:S04]  /*218b0*/  LDL.LU R224, [R1+0x460] ;  /* 0x0004600001e07983 */ /* 0x000ee80000300800 */
[----:B------:R0:W-:Y:S01]  /*218c0*/  STL [R1+0x428], R25 ;  /* 0x0004281901007387 */ /* 0x0001e20000100800 */
[----:B----4-:R-:W-:-:S03]  /*218d0*/  FADD R26, R226, R26 ;  /* 0x0000001ae21a7221 */ /* 0x010fc60000000000 */
[----:B0-----:R-:W4:Y:S04]  /*218e0*/  LDL.LU R25, [R1+0x7bc] ;  /* 0x0007bc0001197983 */ /* 0x001f280000300800 */
[----:B------:R-:W4:Y:S04]  /*218f0*/  LDL.LU R225, [R1+0x45c] ;  /* 0x00045c0001e17983 */ /* 0x000f280000300800 */
[----:B------:R0:W-:Y:S01]  /*21900*/  STL [R1+0x42c], R26 ;  /* 0x00042c1a01007387 */ /* 0x0001e20000100800 */
[----:B--2---:R-:W-:-:S03]  /*21910*/  FADD R27, R227, R27 ;  /* 0x0000001be31b7221 */ /* 0x004fc60000000000 */
        /* <DEDUP_REMOVED lines=20> */
[----:B------:R-:W2:Y:S01]  /*21a60*/  LDL.LU R231, [R1+0x444] ;  /* 0x0004440001e77983 */ /* 0x000ea20000300800 */
[----:B------:R-:W-:Y:S01]  /*21a70*/  FADD R3, R210, R3 ;  /* 0x00000003d2037221 */ /* 0x000fe20000000000 */
[----:B------:R-:W-:Y:S01]  /*21a80*/  FADD R0, R208, R0 ;  /* 0x00000000d0007221 */ /* 0x000fe20000000000 */
[----:B------:R-:W-:Y:S01]  /*21a90*/  FADD R2, R209, R2 ;  /* 0x00000002d1027221 */ /* 0x000fe20000000000 */
[----:B---3--:R-:W-:Y:S01]  /*21aa0*/  FADD R224, R223, R224 ;  /* 0x000000e0dfe07221 */ /* 0x008fe20000000000 */
[----:B----4-:R-:W-:Y:S01]  /*21ab0*/  FADD R225, R222, R225 ;  /* 0x000000e1dee17221 */ /* 0x010fe20000000000 */
[----:B--2---:R-:W-:Y:S01]  /*21ac0*/  FADD R226, R221, R226 ;  /* 0x000000e2dde27221 */ /* 0x004fe20000000000 */
[----:B------:R-:W-:Y:S01]  /*21ad0*/  FADD R227, R220, R227 ;  /* 0x000000e3dce37221 */ /* 0x000fe20000000000 */
[----:B------:R-:W-:Y:S01]  /*21ae0*/  FADD R228, R219, R228 ;  /* 0x000000e4dbe47221 */ /* 0x000fe20000000000 */
[----:B------:R-:W-:Y:S01]  /*21af0*/  FADD R229, R218, R229 ;  /* 0x000000e5dae57221 */ /* 0x000fe20000000000 */
[----:B------:R-:W-:Y:S01]  /*21b00*/  FADD R230, R217, R230 ;  /* 0x000000e6d9e67221 */ /* 0x000fe20000000000 */
[----:B------:R-:W-:-:S05]  /*21b10*/  FADD R231, R216, R231 ;  /* 0x000000e7d8e77221 */ /* 0x000fca0000000000 */
        /* <DEDUP_REMOVED lines=10> */
[----:B0-----:R-:W2:Y:S04]  /*21bc0*/  LDL.LU R3, [R1+0x47c] ;  /* 0x00047c0001037983 */ /* 0x001ea80000300800 */
[----:B------:R0:W-:Y:S04]  /*21bd0*/  STL [R1+0x468], R2 ;  /* 0x0004680201007387 */ /* 0x0001e80000100800 */
[----:B0-----:R-:W3:Y:S04]  /*21be0*/  LDL.LU R2, [R1+0x480] ;  /* 0x0004800001027983 */ /* 0x001ee80000300800 */
[----:B------:R-:W4:Y:S01]  /*21bf0*/  LDL.LU R0, [R1+0x484] ;  /* 0x0004840001007983 */ /* 0x000f220000300800 */
[----:B------:R-:W-:Y:S01]  /*21c00*/  FADD R4, R211, R4 ;  /* 0x00000004d3047221 */ /* 0x000fe20000000000 */
[----:B------:R-:W-:Y:S01]  /*21c10*/  FADD R5, R212, R5 ;  /* 0x00000005d4057221 */ /* 0x000fe20000000000 */
[----:B------:R-:W-:-:S03]  /*21c20*/  FADD R6, R213, R6 ;  /* 0x00000006d5067221 */ /* 0x000fc60000000000 */
[----:B------:R0:W-:Y:S04]  /*21c30*/  STL [R1+0x470], R4 ;  /* 0x0004700401007387 */ /* 0x0001e80000100800 */
[----:B------:R-:W4:Y:S04]  /*21c40*/  LDL.LU R213, [R1+0x494] ;  /* 0x0004940001d57983 */ /* 0x000f280000300800 */
[----:B------:R1:W-:Y:S04]  /*21c50*/  STL [R1+0x474], R5 ;  /* 0x0004740501007387 */ /* 0x0003e80000100800 */
[----:B------:R-:W4:Y:S04]  /*21c60*/  LDL.LU R212, [R1+0x498] ;  /* 0x0004980001d47983 */ /* 0x000f280000300800 */
        /* <DEDUP_REMOVED lines=24> */
[----:B--2---:R-:W-:-:S05]  /*21df0*/  FADD R3, R214, R3 ;  /* 0x00000003d6037221 */ /* 0x004fca0000000000 */
[----:B------:R0:W-:Y:S01]  /*21e00*/  STL [R1+0x47c], R3 ;  /* 0x00047c0301007387 */ /* 0x0001e20000100800 */
[----:B---3--:R-:W-:-:S03]  /*21e10*/  FADD R2, R215, R2 ;  /* 0x00000002d7027221 */ /* 0x008fc60000000000 */
[----:B0-----:R0:W5:Y:S01]  /*21e20*/  LDL.LU R3, [R1+0x7a0] ;  /* 0x0007a00001037983 */ /* 0x0011620000300800 */
[----:B----4-:R-:W-:-:S03]  /*21e30*/  FADD R0, R200, R0 ;  /* 0x00000000c8007221 */ /* 0x010fc60000000000 */
[----:B------:R-:W2:Y:S04]  /*21e40*/  LDL.LU R214, [R1+0x490] ;  /* 0x0004900001d67983 */ /* 0x000ea80000300800 */
[----:B------:R1:W-:Y:S04]  /*21e50*/  STL [R1+0x480], R2 ;  /* 0x0004800201007387 */ /* 0x0003e80000100800 */
[----:B-1----:R0:W5:Y:S04]  /*21e60*/  LDL.LU R2, [R1+0x79c] ;  /* 0x00079c0001027983 */ /* 0x0021680000300800 */
[----:B------:R-:W3:Y:S04]  /*21e70*/  LDL.LU R215, [R1+0x48c] ;  /* 0x00048c0001d77983 */ /* 0x000ee80000300800 */
[----:B------:R1:W-:Y:S04]  /*21e80*/  STL [R1+0x484], R0 ;  /* 0x0004840001007387 */ /* 0x0003e80000100800 */
[----:B-1----:R0:W5:Y:S04]  /*21e90*/  LDL.LU R0, [R1+0x798] ;  /* 0x0007980001007983 */ /* 0x0021680000300800 */
        /* <DEDUP_REMOVED lines=26> */
[----:B--2---:R-:W-:Y:S01]  /*22040*/  FADD R214, R203, R214 ;  /* 0x000000d6cbd67221 */ /* 0x004fe20000000000 */
[----:B---3--:R-:W-:Y:S01]  /*22050*/  FADD R215, R202, R215 ;  /* 0x000000d7cad77221 */ /* 0x008fe20000000000 */
[----:B----4-:R-:W-:-:S05]  /*22060*/  FADD R200, R201, R200 ;  /* 0x000000c8c9c87221 */ /* 0x010fca0000000000 */
        /* <DEDUP_REMOVED lines=25> */
[----:B------:R-:W4:Y:S04]  /*22200*/  LDL.LU R203, [R1+0x4f8] ;  /* 0x0004f80001cb7983 */ /* 0x000f280000300800 */
[----:B------:R0:W-:Y:S04]  /*22210*/  STL [R1+0x4ec], R4 ;  /* 0x0004ec0401007387 */ /* 0x0001e80000100800 */
[----:B------:R-:W4:Y:S04]  /*22220*/  LDL.LU R202, [R1+0x4fc] ;  /* 0x0004fc0001ca7983 */ /* 0x000f280000300800 */
[----:B------:R0:W-:Y:S04]  /*22230*/  STL [R1+0x4f0], R5 ;  /* 0x0004f00501007387 */ /* 0x0001e80000100800 */
[----:B------:R-:W4:Y:S04]  /*22240*/  LDL.LU R201, [R1+0x500] ;  /* 0x0005000001c97983 */ /* 0x000f280000300800 */
[----:B------:R0:W-:Y:S04]  /*22250*/  STL [R1+0x4f4], R6 ;  /* 0x0004f40601007387 */ /* 0x0001e80000100800 */
[----:B-1----:R-:W4:Y:S04]  /*22260*/  LDL.LU R200, [R1+0x504] ;  /* 0x0005040001c87983 */ /* 0x002f280000300800 */
[----:B--2---:R-:W2:Y:S04]  /*22270*/  LDL.LU R215, [R1+0x508] ;  /* 0x0005080001d77983 */ /* 0x004ea80000300800 */
[----:B---3--:R-:W3:Y:S04]  /*22280*/  LDL.LU R214, [R1+0x50c] ;  /* 0x00050c0001d67983 */ /* 0x008ee80000300800 */
[----:B----4-:R-:W4:Y:S04]  /*22290*/  LDL.LU R213, [R1+0x510] ;  /* 0x0005100001d57983 */ /* 0x010f280000300800 */
        /* <DEDUP_REMOVED lines=24> */
[----:B------:R-:W-:Y:S01]  /*22420*/  FADD R203, R181, R203 ;  /* 0x000000cbb5cb7221 */ /* 0x000fe20000000000 */
[----:B------:R-:W-:-:S04]  /*22430*/  FADD R202, R182, R202 ;  /* 0x000000cab6ca7221 */ /* 0x000fc80000000000 */
        /* <DEDUP_REMOVED lines=61> */
[----:B------:R-:W4:Y:S04]  /*22810*/  LDL.LU R201, [R1+0x57c] ;  /* 0x00057c0001c97983 */ /* 0x000f280000300800 */
[----:B------:R1:W-:Y:S04]  /*22820*/  STL [R1+0x570], R6 ;  /* 0x0005700601007387 */ /* 0x0003e80000100800 */
[----:B--2---:R-:W2:Y:S04]  /*22830*/  LDL.LU R200, [R1+0x580] ;  /* 0x0005800001c87983 */ /* 0x004ea80000300800 */
        /* <DEDUP_REMOVED lines=27> */
[----:B------:R-:W-:Y:S01]  /*229f0*/  FADD R203, R148, R203 ;  /* 0x000000cb94cb7221 */ /* 0x000fe20000000000 */
[----:B------:R-:W-:-:S04]  /*22a00*/  FADD R202, R149, R202 ;  /* 0x000000ca95ca7221 */ /* 0x000fc80000000000 */
        /* <DEDUP_REMOVED lines=334> */
[----:B------:R-:W-:Y:S01]  /*23ef0*/  FADD R5, R30, R5 ;  /* 0x000000051e057221 */ /* 0x000fe20000000000 */
[----:B------:R-:W-:-:S05]  /*23f00*/  FADD R6, R6, R31 ;  /* 0x0000001f06067221 */ /* 0x000fca0000000000 */
[----:B------:R0:W-:Y:S04]  /*23f10*/  STL [R1+0x760], R6 ;  /* 0x0007600601007387 */ /* 0x0001e80000100800 */
[----:B------:R0:W-:Y:S04]  /*23f20*/  STL [R1+0x758], R4 ;  /* 0x0007580401007387 */ /* 0x0001e80000100800 */
[----:B------:R0:W-:Y:S02]  /*23f30*/  STL [R1+0x75c], R5 ;  /* 0x00075c0501007387 */ /* 0x0001e40000100800 */
.L_x_28:
[----:B0-----:R-:W0:Y:S02]  /*23f40*/  LDC R4, c[0x0][0x28c] ;  /* 0x0000a300ff047b82 */ /* 0x001e240000000800 */
[----:B0-----:R-:W-:-:S13]  /*23f50*/  ISETP.GE.AND P0, PT, R4, 0x1, PT ;  /* 0x000000010400780c */ /* 0x001fda0003f06270 */
[----:B------:R-:W-:Y:S05]  /*23f60*/  @!P0 BRA `(.L_x_29) ;  /* 0x0000000000648947 */ /* 0x000fea0003800000 */
[----:B------:R-:W2:Y:S02]  /*23f70*/  LDL R5, [R1+0x778] ;  /* 0x0007780001057983 */ /* 0x000ea40000100800 */
[----:B--2---:R-:W-:-:S13]  /*23f80*/  R2UR UR6, R5 ;  /* 0x00000000050672ca */ /* 0x004fda00000e0000 */
[----:B------:R-:W-:-:S06]  /*23f90*/  UISETP.NE.AND UP0, UPT, UR6, 0x3, UPT ;  /* 0x000000030600788c */ /* 0x000fcc000bf05270 */
[----:B------:R-:W-:-:S13]  /*23fa0*/  PLOP3.LUT P0, PT, PT, PT, UP0, 0x80, 0x0 ;  /* 0x000000000000781c */ /* 0x000fda0003f0f008 */
[----:B------:R-:W-:Y:S05]  /*23fb0*/  @!P0 BRA `(.L_x_30) ;  /* 0x0000000000048947 */ /* 0x000fea0003800000 */
[----:B------:R-:W-:Y:S01]  /*23fc0*/  BPT.TRAP 0x1 ;  /* 0x000000040000795c */ /* 0x000fe20000300000 */
.L_x_30:
[----:B------:R-:W2:Y:S04]  /*23fd0*/  LDL R6, [R1+0x790] ;  /* 0x0007900001067983 */ /* 0x000ea80000100800 */
[----:B------:R-:W3:Y:S04]  /*23fe0*/  LDL R5, [R1+0x788] ;  /* 0x0007880001057983 */ /* 0x000ee80000100800 */
[----:B------:R-:W4:Y:S01]  /*23ff0*/  LDL R4, [R1+0x77c] ;  /* 0x00077c0001047983 */ /* 0x000f220000100800 */
[----:B-----5:R-:W-:Y:S02]  /*24000*/  R2UR UR9, R3 ;  /* 0x00000000030972ca */ /* 0x020fe400000e0000 */
[----:B--2---:R-:W-:-:S02]  /*24010*/  R2UR UR11, R6 ;  /* 0x00000000060b72ca */ /* 0x004fc400000e0000 */
[----:B---3--:R-:W-:Y:S02]  /*24020*/  R2UR UR10, R5 ;  /* 0x00000000050a72ca */ /* 0x008fe400000e0000 */
[----:B----4-:R-:W-:-:S09]  /*24030*/  R2UR UR8, R4 ;  /* 0x00000000040872ca */ /* 0x010fd200000e0000 */
[----:B------:R-:W-:-:S04]  /*24040*/  UISETP.LT.AND UP0, UPT, UR11, 0x1, UPT ;  /* 0x000000010b00788c */ /* 0x000fc8000bf01270 */
[----:B------:R-:W-:-:S04]  /*24050*/  USEL UR6, UR11, 0x1, UP0 ;  /* 0x000000010b067887 */ /* 0x000fc80008000000 */
[----:B------:R-:W-:Y:S02]  /*24060*/  UIADD3 UR6, UR10, UR11, -UR6 ;  /* 0x0000000b0a067290 */ /* 0x000fe4000fffe806 */
[----:B------:R-:W-:Y:S02]  /*24070*/  UISETP.GT.U32.AND UP0, UPT, UR8, 0x1, UPT ;  /* 0x000000010800788c */ /* 0x000fe4000bf04070 */
[----:B------:R-:W-:-:S04]  /*24080*/  USHF.L.U32 UR6, UR6, 0x3, URZ ;  /* 0x0000000306067899 */ /* 0x000fc8000800063f */
[----:B------:R-:W-:Y:S01]  /*24090*/  ULOP3.LUT UR6, UR6, 0x8, URZ, 0xc0, !UPT ;  /* 0x0000000806067892 */ /* 0x000fe2000f8ec03f */
[----:B------:R-:W-:-:S03]  /*240a0*/  PLOP3.LUT P0, PT, PT, PT, UP0, 0x80, 0x0 ;  /* 0x000000000000781c */ /* 0x000fc60003f0f008 */
[----:B------:R-:W-:-:S04]  /*240b0*/  UIADD3 UR6, UR9, 0x10, UR6 ;  /* 0x0000001009067890 */ /* 0x000fc8000fffe006 */
[----:B------:R-:W-:-:S09]  /*240c0*/  UPRMT UR6, URZ, 0x654, UR6 ;  /* 0x000006543f067896 */ /* 0x000fd20008000006 */
[----:B------:R-:W-:Y:S01]  /*240d0*/  SYNCS.ARRIVE.TRANS64.RED.A1T0 RZ, [UR6], RZ ;  /* 0x000000ffffff79a7 */ /* 0x000fe20008100406 */
[----:B------:R-:W-:Y:S05]  /*240e0*/  @P0 BRA `(.L_x_29) ;  /* 0x0000000000040947 */ /* 0x000fea0003800000 */
[----:B------:R-:W-:Y:S01]  /*240f0*/  BPT.TRAP 0x1 ;  /* 0x000000040000795c */ /* 0x000fe20000300000 */
.L_x_29:
[----:B-----5:R-:W2:Y:S01]  /*24100*/  LDL.LU R3, [R1+0x774] ;  /* 0x0007740001037983 */ /* 0x020ea20000300800 */
[----:B------:R-:W0:Y:S01]  /*24110*/  LDC R24, c[0x0][0x288] ;  /* 0x0000a200ff187b82 */ /* 0x000e220000000800 */
[----:B------:R-:W-:Y:S01]  /*24120*/  ULDC UR6, c[0x0][0x284] ;  /* 0x0000a10000067ab9 */ /* 0x000fe20000000800 */
[----:B------:R-:W-:Y:S01]  /*24130*/  ULDC.64 UR8, c[0x0][0x5d0] ;  /* 0x0001740000087ab9 */ /* 0x000fe20000000a00 */
[----:B------:R-:W3:Y:S04]  /*24140*/  LDL.LU R25, [R1+0x770] ;  /* 0x0007700001197983 */ /* 0x000ee80000300800 */
[----:B------:R-:W4:Y:S01]  /*24150*/  LDL R32, [R1+0x76c] ;  /* 0x00076c0001207983 */ /* 0x000f220000100800 */
[----:B------:R-:W1:Y:S02]  /*24160*/  S2R R27, SR_TID.X ;  /* 0x00000000001b7919 */ /* 0x000e640000002100 */
[----:B-1----:R-:W-:-:S02]  /*24170*/  SHF.R.U32.HI R5, RZ, 0x2, R27 ;  /* 0x00000002ff057819 */ /* 0x002fc4000001161b */
[----:B------:R-:W-:Y:S02]  /*24180*/  LOP3.LUT R6, R27, 0x60, RZ, 0xc0, !PT ;  /* 0x000000601b067812 */ /* 0x000fe400078ec0ff */
[----:B------:R-:W-:Y:S02]  /*24190*/  SHF.R.U32.HI R4, RZ, 0x7, R27 ;  /* 0x00000007ff047819 */ /* 0x000fe4000001161b */
[----:B------:R-:W-:Y:S02]  /*241a0*/  LOP3.LUT R5, R5, 0x7, RZ, 0xc0, !PT ;  /* 0x0000000705057812 */ /* 0x000fe400078ec0ff */
[----:B------:R-:W-:Y:S02]  /*241b0*/  SHF.R.U32.HI R6, RZ, 0x1, R6 ;  /* 0x00000001ff067819 */ /* 0x000fe40000011606 */
[----:B------:R-:W-:-:S05]  /*241c0*/  LOP3.LUT R4, R4, 0x1, RZ, 0xc0, !PT ;  /* 0x0000000104047812 */ /* 0x000fca00078ec0ff */
[----:B------:R-:W-:Y:S01]  /*241d0*/  IMAD.SHL.U32 R31, R4, 0x40, RZ ;  /* 0x00000040041f7824 */ /* 0x000fe200078e00ff */
[C---:B------:R-:W-:Y:S01]  /*241e0*/  LOP3.LUT R28, R27.reuse, 0x3, RZ, 0xc0, !PT ;  /* 0x000000031b1c7812 */ /* 0x040fe200078ec0ff */
[----:B------:R-:W-:-:S04]  /*241f0*/  IMAD.SHL.U32 R27, R27, 0x2, RZ ;  /* 0x000000021b1b7824 */ /* 0x000fc800078e00ff */
[----:B0-----:R-:W-:Y:S01]  /*24200*/  IMAD R28, R28, -0x2, R24 ;  /* 0xfffffffe1c1c7824 */ /* 0x001fe200078e0218 */
[--C-:B------:R-:W-:Y:S01]  /*24210*/  LOP3.LUT R31, R31, 0x40, R5.reuse, 0xe2, !PT ;  /* 0x000000401f1f7812 */ /* 0x100fe200078ee205 */
[----:B--2---:R-:W-:Y:S01]  /*24220*/  IMAD R26, R3, 0xb0, RZ ;  /* 0x000000b0031a7824 */ /* 0x004fe200078e02ff */
[----:B------:R-:W-:-:S05]  /*24230*/  IADD3 R3, RZ, -R6, -R5 ;  /* 0x80000006ff037210 */ /* 0x000fca0007ffe805 */
[----:B------:R-:W-:Y:S01]  /*24240*/  IMAD R4, R4, -0x40, R3 ;  /* 0xffffffc004047824 */ /* 0x000fe200078e0203 */
[----:B------:R-:W-:Y:S01]  /*24250*/  ISETP.GE.AND P0, PT, R26, R24, PT ;  /* 0x000000181a00720c */ /* 0x000fe20003f06270 */
[----:B---3--:R-:W-:Y:S01]  /*24260*/  IMAD.SHL.U32 R3, R25, 0x200, RZ ;  /* 0x0000020019037824 */ /* 0x008fe200078e00ff */
[----:B----4-:R-:W-:-:S04]  /*24270*/  R2UR UR11, R32 ;  /* 0x00000000200b72ca */ /* 0x010fc800000e0000 */
[C---:B------:R-:W-:Y:S02]  /*24280*/  ISETP.GE.OR P0, PT, R3.reuse, UR6, P0 ;  /* 0x0000000603007c0c */ /* 0x040fe40008706670 */
[----:B------:R-:W-:Y:S01]  /*24290*/  IADD3 R3, -R3, UR6, R4 ;  /* 0x0000000603037c10 */ /* 0x000fe2000fffe104 */
[----:B------:R-:W-:Y:S02]  /*242a0*/  IMAD.MOV.U32 R4, RZ, RZ, -0x1 ;  /* 0xffffffffff047424 */ /* 0x000fe400078e00ff */
[----:B------:R-:W-:-:S03]  /*242b0*/  IMAD.IADD R28, R28, 0x1, -R26 ;  /* 0x000000011c1c7824 */ /* 0x000fc600078e0a1a */
[----:B------:R0:W-:Y:S01]  /*242c0*/  STL [R1+0x40], R4 ;  /* 0x0000400401007387 */ /* 0x0001e20000100800 */
[----:B------:R-:W-:Y:S01]  /*242d0*/  USHF.R.S32.HI UR10, URZ, 0x1f, UR11 ;  /* 0x0000001f3f0a7899 */ /* 0x000fe2000801140b */
[----:B------:R-:W-:Y:S01]  /*242e0*/  LOP3.LUT R26, R26, 0x6, R27, 0xf8, !PT ;  /* 0x000000061a1a7812 */ /* 0x000fe200078ef81b */
[----:B------:R-:W-:Y:S02]  /*242f0*/  IMAD.U32 R24, RZ, RZ, UR8 ;  /* 0x00000008ff187e24 */ /* 0x000fe4000f8e00ff */
[----:B------:R-:W-:Y:S01]  /*24300*/  UIMAD UR6, UR10, UR8, URZ ;  /* 0x000000080a0672a4 */ /* 0x000fe2000f8e023f */
[--C-:B------:R-:W-:Y:S01]  /*24310*/  SHF.R.S32.HI R27, RZ, 0x1f, R26.reuse ;  /* 0x0000001fff1b7819 */ /* 0x100fe2000001141a */
[----:B------:R-:W-:Y:S02]  /*24320*/  IMAD.WIDE R46, R25, 0x200, RZ ;  /* 0x00000200192e7825 */ /* 0x000fe400078e02ff */
[----:B------:R-:W-:Y:S02]  /*24330*/  UIMAD UR6, UR11, UR9, UR6 ;  /* 0x000000090b0672a4 */ /* 0x000fe4000f8e0206 */
[----:B------:R-:W-:Y:S01]  /*24340*/  IMAD.WIDE.U32 R24, R24, UR11, R26 ;  /* 0x0000000b18187c25 */ /* 0x000fe2000f8e001a */
[----:B------:R-:W-:-:S03]  /*24350*/  LOP3.LUT R31, R46, R31, R6, 0xfe, !PT ;  /* 0x0000001f2e1f7212 */ /* 0x000fc600078efe06 */
[----:B------:R-:W-:Y:S01]  /*24360*/  VIADD R25, R25, UR6 ;  /* 0x0000000619197c36 */ /* 0x000fe20008000000 */
[----:B0-----:R-:W-:Y:S06]  /*24370*/  @P0 BRA `(.L_x_31) ;  /* 0x000002ac000c0947 */ /* 0x001fec0003800000 */
[----:B------:R-:W0:Y:S01]  /*24380*/  LDC.64 R4, c[0x0][0x5c8] ;  /* 0x00017200ff047b82 */ /* 0x000e220000000a00 */
[----:B------:R-:W-:Y:S01]  /*24390*/  FSETP.NEU.AND P0, PT, RZ, UR5, PT ;  /* 0x00000005ff007c0b */ /* 0x000fe2000bf0d000 */
[----:B------:R-:W-:Y:S01]  /*243a0*/  BSSY B0, `(.L_x_31) ;  /* 0x0002ac0000007945 */ /* 0x000fe20003800000 */
[-C--:B0-----:R-:W-:Y:S02]  /*243b0*/  IMAD R29, R47, R4.reuse, RZ ;  /* 0x000000042f1d7224 */ /* 0x081fe400078e02ff */
[----:B------:R-:W-:-:S04]  /*243c0*/  IMAD.WIDE.U32 R24, R31, R4, R24 ;  /* 0x000000041f187225 */ /* 0x000fc800078e0018 */
[----:B------:R-:W-:-:S04]  /*243d0*/  IMAD R29, R31, R5, R29 ;  /* 0x000000051f1d7224 */ /* 0x000fc800078e021d */
[----:B------:R-:W-:Y:S01]  /*243e0*/  IMAD.IADD R29, R25, 0x1, R29 ;  /* 0x00000001191d7824 */ /* 0x000fe200078e021d */
[----:B------:R-:W-:Y:S06]  /*243f0*/  @!P0 BRA `(.L_x_32) ;  /* 0x0000018c00bc8947 */ /* 0x000fec0003800000 */
[----:B------:R-:W-:Y:S01]  /*24400*/  ISETP.GE.AND P5, PT, R3, 0x189, PT ;  /* 0x000001890300780c */ /* 0x000fe20003fa6270 */
[----:B------:R-:W-:Y:S01]  /*24410*/  ULDC.64 UR8, c[0x0][0x5b8] ;  /* 0x00016e0000087ab9 */ /* 0x000fe20000000a00 */
[----:B------:R-:W-:Y:S01]  /*24420*/  R2UR UR11, R32 ;  /* 0x00000000200b72ca */ /* 0x000fe200000e0000 */
[----:B------:R-:W2:Y:S01]  /*24430*/  LDL.LU R56, [R1+0x240] ;  /* 0x0002400001387983 */ /* 0x000ea20000300800 */
[C---:B------:R-:W-:Y:S02]  /*24440*/  ISETP.LT.OR P4, PT, R28.reuse, 0x1, !P5 ;  /* 0x000000011c00780c */ /* 0x040fe40006f81670 */
[C---:B------:R-:W-:Y:S02]  /*24450*/  ISETP.LT.OR P0, PT, R28.reuse, 0x2, !P5 ;  /* 0x000000021c00780c */ /* 0x040fe40006f01670 */
[----:B------:R-:W-:Y:S02]  /*24460*/  ISETP.LT.OR P3, PT, R28, 0x9, !P5 ;  /* 0x000000091c00780c */ /* 0x000fe40006f61670 */
[----:B------:R-:W-:Y:S01]  /*24470*/  LOP3.LUT R30, R30, 0xf7ffffff, RZ, 0xc0, !PT ;  /* 0xf7ffffff1e1e7812 */ /* 0x000fe200078ec0ff */
[----:B------:R-:W-:Y:S01]  /*24480*/  UIMAD UR6, UR10, UR8, URZ ;  /* 0x000000080a0672a4 */ /* 0x000fe2000f8e023f */
[----:B------:R-:W-:Y:S01]  /*24490*/  LOP3.LUT R0, R0, 0xfffffffd, RZ, 0xc0, !PT ;  /* 0xfffffffd00007812 */ /* 0x000fe200078ec0ff */
[----:B------:R-:W3:Y:S02]  /*244a0*/  LDL.LU R57, [R1+0x244] ;  /* 0x0002440001397983 */ /* 0x000ee40000300800 */
[----:B------:R-:W-:-:S02]  /*244b0*/  UIMAD UR6, UR11, UR9, UR6 ;  /* 0x000000090b0672a4 */ /* 0x000fc4000f8e0206 */
[----:B------:R-:W0:Y:S01]  /*244c0*/  @!P4 LDC.64 R32, c[0x0][0x5c0] ;  /* 0x00017000ff20cb82 */ /* 0x000e220000000a00 */
[----:B------:R-:W-:Y:S01]  /*244d0*/  @!P4 IMAD.MOV.U32 R34, RZ, RZ, R24 ;  /* 0x000000ffff22c224 */ /* 0x000fe200078e0018 */
[----:B------:R-:W-:Y:S01]  /*244e0*/  @P0 LOP3.LUT R30, R30, 0x8000000, RZ, 0xfc, !PT ;  /* 0x080000001e1e0812 */ /* 0x000fe200078efcff */
[----:B------:R-:W-:Y:S01]  /*244f0*/  @!P4 IMAD.MOV.U32 R35, RZ, RZ, R29 ;  /* 0x000000ffff23c224 */ /* 0x000fe200078e001d */
[----:B------:R-:W-:Y:S01]  /*24500*/  @P4 LOP3.LUT R0, R0, 0x2, RZ, 0xfc, !PT ;  /* 0x0000000200004812 */ /* 0x000fe200078efcff */
[----:B------:R-:W-:Y:S02]  /*24510*/  @!P4 IMAD R6, R5, 0x180, RZ ;  /* 0x000001800506c824 */ /* 0x000fe400078e02ff */
[----:B------:R-:W-:Y:S01]  /*24520*/  @!P4 IMAD.WIDE.U32 R34, R4, 0x180, R34 ;  /* 0x000001800422c825 */ /* 0x000fe200078e0022 */
[----:B------:R-:W1:Y:S01]  /*24530*/  @!P0 LDC.64 R36, c[0x0][0x5c0] ;  /* 0x00017000ff248b82 */ /* 0x000e620000000a00 */
[----:B------:R-:W-:Y:S02]  /*24540*/  LOP3.LUT R0, R0, 0xfffffff7, RZ, 0xc0, !PT ;  /* 0xfffffff700007812 */ /* 0x000fe400078ec0ff */
[----:B------:R-:W-:-:S02]  /*24550*/  @!P4 IMAD.IADD R6, R35, 0x1, R6 ;  /* 0x000000012306c824 */ /* 0x000fc400078e0206 */
[----:B------:R-:W-:-:S04]  /*24560*/  @P3 LOP3.LUT R0, R0, 0x8, RZ, 0xfc, !PT ;  /* 0x0000000800003812 */ /* 0x000fc800078efcff */
[----:B------:R-:W-:Y:S02]  /*24570*/  LOP3.LUT R0, R0, 0xfffffffb, RZ, 0xc0, !PT ;  /* 0xfffffffb00007812 */ /* 0x000fe400078ec0ff */
[----:B0-----:R-:W-:Y:S01]  /*24580*/  @!P4 IADD3 R40, P1, P2, R34, UR52, R32 ;  /* 0x000000342228cc10 */ /* 0x001fe2000fa3e020 */
[----:B------:R-:W-:Y:S01]  /*24590*/  @!P0 IMAD.MOV.U32 R32, RZ, RZ, R24 ;  /* 0x000000ffff208224 */ /* 0x000fe200078e0018 */
[----:B------:R-:W0:Y:S02]  /*245a0*/  @!P3 LDC.64 R34, c[0x0][0x5c0] ;  /* 0x00017000ff22bb82 */ /* 0x000e240000000a00 */
[----:B------:R-:W-:Y:S01]  /*245b0*/  @!P4 IADD3.X R41, R6, UR7, R33, P1, P2 ;  /* 0x000000070629cc10 */ /* 0x000fe20008fe4421 */
[----:B------:R-:W-:Y:S02]  /*245c0*/  @!P0 IMAD.MOV.U32 R33, RZ, RZ, R29 ;  /* 0x000000ffff218224 */ /* 0x000fe400078e001d */
[----:B------:R-:W-:Y:S02]  /*245d0*/  @!P0 IMAD R6, R5, 0x180, RZ ;  /* 0x0000018005068824 */ /* 0x000fe400078e02ff */
[----:B------:R-:W-:-:S04]  /*245e0*/  @!P0 IMAD.WIDE.U32 R32, R4, 0x180, R32 ;  /* 0x0000018004208825 */ /* 0x000fc800078e0020 */
[----:B------:R-:W-:Y:S01]  /*245f0*/  @!P0 IMAD.IADD R6, R33, 0x1, R6 ;  /* 0x0000000121068824 */ /* 0x000fe200078e0206 */
[----:B-1----:R-:W-:Y:S01]  /*24600*/  @!P0 IADD3 R38, P1, P2, R32, UR52, R36 ;  /* 0x0000003420268c10 */ /* 0x002fe2000fa3e024 */
[----:B------:R-:W-:Y:S02]  /*24610*/  @!P3 IMAD.MOV.U32 R32, RZ, RZ, R24 ;  /* 0x000000ffff20b224 */ /* 0x000fe400078e0018 */
[----:B------:R-:W-:Y:S01]  /*24620*/  @!P3 IMAD.MOV.U32 R33, RZ, RZ, R29 ;  /* 0x000000ffff21b224 */ /* 0x000fe200078e001d */
[----:B------:R-:W-:Y:S01]  /*24630*/  @!P0 IADD3.X R39, R6, UR7, R37, P1, P2 ;  /* 0x0000000706278c10 */ /* 0x000fe20008fe4425 */
[----:B------:R-:W-:Y:S01]  /*24640*/  @!P3 IMAD R6, R5, 0x180, RZ ;  /* 0x000001800506b824 */ /* 0x000fe200078e02ff */
[----:B------:R-:W-:Y:S01]  /*24650*/  ISETP.LT.OR P0, PT, R28, 0xa, !P5 ;  /* 0x0000000a1c00780c */ /* 0x000fe20006f01670 */
[----:B------:R-:W-:-:S04]  /*24660*/  @!P3 IMAD.WIDE.U32 R32, R4, 0x180, R32 ;  /* 0x000001800420b825 */ /* 0x000fc800078e0020 */
[----:B------:R-:W-:Y:S01]  /*24670*/  @!P3 IMAD.IADD R6, R33, 0x1, R6 ;  /* 0x000000012106b824 */ /* 0x000fe200078e0206 */
[----:B0-----:R-:W-:-:S04]  /*24680*/  @!P3 IADD3 R42, P1, P2, R32, UR52, R34 ;  /* 0x00000034202abc10 */ /* 0x001fc8000fa3e022 */
[----:B------:R-:W-:-:S03]  /*24690*/  @!P3 IADD3.X R43, R6, UR7, R35, P1, P2 ;  /* 0x00000007062bbc10 */ /* 0x000fc60008fe4423 */
[----:B------:R-:W0:Y:S01]  /*246a0*/  @!P0 LDC.64 R32, c[0x0][0x5c0] ;  /* 0x00017000ff208b82 */ /* 0x000e220000000a00 */
[----:B------:R-:W-:Y:S01]  /*246b0*/  @!P0 IMAD.MOV.U32 R34, RZ, RZ, R24 ;  /* 0x000000ffff228224 */ /* 0x000fe200078e0018 */
[----:B------:R-:W-:Y:S01]  /*246c0*/  @P0 LOP3.LUT R0, R0, 0x4, RZ, 0xfc, !PT ;  /* 0x0000000400000812 */ /* 0x000fe200078efcff */
[----:B------:R-:W-:Y:S02]  /*246d0*/  @!P0 IMAD.MOV.U32 R35, RZ, RZ, R29 ;  /* 0x000000ffff238224 */ /* 0x000fe400078e001d */
[----:B------:R-:W-:Y:S02]  /*246e0*/  @!P0 IMAD R6, R5, 0x180, RZ ;  /* 0x0000018005068824 */ /* 0x000fe400078e02ff */
[----:B------:R-:W-:-:S04]  /*246f0*/  @!P0 IMAD.WIDE.U32 R34, R4, 0x180, R34 ;  /* 0x0000018004228825 */ /* 0x000fc800078e0022 */
[----:B------:R-:W-:Y:S01]  /*24700*/  @!P0 IMAD.IADD R6, R35, 0x1, R6 ;  /* 0x0000000123068824 */ /* 0x000fe200078e0206 */
[----:B0-----:R-:W-:-:S04]  /*24710*/  @!P0 IADD3 R44, P1, P2, R34, UR52, R32 ;  /* 0x00000034222c8c10 */ /* 0x001fc8000fa3e020 */
[----:B------:R-:W-:Y:S01]  /*24720*/  @!P0 IADD3.X R45, R6, UR7, R33, P1, P2 ;  /* 0x00000007062d8c10 */ /* 0x000fe20008fe4421 */
[----:B------:R-:W-:Y:S01]  /*24730*/  IMAD.U32 R6, RZ, RZ, UR8 ;  /* 0x00000008ff067e24 */ /* 0x000fe2000f8e00ff */
[----:B------:R-:W-:Y:S01]  /*24740*/  ULDC.64 UR8, c[0x0][0x5b0] ;  /* 0x00016c0000087ab9 */ /* 0x000fe20000000a00 */
[----:B------:R-:W-:Y:S02]  /*24750*/  ISETP.GE.AND P0, PT, R3, 0x1, PT ;  /* 0x000000010300780c */ /* 0x000fe40003f06270 */
[----:B------:R-:W-:Y:S01]  /*24760*/  IMAD.WIDE.U32 R26, R6, UR11, R26 ;  /* 0x0000000b061a7c25 */ /* 0x000fe2000f8e001a */
[----:B------:R-:W-:-:S03]  /*24770*/  ULDC.64 UR10, c[0x0][0x5a8] ;  /* 0x00016a00000a7ab9 */ /* 0x000fc60000000a00 */
[----:B------:R-:W-:Y:S02]  /*24780*/  VIADD R33, R27, UR6 ;  /* 0x000000061b217c36 */ /* 0x000fe40008000000 */
[----:B------:R-:W-:Y:S02]  /*24790*/  IMAD.MOV.U32 R32, RZ, RZ, R26 ;  /* 0x000000ffff207224 */ /* 0x000fe400078e001a */
[----:B------:R-:W-:Y:S02]  /*247a0*/  IMAD R6, R47, UR8, RZ ;  /* 0x000000082f067c24 */ /* 0x000fe4000f8e02ff */
[----:B------:R-:W-:-:S04]  /*247b0*/  IMAD.WIDE.U32 R26, R31, UR8, R32 ;  /* 0x000000081f1a7c25 */ /* 0x000fc8000f8e0020 */
[----:B------:R-:W-:Y:S01]  /*247c0*/  IMAD R6, R31, UR9, R6 ;  /* 0x000000091f067c24 */ /* 0x000fe2000f8e0206 */
[----:B------:R-:W-:-:S04]  /*247d0*/  IADD3 R26, P1, R26, UR10, RZ ;  /* 0x0000000a1a1a7c10 */ /* 0x000fc8000ff3e0ff */
[--C-:B------:R-:W-:Y:S02]  /*247e0*/  IADD3.X R27, R27, UR11, R6.reuse, P1, !PT ;  /* 0x0000000b1b1b7c10 */ /* 0x100fe40008ffe406 */
[----:B------:R-:W-:Y:S02]  /*247f0*/  ISETP.LT.OR P1, PT, R28, 0x1, !P0 ;  /* 0x000000011c00780c */ /* 0x000fe40004721670 */
[----:B------:R-:W-:-:S11]  /*24800*/  PRMT R6, RZ, 0x7610, R6 ;  /* 0x00007610ff067816 */ /* 0x000fd60000000006 */
[----:B------:R-:W4:Y:S02]  /*24810*/  @!P1 LDG.E.U8 R6, desc[UR54][R26.64] ;  /* 0x000000361a069981 */ /* 0x000f24000c1e1100 */
[----:B----4-:R-:W-:-:S04]  /*24820*/  LOP3.LUT R6, R6, 0xff, RZ, 0xc0, !PT ;  /* 0x000000ff06067812 */ /* 0x010fc800078ec0ff */
[----:B------:R-:W-:-:S05]  /*24830*/  F2FP.F16.E4M3.UNPACK_B R6, R6 ;  /* 0x00000006ff06723e */ /* 0x000fca00020006ff */
[----:B------:R-:W-:-:S05]  /*24840*/  HADD2.F32 R6, -RZ, R6.H0_H0 ;  /* 0x20000006ff067230 */ /* 0x000fca0000004100 */
[----:B------:R-:W-:-:S04]  /*24850*/  FMUL R6, R6, UR5 ;  /* 0x0000000506067c20 */ /* 0x000fc80008400000 */
[----:B------:R-:W-:Y:S02]  /*24860*/  FFMA R34, R7, UR4, R6 ;  /* 0x0000000407227c23 */ /* 0x000fe40008000006 */
[----:B------:R-:W0:Y:S03]  /*24870*/  @!P1 LDC.64 R6, c[0x0][0x5c0] ;  /* 0x00017000ff069b82 */ /* 0x000e260000000a00 */
[----:B------:R-:W-:Y:S02]  /*24880*/  F2FP.SATFINITE.E4M3.F32.PACK_AB_MERGE_C R34, RZ, R34, RZ ;  /* 0x00000022ff22723e */ /* 0x000fe400048070ff */
[----:B0-----:R-:W-:-:S05]  /*24890*/  @!P1 IADD3 R6, P2, R24, R6, RZ ;  /* 0x0000000618069210 */ /* 0x001fca0007f5e0ff */
[----:B------:R-:W-:-:S05]  /*248a0*/  @!P1 IMAD.X R7, R29, 0x1, R7, P2 ;  /* 0x000000011d079824 */ /* 0x000fca00010e0607 */
[----:B------:R0:W-:Y:S01]  /*248b0*/  @!P1 STG.E.U8 desc[UR54][R6.64], R34 ;  /* 0x0000002206009986 */ /* 0x0001e2000c101136 */
[----:B------:R-:W-:Y:S02]  /*248c0*/  ISETP.LT.OR P1, PT, R28, 0x2, !P0 ;  /* 0x000000021c00780c */ /* 0x000fe40004721670 */
[----:B0-----:R-:W-:-:S11]  /*248d0*/  PRMT R34, RZ, 0x7610, R34 ;  /* 0x00007610ff227816 */ /* 0x001fd60000000022 */
[----:B------:R-:W0:Y:S01]  /*248e0*/  @!P1 LDC.64 R6, c[0x0][0x5c0] ;  /* 0x00017000ff069b82 */ /* 0x000e220000000a00 */
[----:B------:R-:W4:Y:S01]  /*248f0*/  @!P1 LDG.E.U8 R34, desc[UR54][R26.64+0x1] ;  /* 0x000001361a229981 */ /* 0x000f22000c1e1100 */
[----:B0-----:R-:W-:-:S05]  /*24900*/  @!P1 IADD3 R6, P2, R24, R6, RZ ;  /* 0x0000000618069210 */ /* 0x001fca0007f5e0ff */
[----:B------:R-:W-:Y:S01]  /*24910*/  @!P1 IMAD.X R7, R29, 0x1, R7, P2 ;  /* 0x000000011d079824 */ /* 0x000fe200010e0607 */
[----:B------:R-:W-:Y:S02]  /*24920*/  ISETP.GE.AND P2, PT, R3, 0x9, PT ;  /* 0x000000090300780c */ /* 0x000fe40003f46270 */
[----:B----4-:R-:W-:-:S04]  /*24930*/  LOP3.LUT R34, R34, 0xff, RZ, 0xc0, !PT ;  /* 0x000000ff22227812 */ /* 0x010fc800078ec0ff */
[----:B------:R-:W-:-:S05]  /*24940*/  F2FP.F16.E4M3.UNPACK_B R34, R34 ;  /* 0x00000022ff22723e */ /* 0x000fca00020006ff */
[----:B------:R-:W-:-:S05]  /*24950*/  HADD2.F32 R34, -RZ, R34.H0_H0 ;  /* 0x20000022ff227230 */ /* 0x000fca0000004100 */
[----:B------:R-:W-:-:S04]  /*24960*/  FMUL R34, R34, UR5 ;  /* 0x0000000522227c20 */ /* 0x000fc80008400000 */
[----:B------:R-:W-:-:S05]  /*24970*/  FFMA R8, R8, UR4, R34 ;  /* 0x0000000408087c23 */ /* 0x000fca0008000022 */
[----:B------:R-:W-:-:S05]  /*24980*/  F2FP.SATFINITE.E4M3.F32.PACK_AB_MERGE_C R8, RZ, R8, RZ ;  /* 0x00000008ff08723e */ /* 0x000fca00048070ff */
[----:B------:R0:W-:Y:S02]  /*24990*/  @!P1 STG.E.U8 desc[UR54][R6.64+0x1], R8 ;  /* 0x0000010806009986 */ /* 0x0001e4000c101136 */
[----:B0-----:R-:W-:-:S05]  /*249a0*/  IADD3 R6, P1, R31, 0x8, RZ ;  /* 0x000000081f067810 */ /* 0x001fca0007f3e0ff */
[----:B------:R-:W-:-:S04]  /*249b0*/  IMAD.X R8, RZ, RZ, R47, P1 ;  /* 0x000000ffff087224 */ /* 0x000fc800008e062f */
[----:B------:R-:W-:-:S04]  /*249c0*/  IMAD R8, R8, UR8, RZ ;  /* 0x0000000808087c24 */ /* 0x000fc8000f8e02ff */
[C---:B------:R-:W-:Y:S02]  /*249d0*/  IMAD R8, R6.reuse, UR9, R8 ;  /* 0x0000000906087c24 */ /* 0x040fe4000f8e0208 */
[----:B------:R-:W-:-:S03]  /*249e0*/  IMAD.WIDE.U32 R6, R6, UR8, R32 ;  /* 0x0000000806067c25 */ /* 0x000fc6000f8e0020 */
        /* <DEDUP_REMOVED lines=12> */
[----:B0-----:R-:W-:-:S04]  /*24ab0*/  @!P1 IADD3 R8, P3, P4, R24, UR52, R8 ;  /* 0x0000003418089c10 */ /* 0x001fc8000fc7e008 */
[----:B------:R-:W-:-:S05]  /*24ac0*/  @!P1 IADD3.X R9, R29, UR7, R9, P3, P4 ;  /* 0x000000071d099c10 */ /* 0x000fca0009fe8409 */
[----:B------:R0:W-:Y:S01]  /*24ad0*/  @!P1 STG.E.U8 desc[UR54][R8.64], R34 ;  /* 0x0000002208009986 */ /* 0x0001e2000c101136 */
[----:B------:R-:W-:Y:S02]  /*24ae0*/  ISETP.LT.OR P1, PT, R28, 0x2, !P2 ;  /* 0x000000021c00780c */ /* 0x000fe40005721670 */
[----:B0-----:R-:W-:-:S11]  /*24af0*/  PRMT R34, RZ, 0x7610, R34 ;  /* 0x00007610ff227816 */ /* 0x001fd60000000022 */
[----:B------:R-:W0:Y:S01]  /*24b00*/  @!P1 LDC.64 R8, c[0x0][0x5c0] ;  /* 0x00017000ff089b82 */ /* 0x000e220000000a00 */
[----:B------:R-:W4:Y:S01]  /*24b10*/  @!P1 LDG.E.U8 R34, desc[UR54][R6.64+0x1] ;  /* 0x0000013606229981 */ /* 0x000f22000c1e1100 */
[----:B------:R-:W-:Y:S02]  /*24b20*/  ISETP.LT.OR P5, PT, R28, 0x11, !P5 ;  /* 0x000000111c00780c */ /* 0x000fe40006fa1670 */
[----:B0-----:R-:W-:-:S04]  /*24b30*/  @!P1 IADD3 R8, P3, P4, R24, UR52, R8 ;  /* 0x0000003418089c10 */ /* 0x001fc8000fc7e008 */
[----:B------:R-:W-:-:S07]  /*24b40*/  @!P1 IADD3.X R9, R29, UR7, R9, P3, P4 ;  /* 0x000000071d099c10 */ /* 0x000fce0009fe8409 */
[----:B------:R-:W-:Y:S01]  /*24b50*/  @!P5 IMAD.MOV.U32 R35, RZ, RZ, R29 ;  /* 0x000000ffff23d224 */ /* 0x000fe200078e001d */
[----:B----4-:R-:W-:-:S04]  /*24b60*/  LOP3.LUT R34, R34, 0xff, RZ, 0xc0, !PT ;  /* 0x000000ff22227812 */ /* 0x010fc800078ec0ff */
[----:B------:R-:W-:-:S05]  /*24b70*/  F2FP.F16.E4M3.UNPACK_B R34, R34 ;  /* 0x00000022ff22723e */ /* 0x000fca00020006ff */
[----:B------:R-:W-:-:S05]  /*24b80*/  HADD2.F32 R34, -RZ, R34.H0_H0 ;  /* 0x20000022ff227230 */ /* 0x000fca0000004100 */
[----:B------:R-:W-:-:S04]  /*24b90*/  FMUL R34, R34, UR5 ;  /* 0x0000000522227c20 */ /* 0x000fc80008400000 */
[----:B------:R-:W-:-:S05]  /*24ba0*/  FFMA R10, R10, UR4, R34 ;  /* 0x000000040a0a7c23 */ /* 0x000fca0008000022 */
[----:B------:R-:W-:-:S05]  /*24bb0*/  F2FP.SATFINITE.E4M3.F32.PACK_AB_MERGE_C R10, RZ, R10, RZ ;  /* 0x0000000aff0a723e */ /* 0x000fca00048070ff */
[----:B------:R0:W-:Y:S02]  /*24bc0*/  @!P1 STG.E.U8 desc[UR54][R8.64+0x1], R10 ;  /* 0x0000010a08009986 */ /* 0x0001e4000c101136 */
[----:B0-----:R-:W0:Y:S01]  /*24bd0*/  @!P5 LDC.64 R8, c[0x0][0x5c0] ;  /* 0x00017000ff08db82 */ /* 0x001e220000000a00 */
[----:B------:R-:W-:Y:S02]  /*24be0*/  @!P5 IMAD.MOV.U32 R34, RZ, RZ, R24 ;  /* 0x000000ffff22d224 */ /* 0x000fe400078e0018 */
[----:B------:R-:W-:Y:S02]  /*24bf0*/  @!P5 IMAD R10, R5, 0x180, RZ ;  /* 0x00000180050ad824 */ /* 0x000fe400078e02ff */
[----:B------:R-:W-:-:S04]  /*24c00*/  @!P5 IMAD.WIDE.U32 R34, R4, 0x180, R34 ;  /* 0x000001800422d825 */ /* 0x000fc800078e0022 */
[----:B------:R-:W-:Y:S01]  /*24c10*/  @!P5 IMAD.IADD R10, R35, 0x1, R10 ;  /* 0x00000001230ad824 */ /* 0x000fe200078e020a */
[----:B0-----:R-:W-:-:S04]  /*24c20*/  @!P5 IADD3 R54, P1, P3, R34, UR52, R8 ;  /* 0x000000342236dc10 */ /* 0x001fc8000fb3e008 */
[----:B------:R-:W-:Y:S02]  /*24c30*/  @!P5 IADD3.X R55, R10, UR7, R9, P1, P3 ;  /* 0x000000070a37dc10 */ /* 0x000fe40008fe6409 */
[----:B------:R-:W-:Y:S02]  /*24c40*/  ISETP.LT.OR P1, PT, R28, 0x9, !P0 ;  /* 0x000000091c00780c */ /* 0x000fe40004721670 */
[----:B------:R-:W-:-:S11]  /*24c50*/  PRMT R8, RZ, 0x7610, R8 ;  /* 0x00007610ff087816 */ /* 0x000fd60000000008 */
[----:B------:R-:W4:Y:S01]  /*24c60*/  @!P1 LDG.E.U8 R8, desc[UR54][R26.64+0x8] ;  /* 0x000008361a089981 */ /* 0x000f22000c1e1100 */
[----:B------:R-:W-:Y:S02]  /*24c70*/  PRMT R10, RZ, 0x7610, R10 ;  /* 0x00007610ff0a7816 */ /* 0x000fe4000000000a */
        /* <DEDUP_REMOVED lines=10> */
[----:B------:R-:W-:-:S13]  /*24d20*/  ISETP.LT.OR P1, PT, R28, 0xa, !P0 ;  /* 0x0000000a1c00780c */ /* 0x000fda0004721670 */
[----:B------:R-:W4:Y:S01]  /*24d30*/  @!P1 LDG.E.U8 R10, desc[UR54][R26.64+0x9] ;  /* 0x000009361a0a9981 */ /* 0x000f22000c1e1100 */
[----:B0-----:R-:W0:Y:S02]  /*24d40*/  @!P1 LDC.64 R8, c[0x0][0x5c0] ;  /* 0x00017000ff089b82 */ /* 0x001e240000000a00 */
[----:B0-----:R-:W-:-:S05]  /*24d50*/  @!P1 IADD3 R8, P3, R24, R8, RZ ;  /* 0x0000000818089210 */ /* 0x001fca0007f7e0ff */
[----:B------:R-:W-:Y:S01]  /*24d60*/  @!P1 IMAD.X R9, R29, 0x1, R9, P3 ;  /* 0x000000011d099824 */ /* 0x000fe200018e0609 */
[----:B----4-:R-:W-:-:S04]  /*24d70*/  LOP3.LUT R10, R10, 0xff, RZ, 0xc0, !PT ;  /* 0x000000ff0a0a7812 */ /* 0x010fc800078ec0ff */
[----:B------:R-:W-:-:S05]  /*24d80*/  F2FP.F16.E4M3.UNPACK_B R10, R10 ;  /* 0x0000000aff0a723e */ /* 0x000fca00020006ff */
[----:B------:R-:W-:-:S05]  /*24d90*/  HADD2.F32 R10, -RZ, R10.H0_H0 ;  /* 0x2000000aff0a7230 */ /* 0x000fca0000004100 */
[----:B------:R-:W-:-:S04]  /*24da0*/  FMUL R10, R10, UR5 ;  /* 0x000000050a0a7c20 */ /* 0x000fc80008400000 */
[----:B------:R-:W-:-:S05]  /*24db0*/  FFMA R12, R12, UR4, R10 ;  /* 0x000000040c0c7c23 */ /* 0x000fca000800000a */
[----:B------:R-:W-:-:S05]  /*24dc0*/  F2FP.SATFINITE.E4M3.F32.PACK_AB_MERGE_C R12, RZ, R12, RZ ;  /* 0x0000000cff0c723e */ /* 0x000fca00048070ff */
[----:B------:R0:W-:Y:S01]  /*24dd0*/  @!P1 STG.E.U8 desc[UR54][R8.64+0x9], R12 ;  /* 0x0000090c08009986 */ /* 0x0001e2000c101136 */
[----:B------:R-:W-:-:S13]  /*24de0*/  ISETP.LT.OR P1, PT, R28, 0x9, !P2 ;  /* 0x000000091c00780c */ /* 0x000fda0005721670 */
[----:B0-----:R-:W0:Y:S02]  /*24df0*/  @!P1 LDC.64 R8, c[0x0][0x5c0] ;  /* 0x00017000ff089b82 */ /* 0x001e240000000a00 */
[--C-:B0-----:R-:W-:Y:S02]  /*24e00*/  @!P1 IADD3 R34, P3, P4, R24, UR52, R8.reuse ;  /* 0x0000003418229c10 */ /* 0x101fe4000fc7e008 */
[----:B------:R-:W-:-:S06]  /*24e10*/  PRMT R8, RZ, 0x7610, R8 ;  /* 0x00007610ff087816 */ /* 0x000fcc0000000008 */
[----:B------:R-:W4:Y:S01]  /*24e20*/  @!P1 LDG.E.U8 R8, desc[UR54][R6.64+0x8] ;  /* 0x0000083606089981 */ /* 0x000f22000c1e1100 */
[----:B------:R-:W-:Y:S02]  /*24e30*/  @!P1 IADD3.X R35, R29, UR7, R9, P3, P4 ;  /* 0x000000071d239c10 */ /* 0x000fe40009fe8409 */
[----:B------:R-:W-:Y:S02]  /*24e40*/  ISETP.LT.OR P4, PT, R28, 0xa, !P2 ;  /* 0x0000000a1c00780c */ /* 0x000fe40005781670 */
[----:B------:R-:W-:-:S04]  /*24e50*/  LOP3.LUT R0, R0, 0xffffff7f, RZ, 0xc0, !PT ;  /* 0xffffff7f00007812 */ /* 0x000fc800078ec0ff */
[----:B------:R-:W-:Y:S02]  /*24e60*/  @P5 LOP3.LUT R0, R0, 0x80, RZ, 0xfc, !PT ;  /* 0x0000008000005812 */ /* 0x000fe400078efcff */
[----:B----4-:R-:W-:-:S04]  /*24e70*/  LOP3.LUT R8, R8, 0xff, RZ, 0xc0, !PT ;  /* 0x000000ff08087812 */ /* 0x010fc800078ec0ff */
[----:B------:R-:W-:-:S05]  /*24e80*/  F2FP.F16.E4M3.UNPACK_B R8, R8 ;  /* 0x00000008ff08723e */ /* 0x000fca00020006ff */
[----:B------:R-:W-:-:S05]  /*24e90*/  HADD2.F32 R8, -RZ, R8.H0_H0 ;  /* 0x20000008ff087230 */ /* 0x000fca0000004100 */
[----:B------:R-:W-:-:S04]  /*24ea0*/  FMUL R8, R8, UR5 ;  /* 0x0000000508087c20 */ /* 0x000fc80008400000 */
[----:B------:R-:W-:Y:S02]  /*24eb0*/  FFMA R13, R13, UR4, R8 ;  /* 0x000000040d0d7c23 */ /* 0x000fe40008000008 */
[----:B------:R-:W0:Y:S03]  /*24ec0*/  @!P4 LDC.64 R8, c[0x0][0x5c0] ;  /* 0x00017000ff08cb82 */ /* 0x000e260000000a00 */
[----:B------:R-:W-:-:S05]  /*24ed0*/  F2FP.SATFINITE.E4M3.F32.PACK_AB_MERGE_C R13, RZ, R13, RZ ;  /* 0x0000000dff0d723e */ /* 0x000fca00048070ff */
[----:B------:R1:W-:Y:S01]  /*24ee0*/  @!P1 STG.E.U8 desc[UR54][R34.64+0x8], R13 ;  /* 0x0000080d22009986 */ /* 0x0003e2000c101136 */
[----:B------:R-:W-:Y:S02]  /*24ef0*/  ISETP.GE.AND P1, PT, R3, 0x81, PT ;  /* 0x000000810300780c */ /* 0x000fe40003f26270 */
[----:B0-----:R-:W-:-:S04]  /*24f00*/  @!P4 IADD3 R10, P3, P5, R24, UR52, R8 ;  /* 0x00000034180acc10 */ /* 0x001fc8000fd7e008 */
[----:B------:R-:W-:Y:S02]  /*24f10*/  @!P4 IADD3.X R11, R29, UR7, R9, P3, P5 ;  /* 0x000000071d0bcc10 */ /* 0x000fe40009fea409 */
[----:B------:R-:W-:-:S13]  /*24f20*/  ISETP.LT.OR P3, PT, R28, 0x1, !P1 ;  /* 0x000000011c00780c */ /* 0x000fda0004f61670 */
[----:B------:R-:W0:Y:S02]  /*24f30*/  @!P3 LDC.64 R8, c[0x0][0x5c0] ;  /* 0x00017000ff08bb82 */ /* 0x000e240000000a00 */
[--C-:B0-----:R-:W-:Y:S02]  /*24f40*/  @!P3 IADD3 R12, P5, P6, R24, UR57, R8.reuse ;  /* 0x00000039180cbc10 */ /* 0x101fe4000febe008 */
[----:B------:R-:W-:-:S06]  /*24f50*/  PRMT R8, RZ, 0x7610, R8 ;  /* 0x00007610ff087816 */ /* 0x000fcc0000000008 */
[----:B------:R-:W4:Y:S01]  /*24f60*/  @!P4 LDG.E.U8 R8, desc[UR54][R6.64+0x9] ;  /* 0x000009360608c981 */ /* 0x000f22000c1e1100 */
[----:B-1----:R-:W-:Y:S02]  /*24f70*/  @!P3 IADD3.X R13, R29, UR56, R9, P5, P6 ;  /* 0x000000381d0dbc10 */ /* 0x002fe4000afec409 */
[----:B----4-:R-:W-:-:S04]  /*24f80*/  LOP3.LUT R8, R8, 0xff, RZ, 0xc0, !PT ;  /* 0x000000ff08087812 */ /* 0x010fc800078ec0ff */
[----:B------:R-:W-:-:S05]  /*24f90*/  F2FP.F16.E4M3.UNPACK_B R8, R8 ;  /* 0x00000008ff08723e */ /* 0x000fca00020006ff */
[----:B------:R-:W-:-:S05]  /*24fa0*/  HADD2.F32 R8, -RZ, R8.H0_H0 ;  /* 0x20000008ff087230 */ /* 0x000fca0000004100 */
[----:B------:R-:W-:-:S04]  /*24fb0*/  FMUL R8, R8, UR5 ;  /* 0x0000000508087c20 */ /* 0x000fc80008400000 */
[----:B------:R-:W-:-:S05]  /*24fc0*/  FFMA R14, R14, UR4, R8 ;  /* 0x000000040e0e7c23 */ /* 0x000fca0008000008 */
[----:B------:R-:W-:-:S05]  /*24fd0*/  F2FP.SATFINITE.E4M3.F32.PACK_AB_MERGE_C R14, RZ, R14, RZ ;  /* 0x0000000eff0e723e */ /* 0x000fca00048070ff */
[----:B------:R0:W-:Y:S01]  /*24fe0*/  @!P4 STG.E.U8 desc[UR54][R10.64+0x9], R14 ;  /* 0x0000090e0a00c986 */ /* 0x0001e2000c101136 */
[----:B------:R-:W-:-:S05]  /*24ff0*/  IADD3 R8, P4, R31, 0x80, RZ ;  /* 0x000000801f087810 */ /* 0x000fca0007f9e0ff */
[----:B0-----:R-:W-:-:S04]  /*25000*/  IMAD.X R10, RZ, RZ, R47, P4 ;  /* 0x000000ffff0a7224 */ /* 0x001fc800020e062f */
[----:B------:R-:W-:-:S04]  /*25010*/  IMAD R10, R10, UR8, RZ ;  /* 0x000000080a0a7c24 */ /* 0x000fc8000f8e02ff */
[C---:B------:R-:W-:Y:S02]  /*25020*/  IMAD R10, R8.reuse, UR9, R10 ;  /* 0x00000009080a7c24 */ /* 0x040fe4000f8e020a */
[----:B------:R-:W-:-:S03]  /*25030*/  IMAD.WIDE.U32 R8, R8, UR8, R32 ;  /* 0x0000000808087c25 */ /* 0x000fc6000f8e0020 */
[----:B------:R-:W-:-:S04]  /*25040*/  IADD3 R8, P4, R8, UR10, RZ ;  /* 0x0000000a08087c10 */ /* 0x000fc8000ff9e0ff */
[--C-:B------:R-:W-:Y:S02]  /*25050*/  IADD3.X R9, R9, UR11, R10.reuse, P4, !PT ;  /* 0x0000000b09097c10 */ /* 0x100fe4000a7fe40a */
[----:B------:R-:W-:-:S06]  /*25060*/  PRMT R10, RZ, 0x7610, R10 ;  /* 0x00007610ff0a7816 */ /* 0x000fcc000000000a */
[----:B------:R-:W4:Y:S01]  /*25070*/  @!P3 LDG.E.U8 R10, desc[UR54][R8.64] ;  /* 0x00000036080ab981 */ /* 0x000f22000c1e1100 */
[----:B------:R-:W-:Y:S02]  /*25080*/  ISETP.LT.OR P4, PT, R28, 0x2, !P1 ;  /* 0x000000021c00780c */ /* 0x000fe40004f81670 */
[----:B----4-:R-:W-:-:S04]  /*25090*/  LOP3.LUT R10, R10, 0xff, RZ, 0xc0, !PT ;  /* 0x000000ff0a0a7812 */ /* 0x010fc800078ec0ff */
[----:B------:R-:W-:-:S05]  /*250a0*/  F2FP.F16.E4M3.UNPACK_B R10, R10 ;  /* 0x0000000aff0a723e */ /* 0x000fca00020006ff */
[----:B------:R-:W-:-:S05]  /*250b0*/  HADD2.F32 R10, -RZ, R10.H0_H0 ;  /* 0x2000000aff0a7230 */ /* 0x000fca0000004100 */
[----:B------:R-:W-:-:S04]  /*250c0*/  FMUL R10, R10, UR5 ;  /* 0x000000050a0a7c20 */ /* 0x000fc80008400000 */
[----:B------:R-:W-:Y:S02]  /*250d0*/  FFMA R15, R15, UR4, R10 ;  /* 0x000000040f0f7c23 */ /* 0x000fe4000800000a */
[----:B------:R-:W0:Y:S03]  /*250e0*/  @!P4 LDC.64 R10, c[0x0][0x5c0] ;  /* 0x00017000ff0acb82 */ /* 0x000e260000000a00 */
[----:B------:R-:W-:-:S05]  /*250f0*/  F2FP.SATFINITE.E4M3.F32.PACK_AB_MERGE_C R15, RZ, R15, RZ ;  /* 0x0000000fff0f723e */ /* 0x000fca00048070ff */
[----:B------:R1:W-:Y:S02]  /*25100*/  @!P3 STG.E.U8 desc[UR54][R12.64], R15 ;  /* 0x0000000f0c00b986 */ /* 0x0003e4000c101136 */
[----:B-1----:R-:W-:-:S06]  /*25110*/  PRMT R12, RZ, 0x7610, R12 ;  /* 0x00007610ff0c7816 */ /* 0x002fcc000000000c */
[----:B------:R-:W4:Y:S01]  /*25120*/  @!P4 LDG.E.U8 R12, desc[UR54][R8.64+0x1] ;  /* 0x00000136080cc981 */ /* 0x000f22000c1e1100 */
[----:B0-----:R-:W-:-:S04]  /*25130*/  @!P4 IADD3 R10, P5, P6, R24, UR57, R10 ;  /* 0x00000039180acc10 */ /* 0x001fc8000febe00a */
[----:B------:R-:W-:Y:S02]  /*25140*/  @!P4 IADD3.X R11, R29, UR56, R11, P5, P6 ;  /* 0x000000381d0bcc10 */ /* 0x000fe4000afec40b */
[----:B------:R-:W-:-:S04]  /*25150*/  ISETP.GE.AND P0, PT, R3, 0x89, PT ;  /* 0x000000890300780c */ /* 0x000fc80003f06270 */
[----:B------:R-:W-:Y:S01]  /*25160*/  ISETP.LT.OR P3, PT, R28, 0x1, !P0 ;  /* 0x000000011c00780c */ /* 0x000fe20004761670 */
[----:B------:R-:W-:-:S12]  /*25170*/  IMAD.U32 R14, RZ, RZ, UR52 ;  /* 0x00000034ff0e7e24 */ /* 0x000fd8000f8e00ff */
[----:B------:R-:W-:Y:S02]  /*25180*/  @!P3 IADD3 R14, P5, P6, R14, UR57, R24 ;  /* 0x000000390e0ebc10 */ /* 0x000fe4000febe018 */
        /* <DEDUP_REMOVED lines=13> */
[----:B------:R-:W-:Y:S02]  /*25260*/  IADD3.X R11, R11, UR11, R12, P4, !PT ;  /* 0x0000000b0b0b7c10 */ /* 0x000fe4000a7fe40c */
[----:B------:R-:W0:Y:S02]  /*25270*/  @!P3 LDC.64 R12, c[0x0][0x5c0] ;  /* 0x00017000ff0cbb82 */ /* 0x000e240000000a00 */
[----:B0-----:R-:W-:Y:S02]  /*25280*/  @!P3 IADD3 R12, P4, R14, R12, RZ ;  /* 0x0000000c0e0cb210 */ /* 0x001fe40007f9e0ff */
[----:B------:R-:W-:-:S06]  /*25290*/  PRMT R14, RZ, 0x7610, R14 ;  /* 0x00007610ff0e7816 */ /* 0x000fcc000000000e */
[----:B------:R-:W4:Y:S01]  /*252a0*/  @!P3 LDG.E.U8 R14, desc[UR54][R10.64] ;  /* 0x000000360a0eb981 */ /* 0x000f22000c1e1100 */
[----:B------:R-:W-:Y:S01]  /*252b0*/  IMAD.U32 R15, RZ, RZ, UR7 ;  /* 0x00000007ff0f7e24 */ /* 0x000fe2000f8e00ff */
[----:B------:R-:W-:-:S04]  /*252c0*/  LOP3.LUT R30, R30, 0xfbffffff, RZ, 0xc0, !PT ;  /* 0xfbffffff1e1e7812 */ /* 0x000fc800078ec0ff */
[----:B------:R-:W-:Y:S02]  /*252d0*/  @!P3 IADD3.X R15, R15, UR56, R29, P5, P6 ;  /* 0x000000380f0fbc10 */ /* 0x000fe4000afec41d */
[----:B------:R-:W-:-:S03]  /*252e0*/  @P2 LOP3.LUT R30, R30, 0x4000000, RZ, 0xfc, !PT ;  /* 0x040000001e1e2812 */ /* 0x000fc600078efcff */
[----:B------:R-:W-:Y:S01]  /*252f0*/  @!P3 IMAD.X R13, R15, 0x1, R13, P4 ;  /* 0x000000010f0db824 */ /* 0x000fe200020e060d */
[----:B------:R-:W-:Y:S02]  /*25300*/  ISETP.LT.OR P4, PT, R28, 0x2, !P0 ;  /* 0x000000021c00780c */ /* 0x000fe40004781670 */
[----:B------:R-:W-:Y:S02]  /*25310*/  LOP3.LUT R30, R30, 0xdfffffff, RZ, 0xc0, !PT ;  /* 0xdfffffff1e1e7812 */ /* 0x000fe400078ec0ff */
[----:B------:R-:W-:Y:S02]  /*25320*/  ISETP.GE.AND P2, PT, R3, 0x189, PT ;  /* 0x000001890300780c */ /* 0x000fe40003f46270 */
[----:B------:R-:W-:Y:S02]  /*25330*/  @P1 LOP3.LUT R30, R30, 0x20000000, RZ, 0xfc, !PT ;  /* 0x200000001e1e1812 */ /* 0x000fe400078efcff */
[----:B------:R-:W-:Y:S01]  /*25340*/  ISETP.LT.OR P1, PT, R28, 0x12, !P2 ;  /* 0x000000121c00780c */ /* 0x000fe20005721670 */
[----:B------:R-:W-:-:S12]  /*25350*/  IMAD.U32 R35, RZ, RZ, UR7 ;  /* 0x00000007ff237e24 */ /* 0x000fd8000f8e00ff */
        /* <DEDUP_REMOVED lines=9> */
[----:B------:R-:W-:-:S07]  /*253f0*/  IMAD.U32 R14, RZ, RZ, UR52 ;  /* 0x00000034ff0e7e24 */ /* 0x000fce000f8e00ff */
[----:B------:R-:W1:Y:S01]  /*25400*/  @!P1 LDC.64 R12, c[0x0][0x5c0] ;  /* 0x00017000ff0c9b82 */ /* 0x000e620000000a00 */
[----:B------:R-:W-:-:S04]  /*25410*/  @!P4 IADD3 R14, P5, P6, R14, UR57, R24 ;  /* 0x000000390e0ecc10 */ /* 0x000fc8000febe018 */
[----:B------:R-:W-:Y:S02]  /*25420*/  @!P4 IADD3.X R35, R35, UR56, R29, P5, P6 ;  /* 0x000000382323cc10 */ /* 0x000fe4000afec41d */
[----:B0-----:R-:W-:Y:S01]  /*25430*/  @!P4 IADD3 R16, P3, R14, R16, RZ ;  /* 0x000000100e10c210 */ /* 0x001fe20007f7e0ff */
[----:B------:R-:W-:-:S04]  /*25440*/  @!P1 IMAD.MOV.U32 R14, RZ, RZ, R24 ;  /* 0x000000ffff0e9224 */ /* 0x000fc800078e0018 */
[----:B------:R-:W-:-:S03]  /*25450*/  @!P1 IMAD.WIDE.U32 R14, R4, 0x180, R14 ;  /* 0x00000180040e9825 */ /* 0x000fc600078e000e */
[--C-:B-1----:R-:W-:Y:S02]  /*25460*/  @!P1 IADD3 R50, P5, P6, R14, UR52, R12.reuse ;  /* 0x000000340e329c10 */ /* 0x102fe4000febe00c */
[----:B------:R-:W-:-:S06]  /*25470*/  PRMT R12, RZ, 0x7610, R12 ;  /* 0x00007610ff0c7816 */ /* 0x000fcc000000000c */
[----:B------:R-:W4:Y:S01]  /*25480*/  @!P4 LDG.E.U8 R12, desc[UR54][R10.64+0x1] ;  /* 0x000001360a0cc981 */ /* 0x000f22000c1e1100 */
[----:B------:R-:W-:-:S04]  /*25490*/  @!P1 IMAD R34, R5, 0x180, RZ ;  /* 0x0000018005229824 */ /* 0x000fc800078e02ff */
[----:B------:R-:W-:-:S05]  /*254a0*/  @!P1 IMAD.IADD R15, R15, 0x1, R34 ;  /* 0x000000010f0f9824 */ /* 0x000fca00078e0222 */
[----:B------:R-:W-:Y:S02]  /*254b0*/  @!P1 IADD3.X R51, R15, UR7, R13, P5, P6 ;  /* 0x000000070f339c10 */ /* 0x000fe4000afec40d */
[----:B------:R-:W-:Y:S01]  /*254c0*/  ISETP.LT.OR P6, PT, R28, 0x19, !P2 ;  /* 0x000000191c00780c */ /* 0x000fe200057c1670 */
[----:B------:R-:W-:Y:S01]  /*254d0*/  @!P4 IMAD.X R17, R35, 0x1, R17, P3 ;  /* 0x000000012311c824 */ /* 0x000fe200018e0611 */
[----:B------:R-:W-:-:S11]  /*254e0*/  LOP3.LUT R0, R0, 0xffffffdf, RZ, 0xc0, !PT ;  /* 0xffffffdf00007812 */ /* 0x000fd600078ec0ff */
[----:B------:R-:W-:Y:S02]  /*254f0*/  @!P6 IMAD.MOV.U32 R14, RZ, RZ, R24 ;  /* 0x000000ffff0ee224 */ /* 0x000fe400078e0018 */
[----:B------:R-:W-:Y:S02]  /*25500*/  @!P6 IMAD.MOV.U32 R15, RZ, RZ, R29 ;  /* 0x000000ffff0fe224 */ /* 0x000fe400078e001d */
[----:B------:R-:W-:Y:S01]  /*25510*/  @!P6 IMAD.WIDE.U32 R14, R4, 0x180, R14 ;  /* 0x00000180040ee825 */ /* 0x000fe200078e000e */
[----:B------:R-:W-:Y:S02]  /*25520*/  @P1 LOP3.LUT R0, R0, 0x20, RZ, 0xfc, !PT ;  /* 0x0000002000001812 */ /* 0x000fe400078efcff */
[----:B------:R-:W-:Y:S02]  /*25530*/  LOP3.LUT P1, RZ, R30, 0x20000000, RZ, 0xc0, !PT ;  /* 0x200000001eff7812 */ /* 0x000fe4000782c0ff */
        /* <DEDUP_REMOVED lines=8> */
[----:B-1----:R-:W-:-:S04]  /*255c0*/  @!P6 IMAD R16, R5, 0x180, RZ ;  /* 0x000001800510e824 */ /* 0x002fc800078e02ff */
        /* <DEDUP_REMOVED lines=17> */
[----:B------:R-:W-:-:S13]  /*256e0*/  ISETP.LT.OR P3, PT, R28, 0xa, !P1 ;  /* 0x0000000a1c00780c */ /* 0x000fda0004f61670 */
[----:B------:R-:W4:Y:S01]  /*256f0*/  @!P3 LDG.E.U8 R14, desc[UR54][R8.64+0x9] ;  /* 0x00000936080eb981 */ /* 0x000f22000c1e1100 */
[----:B0-----:R-:W0:Y:S02]  /*25700*/  @!P3 LDC.64 R12, c[0x0][0x5c0] ;  /* 0x00017000ff0cbb82 */ /* 0x001e240000000a00 */
[----:B0-----:R-:W-:-:S04]  /*25710*/  @!P3 IADD3 R12, P4, P5, R24, UR57, R12 ;  /* 0x00000039180cbc10 */ /* 0x001fc8000fd9e00c */
[----:B------:R-:W-:Y:S01]  /*25720*/  @!P3 IADD3.X R13, R29, UR56, R13, P4, P5 ;  /* 0x000000381d0dbc10 */ /* 0x000fe2000a7ea40d */
[----:B------:R-:W-:Y:S01]  /*25730*/  IMAD.U32 R15, RZ, RZ, UR7 ;  /* 0x00000007ff0f7e24 */ /* 0x000fe2000f8e00ff */
        /* <DEDUP_REMOVED lines=8> */
[----:B0-----:R-:W0:Y:S01]  /*257c0*/  @!P3 LDC.64 R12, c[0x0][0x5c0] ;  /* 0x00017000ff0cbb82 */ /* 0x001e220000000a00 */
[----:B------:R-:W-:-:S05]  /*257d0*/  IMAD.U32 R14, RZ, RZ, UR52 ;  /* 0x00000034ff0e7e24 */ /* 0x000fca000f8e00ff */
[----:B------:R-:W-:-:S04]  /*257e0*/  @!P3 IADD3 R14, P4, P5, R14, UR57, R24 ;  /* 0x000000390e0ebc10 */ /* 0x000fc8000fd9e018 */
[----:B------:R-:W-:Y:S02]  /*257f0*/  @!P3 IADD3.X R15, R15, UR56, R29, P4, P5 ;  /* 0x000000380f0fbc10 */ /* 0x000fe4000a7ea41d */
[----:B0-----:R-:W-:Y:S02]  /*25800*/  @!P3 IADD3 R12, P4, R14, R12, RZ ;  /* 0x0000000c0e0cb210 */ /* 0x001fe40007f9e0ff */
[----:B------:R-:W-:-:S06]  /*25810*/  PRMT R14, RZ, 0x7610, R14 ;  /* 0x00007610ff0e7816 */ /* 0x000fcc000000000e */
[----:B------:R-:W4:Y:S01]  /*25820*/  @!P3 LDG.E.U8 R14, desc[UR54][R10.64+0x8] ;  /* 0x000008360a0eb981 */ /* 0x000f22000c1e1100 */
[----:B------:R-:W-:Y:S01]  /*25830*/  @!P3 IMAD.X R13, R15, 0x1, R13, P4 ;  /* 0x000000010f0db824 */ /* 0x000fe200020e060d */
[----:B------:R-:W-:Y:S02]  /*25840*/  ISETP.LT.OR P4, PT, R28, 0xa, !P0 ;  /* 0x0000000a1c00780c */ /* 0x000fe40004781670 */
[----:B------:R-:W-:Y:S01]  /*25850*/  ISETP.GE.AND P0, PT, R3, 0x101, PT ;  /* 0x000001010300780c */ /* 0x000fe20003f06270 */
[----:B------:R-:W-:Y:S01]  /*25860*/  IMAD.U32 R16, RZ, RZ, UR52 ;  /* 0x00000034ff107e24 */ /* 0x000fe2000f8e00ff */
[----:B------:R-:W-:Y:S01]  /*25870*/  LOP3.LUT R0, R0, 0xffffffbf, RZ, 0xc0, !PT ;  /* 0xffffffbf00007812 */ /* 0x000fe200078ec0ff */
[----:B------:R-:W-:Y:S01]  /*25880*/  IMAD.U32 R18, RZ, RZ, UR7 ;  /* 0x00000007ff127e24 */ /* 0x000fe2000f8e00ff */
[----:B------:R-:W-:Y:S02]  /*25890*/  LOP3.LUT R30, R30, 0xefffffff, RZ, 0xc0, !PT ;  /* 0xefffffff1e1e7812 */ /* 0x000fe400078ec0ff */
[----:B------:R-:W-:-:S05]  /*258a0*/  @P6 LOP3.LUT R0, R0, 0x40, RZ, 0xfc, !PT ;  /* 0x0000004000006812 */ /* 0x000fca00078efcff */
[----:B------:R-:W-:Y:S02]  /*258b0*/  @!P4 IADD3 R16, P5, P6, R16, UR57, R24 ;  /* 0x000000391010cc10 */ /* 0x000fe4000febe018 */
[----:B------:R-:W-:Y:S02]  /*258c0*/  @P1 LOP3.LUT R30, R30, 0x10000000, RZ, 0xfc, !PT ;  /* 0x100000001e1e1812 */ /* 0x000fe400078efcff */
[----:B------:R-:W-:Y:S02]  /*258d0*/  @!P4 IADD3.X R18, R18, UR56, R29, P5, P6 ;  /* 0x000000381212cc10 */ /* 0x000fe4000afec41d */
[----:B----4-:R-:W-:-:S04]  /*258e0*/  LOP3.LUT R14, R14, 0xff, RZ, 0xc0, !PT ;  /* 0x000000ff0e0e7812 */ /* 0x010fc800078ec0ff */
[----:B------:R-:W-:-:S05]  /*258f0*/  F2FP.F16.E4M3.UNPACK_B R14, R14 ;  /* 0x0000000eff0e723e */ /* 0x000fca00020006ff */
[----:B------:R-:W-:-:S05]  /*25900*/  HADD2.F32 R14, -RZ, R14.H0_H0 ;  /* 0x2000000eff0e7230 */ /* 0x000fca0000004100 */
[----:B------:R-:W-:-:S04]  /*25910*/  FMUL R14, R14, UR5 ;  /* 0x000000050e0e7c20 */ /* 0x000fc80008400000 */
[----:B------:R-:W-:-:S05]  /*25920*/  FFMA R14, R21, UR4, R14 ;  /* 0x00000004150e7c23 */ /* 0x000fca000800000e */
[----:B------:R-:W-:-:S05]  /*25930*/  F2FP.SATFINITE.E4M3.F32.PACK_AB_MERGE_C R14, RZ, R14, RZ ;  /* 0x0000000eff0e723e */ /* 0x000fca00048070ff */
[----:B------:R0:W-:Y:S01]  /*25940*/  @!P3 STG.E.U8 desc[UR54][R12.64+0x8], R14 ;  /* 0x0000080e0c00b986 */ /* 0x0001e2000c101136 */
[----:B------:R-:W-:Y:S01]  /*25950*/  ISETP.LT.OR P3, PT, R28, 0x1, !P0 ;  /* 0x000000011c00780c */ /* 0x000fe20004761670 */
[----:B0-----:R-:W0:-:S12]  /*25960*/  @!P4 LDC.64 R14, c[0x0][0x5c0] ;  /* 0x00017000ff0ecb82 */ /* 0x001e180000000a00 */
[----:B------:R-:W1:Y:S01]  /*25970*/  @!P3 LDC.64 R12, c[0x0][0x5c0] ;  /* 0x00017000ff0cbb82 */ /* 0x000e620000000a00 */
[----:B0-----:R-:W-:Y:S02]  /*25980*/  @!P4 IADD3 R14, P5, R16, R14, RZ ;  /* 0x0000000e100ec210 */ /* 0x001fe40007fbe0ff */
[--C-:B-1----:R-:W-:Y:S02]  /*25990*/  @!P3 IADD3 R16, P1, P6, R24, UR59, R12.reuse ;  /* 0x0000003b1810bc10 */ /* 0x102fe4000fe3e00c */
[----:B------:R-:W-:-:S06]  /*259a0*/  PRMT R12, RZ, 0x7610, R12 ;  /* 0x00007610ff0c7816 */ /* 0x000fcc000000000c */
[----:B------:R-:W4:Y:S01]  /*259b0*/  @!P4 LDG.E.U8 R12, desc[UR54][R10.64+0x9] ;  /* 0x000009360a0cc981 */ /* 0x000f22000c1e1100 */
[----:B------:R-:W-:Y:S01]  /*259c0*/  @!P4 IMAD.X R15, R18, 0x1, R15, P5 ;  /* 0x00000001120fc824 */ /* 0x000fe200028e060f */
        /* <DEDUP_REMOVED lines=52> */
[----:B------:R-:W-:-:S05]  /*25d10*/  IMAD.U32 R19, RZ, RZ, UR7 ;  /* 0x00000007ff137e24 */ /* 0x000fca000f8e00ff */
[----:B------:R-:W-:-:S05]  /*25d20*/  @!P3 IADD3.X R19, R19, UR58, R29, P5, P6 ;  /* 0x0000003a1313bc10 */ /* 0x000fca000afec41d */
[----:B------:R-:W-:Y:S01]  /*25d30*/  @!P3 IMAD.X R17, R19, 0x1, R17, P4 ;  /* 0x000000011311b824 */ /* 0x000fe200020e0611 */
[----:B------:R-:W-:-:S13]  /*25d40*/  ISETP.LT.OR P4, PT, R28, 0x2, !P0 ;  /* 0x000000021c00780c */ /* 0x000fda0004781670 */
[----:B------:R-:W0:Y:S01]  /*25d50*/  @!P4 LDC.64 R22, c[0x0][0x5c0] ;  /* 0x00017000ff16cb82 */ /* 0x000e220000000a00 */
        /* <DEDUP_REMOVED lines=9> */
[----:B------:R-:W-:-:S12]  /*25df0*/  IMAD.U32 R18, RZ, RZ, UR52 ;  /* 0x00000034ff127e24 */ /* 0x000fd8000f8e00ff */
[----:B-1----:R-:W1:Y:S01]  /*25e00*/  @!P3 LDC.64 R16, c[0x0][0x5c0] ;  /* 0x00017000ff10bb82 */ /* 0x002e620000000a00 */
[----:B------:R-:W-:Y:S01]  /*25e10*/  @!P4 IADD3 R18, P5, P6, R18, UR59, R24 ;  /* 0x0000003b1212cc10 */ /* 0x000fe2000febe018 */
[----:B------:R-:W-:-:S03]  /*25e20*/  @!P3 IMAD.MOV.U32 R19, RZ, RZ, R29 ;  /* 0x000000ffff13b224 */ /* 0x000fc600078e001d */
[----:B0-----:R-:W-:Y:S01]  /*25e30*/  @!P4 IADD3 R22, P1, R18, R22, RZ ;  /* 0x000000161216c210 */ /* 0x001fe20007f3e0ff */
[----:B------:R-:W-:-:S04]  /*25e40*/  @!P3 IMAD.MOV.U32 R18, RZ, RZ, R24 ;  /* 0x000000ffff12b224 */ /* 0x000fc800078e0018 */
[----:B------:R-:W-:Y:S01]  /*25e50*/  @!P3 IMAD.WIDE.U32 R18, R4, 0x180, R18 ;  /* 0x000001800412b825 */ /* 0x000fe200078e0012 */
[----:B------:R-:W-:Y:S02]  /*25e60*/  @!P4 IADD3.X R35, R35, UR58, R29, P5, P6 ;  /* 0x0000003a2323cc10 */ /* 0x000fe4000afec41d */
        /* <DEDUP_REMOVED lines=13> */
[----:B------:R-:W-:Y:S02]  /*25f40*/  ISETP.GE.AND P3, PT, R3, 0x101, PT ;  /* 0x000001010300780c */ /* 0x000fe40003f66270 */
        /* <DEDUP_REMOVED lines=15> */
[----:B------:R-:W-:-:S04]  /*26040*/  LOP3.LUT R0, R0, 0xffffbfff, RZ, 0xc0, !PT ;  /* 0xffffbfff00007812 */ /* 0x000fc800078ec0ff */
[----:B------:R-:W-:Y:S02]  /*26050*/  @P6 LOP3.LUT R0, R0, 0x4000, RZ, 0xfc, !PT ;  /* 0x0000400000006812 */ /* 0x000fe400078efcff */
        /* <DEDUP_REMOVED lines=15> */
[----:B------:R-:W-:Y:S02]  /*26150*/  @!P4 IADD3.X R17, R29, UR58, R17, P5, P6 ;  /* 0x0000003a1d11cc10 */ /* 0x000fe4000afec411 */
[----:B------:R-:W-:Y:S01]  /*26160*/  ISETP.LT.OR P5, PT, R28, 0x9, !P0 ;  /* 0x000000091c00780c */ /* 0x000fe200047a1670 */
[----:B------:R-:W-:Y:S01]  /*26170*/  IMAD.U32 R19, RZ, RZ, UR7 ;  /* 0x00000007ff137e24 */ /* 0x000fe2000f8e00ff */
        /* <DEDUP_REMOVED lines=26> */
[----:B0-----:R-:W-:Y:S02]  /*26320*/  @!P4 IADD3 R16, P5, R18, R16, RZ ;  /* 0x000000101210c210 */ /* 0x001fe40007fbe0ff */
[----:B------:R-:W-:-:S06]  /*26330*/  PRMT R18, RZ, 0x7610, R18 ;  /* 0x00007610ff127816 */ /* 0x000fcc0000000012 */
[----:B------:R-:W4:Y:S01]  /*26340*/  @!P4 LDG.E.U8 R18, desc[UR54][R14.64+0x9] ;  /* 0x000009360e12c981 */ /* 0x000f22000c1e1100 */
[----:B------:R-:W-:-:S05]  /*26350*/  IMAD.U32 R19, RZ, RZ, UR7 ;  /* 0x00000007ff137e24 */ /* 0x000fca000f8e00ff */
[----:B------:R-:W-:Y:S02]  /*26360*/  @!P4 IADD3.X R19, R19, UR58, R29, P0, P6 ;  /* 0x0000003a1313cc10 */ /* 0x000fe400087ec41d */
[----:B------:R-:W-:-:S03]  /*26370*/  ISETP.GE.AND P3, PT, R3, 0x181, PT ;  /* 0x000001810300780c */ /* 0x000fc60003f66270 */
[----:B------:R-:W-:Y:S01]  /*26380*/  @!P4 IMAD.X R17, R19, 0x1, R17, P5 ;  /* 0x000000011311c824 */ /* 0x000fe200028e0611 */
[----:B----4-:R-:W-:-:S04]  /*26390*/  LOP3.LUT R18, R18, 0xff, RZ, 0xc0, !PT ;  /* 0x000000ff12127812 */ /* 0x010fc800078ec0ff */
[----:B------:R-:W-:-:S05]  /*263a0*/  F2FP.F16.E4M3.UNPACK_B R18, R18 ;  /* 0x00000012ff12723e */ /* 0x000fca00020006ff */
[----:B------:R-:W-:-:S05]  /*263b0*/  HADD2.F32 R18, -RZ, R18.H0_H0 ;  /* 0x20000012ff127230 */ /* 0x000fca0000004100 */
[----:B------:R-:W-:-:S04]  /*263c0*/  FMUL R18, R18, UR5 ;  /* 0x0000000512127c20 */ /* 0x000fc80008400000 */
[----:B--2---:R-:W-:Y:S01]  /*263d0*/  FFMA R18, R56, UR4, R18 ;  /* 0x0000000438127c23 */ /* 0x004fe20008000012 */
[----:B------:R-:W-:Y:S01]  /*263e0*/  ISETP.LT.OR P0, PT, R28, 0x22, !P2 ;  /* 0x000000221c00780c */ /* 0x000fe20005701670 */
[----:B------:R-:W2:Y:S03]  /*263f0*/  LDL.LU R56, [R1+0x248] ;  /* 0x0002480001387983 */ /* 0x000ea60000300800 */
[----:B------:R-:W-:-:S05]  /*26400*/  F2FP.SATFINITE.E4M3.F32.PACK_AB_MERGE_C R18, RZ, R18, RZ ;  /* 0x00000012ff12723e */ /* 0x000fca00048070ff */
[----:B------:R0:W-:Y:S01]  /*26410*/  @!P4 STG.E.U8 desc[UR54][R16.64+0x9], R18 ;  /* 0x000009121000c986 */ /* 0x0001e2000c101136 */
[----:B------:R-:W-:-:S13]  /*26420*/  ISETP.LT.OR P4, PT, R28, 0x1, !P3 ;  /* 0x000000011c00780c */ /* 0x000fda0005f81670 */
[----:B0-----:R-:W0:Y:S01]  /*26430*/  @!P4 LDC.64 R16, c[0x0][0x5c0] ;  /* 0x00017000ff10cb82 */ /* 0x001e220000000a00 */
[----:B------:R-:W-:Y:S02]  /*26440*/  @!P4 IMAD.MOV.U32 R18, RZ, RZ, R24 ;  /* 0x000000ffff12c224 */ /* 0x000fe400078e0018 */
[----:B------:R-:W-:Y:S02]  /*26450*/  @!P4 IMAD.MOV.U32 R19, RZ, RZ, R29 ;  /* 0x000000ffff13c224 */ /* 0x000fe400078e001d */
[----:B------:R-:W-:-:S04]  /*26460*/  @!P4 IMAD.WIDE.U32 R18, R4, 0x180, R18 ;  /* 0x000001800412c825 */ /* 0x000fc800078e0012 */
[----:B------:R-:W-:Y:S01]  /*26470*/  @!P4 IMAD R22, R5, 0x180, RZ ;  /* 0x000001800516c824 */ /* 0x000fe200078e02ff */
[----:B0-----:R-:W-:-:S04]  /*26480*/  @!P4 IADD3 R18, P5, R18, R16, RZ ;  /* 0x000000101212c210 */ /* 0x001fc80007fbe0ff */
[----:B------:R-:W-:Y:S02]  /*26490*/  @!P4 IADD3.X R19, R17, R19, R22, P5, !PT ;  /* 0x000000131113c210 */ /* 0x000fe40002ffe416 */
[----:B------:R-:W-:-:S05]  /*264a0*/  IADD3 R16, P5, R31, 0x180, RZ ;  /* 0x000001801f107810 */ /* 0x000fca0007fbe0ff */
[----:B------:R-:W-:-:S04]  /*264b0*/  IMAD.X R22, RZ, RZ, R47, P5 ;  /* 0x000000ffff167224 */ /* 0x000fc800028e062f */
[----:B------:R-:W-:-:S04]  /*264c0*/  IMAD R22, R22, UR8, RZ ;  /* 0x0000000816167c24 */ /* 0x000fc8000f8e02ff */
[C---:B------:R-:W-:Y:S02]  /*264d0*/  IMAD R22, R16.reuse, UR9, R22 ;  /* 0x0000000910167c24 */ /* 0x040fe4000f8e0216 */
[----:B------:R-:W-:-:S03]  /*264e0*/  IMAD.WIDE.U32 R16, R16, UR8, R32 ;  /* 0x0000000810107c25 */ /* 0x000fc6000f8e0020 */
[----:B------:R-:W-:-:S04]  /*264f0*/  IADD3 R16, P5, R16, UR10, RZ ;  /* 0x0000000a10107c10 */ /* 0x000fc8000ffbe0ff */
[--C-:B------:R-:W-:Y:S02]  /*26500*/  IADD3.X R17, R17, UR11, R22.reuse, P5, !PT ;  /* 0x0000000b11117c10 */ /* 0x100fe4000affe416 */
[----:B------:R-:W-:-:S06]  /*26510*/  PRMT R22, RZ, 0x7610, R22 ;  /* 0x00007610ff167816 */ /* 0x000fcc0000000016 */
[----:B------:R-:W4:Y:S02]  /*26520*/  @!P4 LDG.E.U8 R22, desc[UR54][R16.64] ;  /* 0x000000361016c981 */ /* 0x000f24000c1e1100 */
[----:B----4-:R-:W-:-:S04]  /*26530*/  LOP3.LUT R22, R22, 0xff, RZ, 0xc0, !PT ;  /* 0x000000ff16167812 */ /* 0x010fc800078ec0ff */
[----:B------:R-:W-:-:S05]  /*26540*/  F2FP.F16.E4M3.UNPACK_B R22, R22 ;  /* 0x00000016ff16723e */ /* 0x000fca00020006ff */
[----:B------:R-:W-:-:S05]  /*26550*/  HADD2.F32 R22, -RZ, R22.H0_H0 ;  /* 0x20000016ff167230 */ /* 0x000fca0000004100 */
[----:B------:R-:W-:-:S04]  /*26560*/  FMUL R22, R22, UR5 ;  /* 0x0000000516167c20 */ /* 0x000fc80008400000 */
[----:B---3--:R-:W-:-:S05]  /*26570*/  FFMA R22, R57, UR4, R22 ;  /* 0x0000000439167c23 */ /* 0x008fca0008000016 */
        /* <DEDUP_REMOVED lines=10> */
[----:B------:R-:W0:Y:S01]  /*26620*/  @!P0 LDC.64 R18, c[0x0][0x5c0] ;  /* 0x00017000ff128b82 */ /* 0x000e220000000a00 */
[----:B------:R-:W-:Y:S02]  /*26630*/  @!P0 IMAD.MOV.U32 R22, RZ, RZ, R24 ;  /* 0x000000ffff168224 */ /* 0x000fe400078e0018 */
[----:B------:R-:W-:Y:S02]  /*26640*/  @!P0 IMAD.MOV.U32 R23, RZ, RZ, R29 ;  /* 0x000000ffff178224 */ /* 0x000fe400078e001d */
[----:B------:R-:W-:-:S03]  /*26650*/  @!P0 IMAD.WIDE.U32 R22, R4, 0x180, R22 ;  /* 0x0000018004168825 */ /* 0x000fc600078e0016 */
[--C-:B0-----:R-:W-:Y:S02]  /*26660*/  @!P0 IADD3 R64, P5, P6, R22, UR52, R18.reuse ;  /* 0x0000003416408c10 */ /* 0x101fe4000febe012 */
[----:B------:R-:W-:-:S06]  /*26670*/  PRMT R18, RZ, 0x7610, R18 ;  /* 0x00007610ff127816 */ /* 0x000fcc0000000012 */
[----:B------:R-:W3:Y:S01]  /*26680*/  @!P4 LDG.E.U8 R18, desc[UR54][R16.64+0x1] ;  /* 0x000001361012c981 */ /* 0x000ee2000c1e1100 */
[----:B------:R-:W-:Y:S01]  /*26690*/  @!P0 IMAD R36, R5, 0x180, RZ ;  /* 0x0000018005248824 */ /* 0x000fe200078e02ff */
[----:B------:R-:W-:-:S03]  /*266a0*/  LOP3.LUT R0, R0, 0xffffdfff, RZ, 0xc0, !PT ;  /* 0xffffdfff00007812 */ /* 0x000fc600078ec0ff */
[----:B------:R-:W-:Y:S01]  /*266b0*/  @!P0 IMAD.IADD R23, R23, 0x1, R36 ;  /* 0x0000000117178824 */ /* 0x000fe200078e0224 */
[----:B------:R-:W-:-:S04]  /*266c0*/  @P0 LOP3.LUT R0, R0, 0x2000, RZ, 0xfc, !PT ;  /* 0x0000200000000812 */ /* 0x000fc800078efcff */
[----:B------:R-:W-:Y:S02]  /*266d0*/  @!P0 IADD3.X R65, R23, UR7, R19, P5, P6 ;  /* 0x0000000717418c10 */ /* 0x000fe4000afec413 */
[----:B------:R-:W-:Y:S02]  /*266e0*/  ISETP.LT.OR P0, PT, R28, 0x29, !P2 ;  /* 0x000000291c00780c */ /* 0x000fe40005701670 */
[----:B------:R-:W-:-:S11]  /*266f0*/  LOP3.LUT R0, R0, 0xfffbffff, RZ, 0xc0, !PT ;  /* 0xfffbffff00007812 */ /* 0x000fd600078ec0ff */
[----:B------:R-:W-:Y:S02]  /*26700*/  @!P0 IMAD.MOV.U32 R22, RZ, RZ, R24 ;  /* 0x000000ffff168224 */ /* 0x000fe400078e0018 */
[----:B------:R-:W-:Y:S02]  /*26710*/  @!P0 IMAD.MOV.U32 R23, RZ, RZ, R29 ;  /* 0x000000ffff178224 */ /* 0x000fe400078e001d */
[----:B------:R-:W-:Y:S02]  /*26720*/  @!P0 IMAD R36, R5, 0x180, RZ ;  /* 0x0000018005248824 */ /* 0x000fe400078e02ff */
[----:B------:R-:W-:-:S04]  /*26730*/  @!P0 IMAD.WIDE.U32 R22, R4, 0x180, R22 ;  /* 0x0000018004168825 */ /* 0x000fc800078e0016 */
[----:B------:R-:W-:Y:S01]  /*26740*/  @!P0 IMAD.IADD R23, R23, 0x1, R36 ;  /* 0x0000000117178824 */ /* 0x000fe200078e0224 */
[----:B------:R-:W-:Y:S02]  /*26750*/  @P0 LOP3.LUT R0, R0, 0x40000, RZ, 0xfc, !PT ;  /* 0x0004000000000812 */ /* 0x000fe400078efcff */
[----:B---3--:R-:W-:-:S04]  /*26760*/  LOP3.LUT R18, R18, 0xff, RZ, 0xc0, !PT ;  /* 0x000000ff12127812 */ /* 0x008fc800078ec0ff */
[----:B------:R-:W-:-:S05]  /*26770*/  F2FP.F16.E4M3.UNPACK_B R18, R18 ;  /* 0x00000012ff12723e */ /* 0x000fca00020006ff */
[----:B------:R-:W-:-:S05]  /*26780*/  HADD2.F32 R18, -RZ, R18.H0_H0 ;  /* 0x20000012ff127230 */ /* 0x000fca0000004100 */
[----:B------:R-:W-:-:S04]  /*26790*/  FMUL R18, R18, UR5 ;  /* 0x0000000512127c20 */ /* 0x000fc80008400000 */
[----:B--2---:R-:W-:Y:S02]  /*267a0*/  FFMA R37, R56, UR4, R18 ;  /* 0x0000000438257c23 */ /* 0x004fe40008000012 */
[----:B------:R-:W0:Y:S01]  /*267b0*/  @!P0 LDC.64 R18, c[0x0][0x5c0] ;  /* 0x00017000ff128b82 */ /* 0x000e220000000a00 */
[----:B------:R-:W2:Y:S02]  /*267c0*/  LDL.LU R56, [R1+0x24c] ;  /* 0x00024c0001387983 */ /* 0x000ea40000300800 */
[----:B------:R-:W-:Y:S02]  /*267d0*/  F2FP.SATFINITE.E4M3.F32.PACK_AB_MERGE_C R37, RZ, R37, RZ ;  /* 0x00000025ff25723e */ /* 0x000fe400048070ff */
[----:B------:R-:W3:Y:S01]  /*267e0*/  LDL.LU R57, [R1+0x250] ;  /* 0x0002500001397983 */ /* 0x000ee20000300800 */
[----:B0-----:R-:W-:-:S04]  /*267f0*/  @!P0 IADD3 R72, P5, P6, R22, UR52, R18 ;  /* 0x0000003416488c10 */ /* 0x001fc8000febe012 */
[----:B------:R-:W-:Y:S02]  /*26800*/  @!P0 IADD3.X R73, R23, UR7, R19, P5, P6 ;  /* 0x0000000717498c10 */ /* 0x000fe4000afec413 */
[----:B------:R-:W-:-:S13]  /*26810*/  ISETP.LT.OR P0, PT, R28, 0x2a, !P2 ;  /* 0x0000002a1c00780c */ /* 0x000fda0005701670 */
[----:B------:R-:W0:Y:S01]  /*26820*/  @!P0 LDC.64 R18, c[0x0][0x5c0] ;  /* 0x00017000ff128b82 */ /* 0x000e220000000a00 */
[----:B------:R-:W-:Y:S02]  /*26830*/  @!P0 IMAD.MOV.U32 R22, RZ, RZ, R24 ;  /* 0x000000ffff168224 */ /* 0x000fe400078e0018 */
[----:B------:R-:W-:Y:S01]  /*26840*/  @!P0 IMAD.MOV.U32 R23, RZ, RZ, R29 ;  /* 0x000000ffff178224 */ /* 0x000fe200078e001d */
[----:B------:R1:W-:Y:S01]  /*26850*/  @!P4 STG.E.U8 desc[UR54][R34.64+0x1], R37 ;  /* 0x000001252200c986 */ /* 0x0003e2000c101136 */
[----:B------:R-:W-:Y:S01]  /*26860*/  @!P0 IMAD.WIDE.U32 R22, R4, 0x180, R22 ;  /* 0x0000018004168825 */ /* 0x000fe200078e0016 */
[C---:B------:R-:W-:Y:S02]  /*26870*/  LOP3.LUT P6, RZ, R0.reuse, 0x2, RZ, 0xc0, !PT ;  /* 0x0000000200ff7812 */ /* 0x040fe400078cc0ff */
[----:B------:R-:W-:Y:S01]  /*26880*/  LOP3.LUT R0, R0, 0xfffdffff, RZ, 0xc0, !PT ;  /* 0xfffdffff00007812 */ /* 0x000fe200078ec0ff */
[----:B-1----:R-:W-:-:S04]  /*26890*/  @!P0 IMAD R34, R5, 0x180, RZ ;  /* 0x0000018005228824 */ /* 0x002fc800078e02ff */
[----:B------:R-:W-:Y:S01]  /*268a0*/  @!P0 IMAD.IADD R23, R23, 0x1, R34 ;  /* 0x0000000117178824 */ /* 0x000fe200078e0222 */
[----:B0-----:R-:W-:Y:S02]  /*268b0*/  @!P0 IADD3 R74, P4, P5, R22, UR52, R18 ;  /* 0x00000034164a8c10 */ /* 0x001fe4000fd9e012 */
[----:B------:R-:W-:Y:S02]  /*268c0*/  @P0 LOP3.LUT R0, R0, 0x20000, RZ, 0xfc, !PT ;  /* 0x0002000000000812 */ /* 0x000fe400078efcff */
[----:B------:R-:W-:Y:S02]  /*268d0*/  @!P0 IADD3.X R75, R23, UR7, R19, P4, P5 ;  /* 0x00000007174b8c10 */ /* 0x000fe4000a7ea413 */
[----:B------:R-:W-:-:S13]  /*268e0*/  ISETP.LT.OR P0, PT, R28, 0x31, !P2 ;  /* 0x000000311c00780c */ /* 0x000fda0005701670 */
[----:B------:R-:W0:Y:S01]  /*268f0*/  @!P0 LDC.64 R18, c[0x0][0x5c0] ;  /* 0x00017000ff128b82 */ /* 0x000e220000000a00 */
[----:B------:R-:W-:Y:S01]  /*26900*/  @!P0 IMAD.MOV.U32 R22, RZ, RZ, R24 ;  /* 0x000000ffff168224 */ /* 0x000fe200078e0018 */
[----:B------:R-:W-:Y:S01]  /*26910*/  IADD3 R31, P4, R31, 0x188, RZ ;  /* 0x000001881f1f7810 */ /* 0x000fe20007f9e0ff */
[----:B------:R-:W-:Y:S02]  /*26920*/  @!P0 IMAD.MOV.U32 R23, RZ, RZ, R29 ;  /* 0x000000ffff178224 */ /* 0x000fe400078e001d */
[----:B------:R-:W-:Y:S02]  /*26930*/  @!P0 IMAD R34, R5, 0x180, RZ ;  /* 0x0000018005228824 */ /* 0x000fe400078e02ff */
[----:B------:R-:W-:-:S04]  /*26940*/  @!P0 IMAD.WIDE.U32 R22, R4, 0x180, R22 ;  /* 0x0000018004168825 */ /* 0x000fc800078e0016 */
[----:B------:R-:W-:Y:S02]  /*26950*/  IMAD.X R46, RZ, RZ, R47, P4 ;  /* 0x000000ffff2e7224 */ /* 0x000fe400020e062f */
[----:B------:R-:W-:Y:S02]  /*26960*/  @!P0 IMAD.IADD R23, R23, 0x1, R34 ;  /* 0x0000000117178824 */ /* 0x000fe400078e0222 */
[----:B------:R-:W-:Y:S01]  /*26970*/  IMAD.WIDE.U32 R32, R31, UR8, R32 ;  /* 0x000000081f207c25 */ /* 0x000fe2000f8e0020 */
[----:B0-----:R-:W-:-:S03]  /*26980*/  @!P0 IADD3 R110, P4, P5, R22, UR52, R18 ;  /* 0x00000034166e8c10 */ /* 0x001fc6000fd9e012 */
[----:B------:R-:W-:Y:S01]  /*26990*/  IMAD R18, R46, UR8, RZ ;  /* 0x000000082e127c24 */ /* 0x000fe2000f8e02ff */
[----:B------:R-:W-:-:S03]  /*269a0*/  @!P0 IADD3.X R111, R23, UR7, R19, P4, P5 ;  /* 0x00000007176f8c10 */ /* 0x000fc6000a7ea413 */
[----:B------:R-:W-:Y:S01]  /*269b0*/  IMAD R31, R31, UR9, R18 ;  /* 0x000000091f1f7c24 */ /* 0x000fe2000f8e0212 */
[----:B------:R-:W-:Y:S02]  /*269c0*/  IADD3 R18, P4, R32, UR10, RZ ;  /* 0x0000000a20127c10 */ /* 0x000fe4000ff9e0ff */
[----:B------:R-:W-:Y:S02]  /*269d0*/  PRMT R22, RZ, 0x7610, R22 ;  /* 0x00007610ff167816 */ /* 0x000fe40000000016 */
[----:B------:R-:W-:-:S05]  /*269e0*/  IADD3.X R19, R33, UR11, R31, P4, !PT ;  /* 0x0000000b21137c10 */ /* 0x000fca000a7fe41f */
[----:B------:R-:W4:Y:S01]  /*269f0*/  @!P6 LDG.E.U8 R22, desc[UR54][R18.64] ;  /* 0x000000361216e981 */ /* 0x000f22000c1e1100 */
[----:B------:R-:W-:-:S04]  /*26a00*/  LOP3.LUT R0, R0, 0xffbfffff, RZ, 0xc0, !PT ;  /* 0xffbfffff00007812 */ /* 0x000fc800078ec0ff */
[----:B------:R-:W-:Y:S02]  /*26a10*/  @P0 LOP3.LUT R0, R0, 0x400000, RZ, 0xfc, !PT ;  /* 0x0040000000000812 */ /* 0x000fe400078efcff */
        /* <DEDUP_REMOVED lines=8> */
[----:B----4-:R-:W-:-:S04]  /*26aa0*/  LOP3.LUT R22, R22, 0xff, RZ, 0xc0, !PT ;  /* 0x000000ff16167812 */ /* 0x010fc800078ec0ff */
[----:B------:R-:W-:-:S05]  /*26ab0*/  F2FP.F16.E4M3.UNPACK_B R22, R22 ;  /* 0x00000016ff16723e */ /* 0x000fca00020006ff */
[----:B------:R-:W-:-:S05]  /*26ac0*/  HADD2.F32 R22, -RZ, R22.H0_H0 ;  /* 0x20000016ff167230 */ /* 0x000fca0000004100 */
[----:B------:R-:W-:-:S04]  /*26ad0*/  FMUL R22, R22, UR5 ;  /* 0x0000000516167c20 */ /* 0x000fc80008400000 */
[----:B--2---:R-:W-:Y:S02]  /*26ae0*/  FFMA R34, R56, UR4, R22 ;  /* 0x0000000438227c23 */ /* 0x004fe40008000016 */
[----:B------:R-:W0:Y:S01]  /*26af0*/  @!P0 LDC.64 R22, c[0x0][0x5c0] ;  /* 0x00017000ff168b82 */ /* 0x000e220000000a00 */
[----:B------:R-:W-:Y:S01]  /*26b00*/  ISETP.LT.OR P2, PT, R28, 0x39, !P2 ;  /* 0x000000391c00780c */ /* 0x000fe20005741670 */
[----:B------:R-:W2:Y:S01]  /*26b10*/  LDL.LU R56, [R1+0x254] ;  /* 0x0002540001387983 */ /* 0x000ea20000300800 */
[----:B0-----:R-:W-:-:S04]  /*26b20*/  @!P0 IADD3 R106, P4, P5, R32, UR52, R22 ;  /* 0x00000034206a8c10 */ /* 0x001fc8000fd9e016 */
[----:B------:R-:W-:Y:S02]  /*26b30*/  @!P0 IADD3.X R107, R31, UR7, R23, P4, P5 ;  /* 0x000000071f6b8c10 */ /* 0x000fe4000a7ea417 */
[----:B------:R-:W-:Y:S02]  /*26b40*/  LOP3.LUT P0, RZ, R30, 0x8000000, RZ, 0xc0, !PT ;  /* 0x080000001eff7812 */ /* 0x000fe4000780c0ff */
[----:B------:R-:W-:Y:S02]  /*26b50*/  F2FP.SATFINITE.E4M3.F32.PACK_AB_MERGE_C R23, RZ, R34, RZ ;  /* 0x00000022ff17723e */ /* 0x000fe400048070ff */
[----:B------:R-:W-:-:S03]  /*26b60*/  PRMT R22, RZ, 0x7610, R22 ;  /* 0x00007610ff167816 */ /* 0x000fc60000000016 */
[----:B------:R-:W-:Y:S06]  /*26b70*/  @!P6 STG.E.U8 desc[UR54][R40.64], R23 ;  /* 0x000000172800e986 */ /* 0x000fec000c101136 */
[----:B------:R-:W4:Y:S02]  /*26b80*/  @!P0 LDG.E.U8 R22, desc[UR54][R18.64+0x1] ;  /* 0x0000013612168981 */ /* 0x000f24000c1e1100 */
[----:B----4-:R-:W-:-:S04]  /*26b90*/  LOP3.LUT R22, R22, 0xff, RZ, 0xc0, !PT ;  /* 0x000000ff16167812 */ /* 0x010fc800078ec0ff */
[----:B------:R-:W-:-:S05]  /*26ba0*/  F2FP.F16.E4M3.UNPACK_B R22, R22 ;  /* 0x00000016ff16723e */ /* 0x000fca00020006ff */
[----:B------:R-:W-:-:S05]  /*26bb0*/  HADD2.F32 R22, -RZ, R22.H0_H0 ;  /* 0x20000016ff167230 */ /* 0x000fca0000004100 */
[----:B------:R-:W-:-:S04]  /*26bc0*/  FMUL R22, R22, UR5 ;  /* 0x0000000516167c20 */ /* 0x000fc80008400000 */
[----:B---3--:R-:W-:Y:S01]  /*26bd0*/  FFMA R22, R57, UR4, R22 ;  /* 0x0000000439167c23 */ /* 0x008fe20008000016 */
[----:B------:R-:W-:Y:S01]  /*26be0*/  LOP3.LUT P1, RZ, R30, 0x10000000, RZ, 0xc0, !PT ;  /* 0x100000001eff7812 */ /* 0x000fe2000782c0ff */
[----:B------:R-:W3:Y:S03]  /*26bf0*/  LDL.LU R57, [R1+0x258] ;  /* 0x0002580001397983 */ /* 0x000ee60000300800 */
        /* <DEDUP_REMOVED lines=16> */
[----:B------:R-:W4:Y:S01]  /*26d00*/  @!P0 LDG.E.U8 R22, desc[UR54][R16.64+0x8] ;  /* 0x0000083610168981 */ /* 0x000f22000c1e1100 */
[----:B------:R-:W-:-:S04]  /*26d10*/  @!P2 IMAD R31, R5, 0x180, RZ ;  /* 0x00000180051fa824 */ /* 0x000fc800078e02ff */
[----:B------:R-:W-:-:S05]  /*26d20*/  @!P2 IMAD.IADD R31, R33, 0x1, R31 ;  /* 0x00000001211fa824 */ /* 0x000fca00078e021f */
[----:B------:R-:W-:Y:S02]  /*26d30*/  @!P2 IADD3.X R113, R31, UR7, R23, P4, P5 ;  /* 0x000000071f71ac10 */ /* 0x000fe4000a7ea417 */
[----:B------:R-:W-:Y:S02]  /*26d40*/  LOP3.LUT R30, R30, 0xfeffffff, RZ, 0xc0, !PT ;  /* 0xfeffffff1e1e7812 */ /* 0x000fe400078ec0ff */
[----:B------:R-:W-:Y:S02]  /*26d50*/  LOP3.LUT R0, R0, 0xfbffffff, RZ, 0xc0, !PT ;  /* 0xfbffffff00007812 */ /* 0x000fe400078ec0ff */
[----:B------:R-:W-:Y:S02]  /*26d60*/  @P3 LOP3.LUT R30, R30, 0x1000000, RZ, 0xfc, !PT ;  /* 0x010000001e1e3812 */ /* 0x000fe400078efcff */
[----:B------:R-:W-:Y:S02]  /*26d70*/  @P2 LOP3.LUT R0, R0, 0x4000000, RZ, 0xfc, !PT ;  /* 0x0400000000002812 */ /* 0x000fe400078efcff */
[----:B----4-:R-:W-:-:S04]  /*26d80*/  LOP3.LUT R22, R22, 0xff, RZ, 0xc0, !PT ;  /* 0x000000ff16167812 */ /* 0x010fc800078ec0ff */
[----:B------:R-:W-:-:S05]  /*26d90*/  F2FP.F16.E4M3.UNPACK_B R22, R22 ;  /* 0x00000016ff16723e */ /* 0x000fca00020006ff */
[----:B------:R-:W-:-:S05]  /*26da0*/  HADD2.F32 R22, -RZ, R22.H0_H0 ;  /* 0x20000016ff167230 */ /* 0x000fca0000004100 */
[----:B------:R-:W-:-:S04]  /*26db0*/  FMUL R22, R22, UR5 ;  /* 0x0000000516167c20 */ /* 0x000fc80008400000 */
[----:B--2---:R-:W-:Y:S01]  /*26dc0*/  FFMA R22, R56, UR4, R22 ;  /* 0x0000000438167c23 */ /* 0x004fe20008000016 */
[----:B------:R-:W-:Y:S01]  /*26dd0*/  LOP3.LUT R0, R0, 0xff7fffff, RZ, 0xc0, !PT ;  /* 0xff7fffff00007812 */ /* 0x000fe200078ec0ff */
[----:B------:R-:W2:Y:S03]  /*26de0*/  LDL.LU R56, [R1+0x25c] ;  /* 0x00025c0001387983 */ /* 0x000ea60000300800 */
[----:B------:R-:W-:-:S05]  /*26df0*/  F2FP.SATFINITE.E4M3.F32.PACK_AB_MERGE_C R22, RZ, R22, RZ ;  /* 0x00000016ff16723e */ /* 0x000fca00048070ff */
[----:B------:R0:W-:Y:S01]  /*26e00*/  @!P0 STG.E.U8 desc[UR54][R34.64+0x8], R22 ;  /* 0x0000081622008986 */ /* 0x0001e2000c101136 */
[----:B------:R-:W-:-:S13]  /*26e10*/  ISETP.LT.OR P0, PT, R28, 0xa, !P3 ;  /* 0x0000000a1c00780c */ /* 0x000fda0005f01670 */
[----:B0-----:R-:W0:Y:S01]  /*26e20*/  @!P0 LDC.64 R22, c[0x0][0x5c0] ;  /* 0x00017000ff168b82 */ /* 0x001e220000000a00 */
[----:B------:R-:W-:Y:S01]  /*26e30*/  ISETP.GE.AND P3, PT, R3, 0x189, PT ;  /* 0x000001890300780c */ /* 0x000fe20003f66270 */
[----:B------:R-:W-:Y:S02]  /*26e40*/  @!P0 IMAD.MOV.U32 R32, RZ, RZ, R24 ;  /* 0x000000ffff208224 */ /* 0x000fe400078e0018 */
[----:B------:R-:W-:Y:S01]  /*26e50*/  @!P0 IMAD.MOV.U32 R33, RZ, RZ, R29 ;  /* 0x000000ffff218224 */ /* 0x000fe200078e001d */
[----:B------:R-:W-:Y:S01]  /*26e60*/  ISETP.LT.OR P2, PT, R28, 0x3a, !P3 ;  /* 0x0000003a1c00780c */ /* 0x000fe20005f41670 */
[----:B------:R-:W-:-:S04]  /*26e70*/  @!P0 IMAD.WIDE.U32 R32, R4, 0x180, R32 ;  /* 0x0000018004208825 */ /* 0x000fc800078e0020 */
[----:B------:R-:W-:Y:S01]  /*26e80*/  @!P0 IMAD R31, R5, 0x180, RZ ;  /* 0x00000180051f8824 */ /* 0x000fe200078e02ff */
[----:B0-----:R-:W-:-:S04]  /*26e90*/  @!P0 IADD3 R34, P4, R32, R22, RZ ;  /* 0x0000001620228210 */ /* 0x001fc80007f9e0ff */
[----:B------:R-:W-:-:S03]  /*26ea0*/  @!P0 IADD3.X R35, R23, R33, R31, P4, !PT ;  /* 0x0000002117238210 */ /* 0x000fc600027fe41f */
        /* <DEDUP_REMOVED lines=8> */
[----:B------:R-:W-:Y:S01]  /*26f30*/  @!P2 IMAD.IADD R31, R33, 0x1, R31 ;  /* 0x00000001211fa824 */ /* 0x000fe200078e021f */
[----:B------:R-:W-:-:S04]  /*26f40*/  @P2 LOP3.LUT R0, R0, 0x800000, RZ, 0xfc, !PT ;  /* 0x0080000000002812 */ /* 0x000fc800078efcff */
[----:B------:R-:W-:Y:S02]  /*26f50*/  @!P2 IADD3.X R109, R31, UR7, R23, P4, P5 ;  /* 0x000000071f6dac10 */ /* 0x000fe4000a7ea417 */
[----:B------:R-:W-:Y:S02]  /*26f60*/  ISETP.LT.OR P2, PT, R28, 0x41, !P3 ;  /* 0x000000411c00780c */ /* 0x000fe40005f41670 */
[----:B------:R-:W-:-:S11]  /*26f70*/  LOP3.LUT P5, RZ, R0, 0x8, RZ, 0xc0, !PT ;  /* 0x0000000800ff7812 */ /* 0x000fd600078ac0ff */
[----:B------:R-:W-:Y:S02]  /*26f80*/  @!P2 IMAD.MOV.U32 R32, RZ, RZ, R24 ;  /* 0x000000ffff20a224 */ /* 0x000fe400078e0018 */
[----:B------:R-:W-:Y:S02]  /*26f90*/  @!P2 IMAD.MOV.U32 R33, RZ, RZ, R29 ;  /* 0x000000ffff21a224 */ /* 0x000fe400078e001d */
[----:B------:R-:W-:Y:S01]  /*26fa0*/  @!P2 IMAD.WIDE.U32 R32, R4, 0x180, R32 ;  /* 0x000001800420a825 */ /* 0x000fe200078e0020 */
[----:B----4-:R-:W-:-:S04]  /*26fb0*/  LOP3.LUT R22, R22, 0xff, RZ, 0xc0, !PT ;  /* 0x000000ff16167812 */ /* 0x010fc800078ec0ff */
[----:B------:R-:W-:-:S05]  /*26fc0*/  F2FP.F16.E4M3.UNPACK_B R22, R22 ;  /* 0x00000016ff16723e */ /* 0x000fca00020006ff */
[----:B------:R-:W-:-:S05]  /*26fd0*/  HADD2.F32 R22, -RZ, R22.H0_H0 ;  /* 0x20000016ff167230 */ /* 0x000fca0000004100 */
[----:B------:R-:W-:-:S04]  /*26fe0*/  FMUL R22, R22, UR5 ;  /* 0x0000000516167c20 */ /* 0x000fc80008400000 */
[----:B---3--:R-:W-:Y:S01]  /*26ff0*/  FFMA R22, R57, UR4, R22 ;  /* 0x0000000439167c23 */ /* 0x008fe20008000016 */
[----:B------:R-:W-:Y:S01]  /*27000*/  @!P2 IMAD R31, R5, 0x180, RZ ;  /* 0x00000180051fa824 */ /* 0x000fe200078e02ff */
[----:B------:R-:W-:Y:S01]  /*27010*/  LOP3.LUT R20, R20, 0xffffffdf, RZ, 0xc0, !PT ;  /* 0xffffffdf14147812 */ /* 0x000fe200078ec0ff */
[----:B------:R-:W3:Y:S02]  /*27020*/  LDL.LU R57, [R1+0x260] ;  /* 0x0002600001397983 */ /* 0x000ee40000300800 */
[----:B------:R-:W-:-:S05]  /*27030*/  F2FP.SATFINITE.E4M3.F32.PACK_AB_MERGE_C R22, RZ, R22, RZ ;  /* 0x00000016ff16723e */ /* 0x000fca00048070ff */
[----:B------:R0:W-:Y:S02]  /*27040*/  @!P0 STG.E.U8 desc[UR54][R34.64+0x9], R22 ;  /* 0x0000091622008986 */ /* 0x0001e4000c101136 */
[----:B0-----:R-:W0:Y:S02]  /*27050*/  @!P2 LDC.64 R22, c[0x0][0x5c0] ;  /* 0x00017000ff16ab82 */ /* 0x001e240000000a00 */
[--C-:B0-----:R-:W-:Y:S02]  /*27060*/  @!P2 IADD3 R160, P0, P4, R32, UR52, R22.reuse ;  /* 0x0000003420a0ac10 */ /* 0x101fe4000fc1e016 */
[----:B------:R-:W-:-:S06]  /*27070*/  PRMT R22, RZ, 0x7610, R22 ;  /* 0x00007610ff167816 */ /* 0x000fcc0000000016 */
[----:B------:R-:W4:Y:S01]  /*27080*/  @!P5 LDG.E.U8 R22, desc[UR54][R18.64+0x8] ;  /* 0x000008361216d981 */ /* 0x000f22000c1e1100 */
[----:B------:R-:W-:Y:S01]  /*27090*/  @!P2 IMAD.IADD R31, R33, 0x1, R31 ;  /* 0x00000001211fa824 */ /* 0x000fe200078e021f */
[----:B------:R-:W-:-:S04]  /*270a0*/  @P2 LOP3.LUT R20, R20, 0x20, RZ, 0xfc, !PT ;  /* 0x0000002014142812 */ /* 0x000fc800078efcff */
[----:B------:R-:W-:Y:S02]  /*270b0*/  @!P2 IADD3.X R161, R31, UR7, R23, P0, P4 ;  /* 0x000000071fa1ac10 */ /* 0x000fe400087e8417 */
[----:B------:R-:W-:-:S13]  /*270c0*/  ISETP.LT.OR P2, PT, R28, 0x42, !P3 ;  /* 0x000000421c00780c */ /* 0x000fda0005f41670 */
[----:B------:R-:W-:Y:S02]  /*270d0*/  @!P2 IMAD.MOV.U32 R32, RZ, RZ, R24 ;  /* 0x000000ffff20a224 */ /* 0x000fe400078e0018 */
[----:B------:R-:W-:Y:S02]  /*270e0*/  @!P2 IMAD.MOV.U32 R33, RZ, RZ, R29 ;  /* 0x000000ffff21a224 */ /* 0x000fe400078e001d */
[----:B------:R-:W-:Y:S02]  /*270f0*/  @!P2 IMAD R31, R5, 0x180, RZ ;  /* 0x00000180051fa824 */ /* 0x000fe400078e02ff */
[----:B------:R-:W-:-:S04]  /*27100*/  @!P2 IMAD.WIDE.U32 R32, R4, 0x180, R32 ;  /* 0x000001800420a825 */ /* 0x000fc800078e0020 */
[----:B------:R-:W-:Y:S01]  /*27110*/  @!P2 IMAD.IADD R31, R33, 0x1, R31 ;  /* 0x00000001211fa824 */ /* 0x000fe200078e021f */
[----:B------:R-:W-:Y:S02]  /*27120*/  LOP3.LUT P6, RZ, R0, 0x4, RZ, 0xc0, !PT ;  /* 0x0000000400ff7812 */ /* 0x000fe400078cc0ff */
[----:B----4-:R-:W-:-:S04]  /*27130*/  LOP3.LUT R22, R22, 0xff, RZ, 0xc0, !PT ;  /* 0x000000ff16167812 */ /* 0x010fc800078ec0ff */
[----:B------:R-:W-:-:S05]  /*27140*/  F2FP.F16.E4M3.UNPACK_B R22, R22 ;  /* 0x00000016ff16723e */ /* 0x000fca00020006ff */
[----:B------:R-:W-:-:S05]  /*27150*/  HADD2.F32 R22, -RZ, R22.H0_H0 ;  /* 0x20000016ff167230 */ /* 0x000fca0000004100 */
[----:B------:R-:W-:-:S04]  /*27160*/  FMUL R22, R22, UR5 ;  /* 0x0000000516167c20 */ /* 0x000fc80008400000 */
[----:B--2---:R-:W-:Y:S02]  /*27170*/  FFMA R34, R56, UR4, R22 ;  /* 0x0000000438227c23 */ /* 0x004fe40008000016 */
[----:B------:R-:W0:Y:S01]  /*27180*/  @!P2 LDC.64 R22, c[0x0][0x5c0] ;  /* 0x00017000ff16ab82 */ /* 0x000e220000000a00 */
[----:B------:R-:W-:Y:S01]  /*27190*/  LOP3.LUT R20, R20, 0xffffffef, RZ, 0xc0, !PT ;  /* 0xffffffef14147812 */ /* 0x000fe200078ec0ff */
[----:B------:R-:W2:Y:S01]  /*271a0*/  LDL.LU R56, [R1+0x264] ;  /* 0x0002640001387983 */ /* 0x000ea20000300800 */
[----:B------:R-:W-:-:S05]  /*271b0*/  F2FP.SATFINITE.E4M3.F32.PACK_AB_MERGE_C R34, RZ, R34, RZ ;  /* 0x00000022ff22723e */ /* 0x000fca00048070ff */
[----:B------:R-:W-:Y:S01]  /*271c0*/  @!P5 STG.E.U8 desc[UR54][R42.64+0x8], R34 ;  /* 0x000008222a00d986 */ /* 0x000fe2000c101136 */
[----:B------:R-:W-:Y:S02]  /*271d0*/  ISETP.LT.OR P5, PT, R28, 0x49, !P3 ;  /* 0x000000491c00780c */ /* 0x000fe40005fa1670 */
[----:B0-----:R-:W-:-:S04]  /*271e0*/  @!P2 IADD3 R158, P0, P4, R32, UR52, R22 ;  /* 0x00000034209eac10 */ /* 0x001fc8000fc1e016 */
[----:B------:R-:W-:-:S07]  /*271f0*/  @!P2 IADD3.X R159, R31, UR7, R23, P0, P4 ;  /* 0x000000071f9fac10 */ /* 0x000fce00087e8417 */
[----:B------:R-:W0:Y:S01]  /*27200*/  @!P5 LDC.64 R22, c[0x0][0x5c0] ;  /* 0x00017000ff16db82 */ /* 0x000e220000000a00 */
[----:B------:R-:W-:Y:S02]  /*27210*/  @!P5 IMAD.MOV.U32 R32, RZ, RZ, R24 ;  /* 0x000000ffff20d224 */ /* 0x000fe400078e0018 */
[----:B------:R-:W-:Y:S02]  /*27220*/  @!P5 IMAD.MOV.U32 R33, RZ, RZ, R29 ;  /* 0x000000ffff21d224 */ /* 0x000fe400078e001d */
[----:B------:R-:W-:-:S03]  /*27230*/  @!P5 IMAD.WIDE.U32 R32, R4, 0x180, R32 ;  /* 0x000001800420d825 */ /* 0x000fc600078e0020 */
[--C-:B0-----:R-:W-:Y:S02]  /*27240*/  @!P5 IADD3 R164, P0, P4, R32, UR52, R22.reuse ;  /* 0x0000003420a4dc10 */ /* 0x101fe4000fc1e016 */
[----:B------:R-:W-:-:S06]  /*27250*/  PRMT R22, RZ, 0x7610, R22 ;  /* 0x00007610ff167816 */ /* 0x000fcc0000000016 */
[----:B------:R-:W4:Y:S01]  /*27260*/  @!P6 LDG.E.U8 R22, desc[UR54][R18.64+0x9] ;  /* 0x000009361216e981 */ /* 0x000f22000c1e1100 */
[----:B------:R-:W-:Y:S01]  /*27270*/  @!P5 IMAD R31, R5, 0x180, RZ ;  /* 0x00000180051fd824 */ /* 0x000fe200078e02ff */
[----:B------:R-:W-:-:S03]  /*27280*/  @P2 LOP3.LUT R20, R20, 0x10, RZ, 0xfc, !PT ;  /* 0x0000001014142812 */ /* 0x000fc600078efcff */
[----:B------:R-:W-:Y:S01]  /*27290*/  @!P5 IMAD.IADD R31, R33, 0x1, R31 ;  /* 0x00000001211fd824 */ /* 0x000fe200078e021f */
[----:B------:R-:W-:-:S04]  /*272a0*/  LOP3.LUT R20, R20, 0xffffff7f, RZ, 0xc0, !PT ;  /* 0xffffff7f14147812 */ /* 0x000fc800078ec0ff */
[----:B------:R-:W-:Y:S02]  /*272b0*/  @P5 LOP3.LUT R20, R20, 0x80, RZ, 0xfc, !PT ;  /* 0x0000008014145812 */ /* 0x000fe400078efcff */
[----:B------:R-:W-:Y:S02]  /*272c0*/  @!P5 IADD3.X R165, R31, UR7, R23, P0, P4 ;  /* 0x000000071fa5dc10 */ /* 0x000fe400087e8417 */
[----:B------:R-:W-:-:S13]  /*272d0*/  ISETP.LT.OR P5, PT, R28, 0x4a, !P3 ;  /* 0x0000004a1c00780c */ /* 0x000fda0005fa1670 */
[----:B------:R-:W-:Y:S02]  /*272e0*/  @!P5 IMAD.MOV.U32 R32, RZ, RZ, R24 ;  /* 0x000000ffff20d224 */ /* 0x000fe400078e0018 */
[----:B------:R-:W-:Y:S02]  /*272f0*/  @!P5 IMAD.MOV.U32 R33, RZ, RZ, R29 ;  /* 0x000000ffff21d224 */ /* 0x000fe400078e001d */
[----:B------:R-:W-:Y:S02]  /*27300*/  @!P5 IMAD R31, R5, 0x180, RZ ;  /* 0x00000180051fd824 */ /* 0x000fe400078e02ff */
[----:B------:R-:W-:-:S04]  /*27310*/  @!P5 IMAD.WIDE.U32 R32, R4, 0x180, R32 ;  /* 0x000001800420d825 */ /* 0x000fc800078e0020 */
[----:B------:R-:W-:Y:S01]  /*27320*/  @!P5 IMAD.IADD R31, R33, 0x1, R31 ;  /* 0x00000001211fd824 */ /* 0x000fe200078e021f */
[----:B----4-:R-:W-:-:S04]  /*27330*/  LOP3.LUT R22, R22, 0xff, RZ, 0xc0, !PT ;  /* 0x000000ff16167812 */ /* 0x010fc800078ec0ff */
[----:B------:R-:W-:-:S05]  /*27340*/  F2FP.F16.E4M3.UNPACK_B R22, R22 ;  /* 0x00000016ff16723e */ /* 0x000fca00020006ff */
[----:B------:R-:W-:-:S05]  /*27350*/  HADD2.F32 R22, -RZ, R22.H0_H0 ;  /* 0x20000016ff167230 */ /* 0x000fca0000004100 */
[----:B------:R-:W-:-:S04]  /*27360*/  FMUL R22, R22, UR5 ;  /* 0x0000000516167c20 */ /* 0x000fc80008400000 */
[----:B---3--:R-:W-:Y:S02]  /*27370*/  FFMA R22, R57, UR4, R22 ;  /* 0x0000000439167c23 */ /* 0x008fe40008000016 */
[----:B------:R-:W3:Y:S03]  /*27380*/  LDL.LU R57, [R1+0x268] ;  /* 0x0002680001397983 */ /* 0x000ee60000300800 */
[----:B------:R-:W-:-:S05]  /*27390*/  F2FP.SATFINITE.E4M3.F32.PACK_AB_MERGE_C R22, RZ, R22, RZ ;  /* 0x00000016ff16723e */ /* 0x000fca00048070ff */
[----:B------:R0:W-:Y:S02]  /*273a0*/  @!P6 STG.E.U8 desc[UR54][R44.64+0x9], R22 ;  /* 0x000009162c00e986 */ /* 0x0001e4000c101136 */
[----:B0-----:R-:W0:Y:S01]  /*273b0*/  @!P5 LDC.64 R22, c[0x0][0x5c0] ;  /* 0x00017000ff16db82 */ /* 0x001e220000000a00 */
[----:B------:R-:W-:Y:S02]  /*273c0*/  ISETP.GE.AND P6, PT, R3, 0x1, PT ;  /* 0x000000010300780c */ /* 0x000fe40003fc6270 */
[----:B0-----:R-:W-:-:S04]  /*273d0*/  @!P5 IADD3 R162, P0, P4, R32, UR52, R22 ;  /* 0x0000003420a2dc10 */ /* 0x001fc8000fc1e016 */
[----:B------:R-:W-:Y:S02]  /*273e0*/  @!P5 IADD3.X R163, R31, UR7, R23, P0, P4 ;  /* 0x000000071fa3dc10 */ /* 0x000fe400087e8417 */
[----:B------:R-:W-:Y:S02]  /*273f0*/  ISETP.LT.OR P0, PT, R28, 0x11, !P6 ;  /* 0x000000111c00780c */ /* 0x000fe40007701670 */
[----:B------:R-:W-:-:S11]  /*27400*/  PRMT R22, RZ, 0x7610, R22 ;  /* 0x00007610ff167816 */ /* 0x000fd60000000016 */
[----:B------:R-:W4:Y:S02]  /*27410*/  @!P0 LDG.E.U8 R22, desc[UR54][R26.64+0x10] ;  /* 0x000010361a168981 */ /* 0x000f24000c1e1100 */
        /* <DEDUP_REMOVED lines=16> */
[----:B------:R-:W-:Y:S02]  /*27520*/  @P5 LOP3.LUT R20, R20, 0x40, RZ, 0xfc, !PT ;  /* 0x0000004014145812 */ /* 0x000fe400078efcff */
[----:B------:R-:W-:Y:S02]  /*27530*/  ISETP.LT.OR P5, PT, R28, 0x51, !P3 ;  /* 0x000000511c00780c */ /* 0x000fe40005fa1670 */
[----:B0-----:R-:W-:-:S05]  /*27540*/  @!P0 IADD3 R22, P4, R24, R22, RZ ;  /* 0x0000001618168210 */ /* 0x001fca0007f9e0ff */
[----:B------:R-:W-:-:S06]  /*27550*/  @!P0 IMAD.X R23, R29, 0x1, R23, P4 ;  /* 0x000000011d178824 */ /* 0x000fcc00020e0617 */
[----:B------:R-:W-:Y:S02]  /*27560*/  @!P5 IMAD.MOV.U32 R32, RZ, RZ, R24 ;  /* 0x000000ffff20d224 */ /* 0x000fe400078e0018 */
[----:B------:R-:W-:Y:S02]  /*27570*/  @!P5 IMAD.MOV.U32 R33, RZ, RZ, R29 ;  /* 0x000000ffff21d224 */ /* 0x000fe400078e001d */
[----:B------:R-:W-:Y:S01]  /*27580*/  @!P5 IMAD.WIDE.U32 R32, R4, 0x180, R32 ;  /* 0x000001800420d825 */ /* 0x000fe200078e0020 */
[----:B------:R-:W-:Y:S02]  /*27590*/  LOP3.LUT P2, RZ, R30, 0x4000000, RZ, 0xc0, !PT ;  /* 0x040000001eff7812 */ /* 0x000fe4000784c0ff */
[----:B----4-:R-:W-:-:S04]  /*275a0*/  LOP3.LUT R31, R31, 0xff, RZ, 0xc0, !PT ;  /* 0x000000ff1f1f7812 */ /* 0x010fc800078ec0ff */
[----:B------:R-:W-:-:S05]  /*275b0*/  F2FP.F16.E4M3.UNPACK_B R31, R31 ;  /* 0x0000001fff1f723e */ /* 0x000fca00020006ff */
[----:B------:R-:W-:-:S05]  /*275c0*/  HADD2.F32 R31, -RZ, R31.H0_H0 ;  /* 0x2000001fff1f7230 */ /* 0x000fca0000004100 */
[----:B------:R-:W-:-:S04]  /*275d0*/  FMUL R31, R31, UR5 ;  /* 0x000000051f1f7c20 */ /* 0x000fc80008400000 */
[----:B---3--:R-:W-:Y:S01]  /*275e0*/  FFMA R31, R57, UR4, R31 ;  /* 0x00000004391f7c23 */ /* 0x008fe2000800001f */
[----:B------:R-:W-:Y:S01]  /*275f0*/  LOP3.LUT R21, R21, 0xfeffffff, RZ, 0xc0, !PT ;  /* 0xfeffffff15157812 */ /* 0x000fe200078ec0ff */
[----:B------:R-:W3:Y:S03]  /*27600*/  LDL.LU R57, [R1+0x270] ;  /* 0x0002700001397983 */ /* 0x000ee60000300800 */
[----:B------:R-:W-:-:S05]  /*27610*/  F2FP.SATFINITE.E4M3.F32.PACK_AB_MERGE_C R31, RZ, R31, RZ ;  /* 0x0000001fff1f723e */ /* 0x000fca00048070ff */
[----:B------:R0:W-:Y:S02]  /*27620*/  @!P0 STG.E.U8 desc[UR54][R22.64+0x11], R31 ;  /* 0x0000111f16008986 */ /* 0x0001e4000c101136 */
[----:B0-----:R-:W0:Y:S01]  /*27630*/  @!P5 LDC.64 R22, c[0x0][0x5c0] ;  /* 0x00017000ff16db82 */ /* 0x001e220000000a00 */
[----:B------:R-:W-:-:S04]  /*27640*/  @!P5 IMAD R31, R5, 0x180, RZ ;  /* 0x00000180051fd824 */ /* 0x000fc800078e02ff */
[----:B------:R-:W-:Y:S01]  /*27650*/  @!P5 IMAD.IADD R31, R33, 0x1, R31 ;  /* 0x00000001211fd824 */ /* 0x000fe200078e021f */
[----:B0-----:R-:W-:-:S04]  /*27660*/  @!P5 IADD3 R208, P0, P4, R32, UR52, R22 ;  /* 0x0000003420d0dc10 */ /* 0x001fc8000fc1e016 */
[----:B------:R-:W-:Y:S02]  /*27670*/  @!P5 IADD3.X R209, R31, UR7, R23, P0, P4 ;  /* 0x000000071fd1dc10 */ /* 0x000fe400087e8417 */
[----:B------:R-:W-:Y:S02]  /*27680*/  ISETP.LT.OR P0, PT, R28, 0x11, !P2 ;  /* 0x000000111c00780c */ /* 0x000fe40005701670 */
[----:B------:R-:W-:-:S11]  /*27690*/  PRMT R22, RZ, 0x7610, R22 ;  /* 0x00007610ff167816 */ /* 0x000fd60000000016 */
[----:B------:R-:W4:Y:S01]  /*276a0*/  @!P0 LDG.E.U8 R22, desc[UR54][R6.64+0x10] ;  /* 0x0000103606168981 */ /* 0x000f22000c1e1100 */
[----:B------:R-:W-:Y:S02]  /*276b0*/  @P5 LOP3.LUT R21, R21, 0x1000000, RZ, 0xfc, !PT ;  /* 0x0100000015155812 */ /* 0x000fe400078efcff */
[----:B----4-:R-:W-:-:S04]  /*276c0*/  LOP3.LUT R22, R22, 0xff, RZ, 0xc0, !PT ;  /* 0x000000ff16167812 */ /* 0x010fc800078ec0ff */
[----:B------:R-:W-:-:S05]  /*276d0*/  F2FP.F16.E4M3.UNPACK_B R22, R22 ;  /* 0x00000016ff16723e */ /* 0x000fca00020006ff */
[----:B------:R-:W-:-:S05]  /*276e0*/  HADD2.F32 R22, -RZ, R22.H0_H0 ;  /* 0x20000016ff167230 */ /* 0x000fca0000004100 */
[----:B------:R-:W-:-:S04]  /*276f0*/  FMUL R22, R22, UR5 ;  /* 0x0000000516167c20 */ /* 0x000fc80008400000 */
[----:B--2---:R-:W-:Y:S02]  /*27700*/  FFMA R31, R56, UR4, R22 ;  /* 0x00000004381f7c23 */ /* 0x004fe40008000016 */
[----:B------:R-:W0:Y:S01]  /*27710*/  @!P0 LDC.64 R22, c[0x0][0x5c0] ;  /* 0x00017000ff168b82 */ /* 0x000e220000000a00 */
[----:B------:R-:W2:Y:S02]  /*27720*/  LDL.LU R56, [R1+0x274] ;  /* 0x0002740001387983 */ /* 0x000ea40000300800 */
        /* <DEDUP_REMOVED lines=8> */
[----:B0-----:R-:W-:-:S04]  /*277b0*/  @!P0 IADD3 R22, P4, P5, R24, UR52, R22 ;  /* 0x0000003418168c10 */ /* 0x001fc8000fd9e016 */
[----:B------:R-:W-:Y:S02]  /*277c0*/  @!P0 IADD3.X R23, R29, UR7, R23, P4, P5 ;  /* 0x000000071d178c10 */ /* 0x000fe4000a7ea417 */
[----:B------:R-:W-:-:S13]  /*277d0*/  ISETP.LT.OR P5, PT, R28, 0x52, !P3 ;  /* 0x000000521c00780c */ /* 0x000fda0005fa1670 */
[----:B------:R-:W-:Y:S02]  /*277e0*/  @!P5 IMAD.MOV.U32 R32, RZ, RZ, R24 ;  /* 0x000000ffff20d224 */ /* 0x000fe400078e0018 */
[----:B------:R-:W-:Y:S02]  /*277f0*/  @!P5 IMAD.MOV.U32 R33, RZ, RZ, R29 ;  /* 0x000000ffff21d224 */ /* 0x000fe400078e001d */
[----:B------:R-:W-:Y:S01]  /*27800*/  @!P5 IMAD.WIDE.U32 R32, R4, 0x180, R32 ;  /* 0x000001800420d825 */ /* 0x000fe200078e0020 */
        /* <DEDUP_REMOVED lines=74> */
[----:B------:R-:W-:Y:S01]  /*27cb0*/  @!P0 IADD3.X R23, R29, UR7, R23, P4, P5 ;  /* 0x000000071d178c10 */ /* 0x000fe2000a7ea417 */
        /* <DEDUP_REMOVED lines=26> */
[----:B------:R-:W-:Y:S01]  /*27e60*/  IMAD.U32 R32, RZ, RZ, UR7 ;  /* 0x00000007ff207e24 */ /* 0x000fe2000f8e00ff */
[----:B------:R-:W-:Y:S01]  /*27e70*/  F2FP.SATFINITE.E4M3.F32.PACK_AB_MERGE_C R31, RZ, R31, RZ ;  /* 0x0000001fff1f723e */ /* 0x000fe200048070ff */
[----:B------:R-:W2:Y:S01]  /*27e80*/  LDL.LU R56, [R1+0x28c] ;  /* 0x00028c0001387983 */ /* 0x000ea20000300800 */
[----:B0-----:R-:W-:-:S04]  /*27e90*/  @!P0 IADD3 R22, P4, P5, R24, UR57, R22 ;  /* 0x0000003918168c10 */ /* 0x001fc8000fd9e016 */
[----:B------:R-:W-:-:S05]  /*27ea0*/  @!P0 IADD3.X R23, R29, UR56, R23, P4, P5 ;  /* 0x000000381d178c10 */ /* 0x000fca000a7ea417 */
[----:B------:R0:W-:Y:S01]  /*27eb0*/  @!P0 STG.E.U8 desc[UR54][R22.64+0x10], R31 ;  /* 0x0000101f16008986 */ /* 0x0001e2000c101136 */
[----:B------:R-:W-:Y:S02]  /*27ec0*/  ISETP.LT.OR P0, PT, R28, 0x12, !P1 ;  /* 0x000000121c00780c */ /* 0x000fe40004f01670 */
[----:B0-----:R-:W-:-:S11]  /*27ed0*/  PRMT R31, RZ, 0x7610, R31 ;  /* 0x00007610ff1f7816 */ /* 0x001fd6000000001f */
[----:B------:R-:W0:Y:S01]  /*27ee0*/  @!P0 LDC.64 R22, c[0x0][0x5c0] ;  /* 0x00017000ff168b82 */ /* 0x000e220000000a00 */
[----:B------:R-:W4:Y:S01]  /*27ef0*/  @!P0 LDG.E.U8 R31, desc[UR54][R8.64+0x11] ;  /* 0x00001136081f8981 */ /* 0x000f22000c1e1100 */
[----:B------:R-:W-:Y:S02]  /*27f00*/  @P2 LOP3.LUT R30, R30, 0x400000, RZ, 0xfc, !PT ;  /* 0x004000001e1e2812 */ /* 0x000fe400078efcff */
[----:B------:R-:W-:Y:S02]  /*27f10*/  ISETP.GE.AND P2, PT, R3, 0x89, PT ;  /* 0x000000890300780c */ /* 0x000fe40003f46270 */
[----:B0-----:R-:W-:-:S04]  /*27f20*/  @!P0 IADD3 R22, P4, P5, R24, UR57, R22 ;  /* 0x0000003918168c10 */ /* 0x001fc8000fd9e016 */
[----:B------:R-:W-:Y:S02]  /*27f30*/  @!P0 IADD3.X R23, R29, UR56, R23, P4, P5 ;  /* 0x000000381d178c10 */ /* 0x000fe4000a7ea417 */
[----:B------:R-:W-:Y:S02]  /*27f40*/  ISETP.LT.OR P4, PT, R28, 0x11, !P2 ;  /* 0x000000111c00780c */ /* 0x000fe40005781670 */
[----:B----4-:R-:W-:-:S04]  /*27f50*/  LOP3.LUT R31, R31, 0xff, RZ, 0xc0, !PT ;  /* 0x000000ff1f1f7812 */ /* 0x010fc800078ec0ff */
[----:B------:R-:W-:-:S05]  /*27f60*/  F2FP.F16.E4M3.UNPACK_B R31, R31 ;  /* 0x0000001fff1f723e */ /* 0x000fca00020006ff */
[----:B------:R-:W-:-:S05]  /*27f70*/  HADD2.F32 R31, -RZ, R31.H0_H0 ;  /* 0x2000001fff1f7230 */ /* 0x000fca0000004100 */
[----:B------:R-:W-:-:S04]  /*27f80*/  FMUL R31, R31, UR5 ;  /* 0x000000051f1f7c20 */ /* 0x000fc80008400000 */
[----:B---3--:R-:W-:Y:S01]  /*27f90*/  FFMA R31, R57, UR4, R31 ;  /* 0x00000004391f7c23 */ /* 0x008fe2000800001f */
[----:B------:R-:W-:Y:S01]  /*27fa0*/  LOP3.LUT R30, R30, 0xfdffffff, RZ, 0xc0, !PT ;  /* 0xfdffffff1e1e7812 */ /* 0x000fe200078ec0ff */
[----:B------:R-:W-:Y:S01]  /*27fb0*/  IMAD.U32 R36, RZ, RZ, UR7 ;  /* 0x00000007ff247e24 */ /* 0x000fe2000f8e00ff */
[----:B------:R-:W-:Y:S01]  /*27fc0*/  LOP3.LUT R21, R21, 0xffbfffff, RZ, 0xc0, !PT ;  /* 0xffbfffff15157812 */ /* 0x000fe200078ec0ff */
[----:B------:R-:W3:Y:S01]  /*27fd0*/  LDL.LU R57, [R1+0x290] ;  /* 0x0002900001397983 */ /* 0x000ee20000300800 */
        /* <DEDUP_REMOVED lines=11> */
[----:B------:R-:W-:Y:S02]  /*28090*/  @P1 LOP3.LUT R30, R30, 0x2000000, RZ, 0xfc, !PT ;  /* 0x020000001e1e1812 */ /* 0x000fe400078efcff */
[----:B------:R-:W-:-:S09]  /*280a0*/  ISETP.LT.OR P1, PT, R28, 0x61, !P3 ;  /* 0x000000611c00780c */ /* 0x000fd20005f21670 */
[----:B------:R-:W0:Y:S01]  /*280b0*/  @!P0 LDC.64 R34, c[0x0][0x5c0] ;  /* 0x00017000ff228b82 */ /* 0x000e220000000a00 */
[----:B------:R-:W-:Y:S01]  /*280c0*/  IMAD.U32 R32, RZ, RZ, UR52 ;  /* 0x00000034ff207e24 */ /* 0x000fe2000f8e00ff */
[----:B------:R-:W-:-:S04]  /*280d0*/  @P6 LOP3.LUT R21, R21, 0x400000, RZ, 0xfc, !PT ;  /* 0x0040000015156812 */ /* 0x000fc800078efcff */
[----:B------:R-:W-:Y:S01]  /*280e0*/  @!P0 IADD3 R32, P5, P6, R32, UR57, R24 ;  /* 0x0000003920208c10 */ /* 0x000fe2000febe018 */
[----:B------:R-:W-:-:S03]  /*280f0*/  @!P1 IMAD.MOV.U32 R33, RZ, RZ, R29 ;  /* 0x000000ffff219224 */ /* 0x000fc600078e001d */
[----:B------:R-:W-:Y:S02]  /*28100*/  @!P0 IADD3.X R36, R36, UR56, R29, P5, P6 ;  /* 0x0000003824248c10 */ /* 0x000fe4000afec41d */
        /* <DEDUP_REMOVED lines=8> */
[----:B------:R1:W-:Y:S02]  /*28190*/  @!P4 STG.E.U8 desc[UR54][R22.64+0x10], R31 ;  /* 0x0000101f1600c986 */ /* 0x0003e4000c101136 */
[----:B-1----:R-:W1:Y:S01]  /*281a0*/  @!P1 LDC.64 R22, c[0x0][0x5c0] ;  /* 0x00017000ff169b82 */ /* 0x002e620000000a00 */
        /* <DEDUP_REMOVED lines=11> */
[----:B------:R-:W-:-:S11]  /*28260*/  @P1 LOP3.LUT R2, R2, 0x40000, RZ, 0xfc, !PT ;  /* 0x0004000002021812 */ /* 0x000fd600078efcff */
[----:B------:R-:W-:Y:S02]  /*28270*/  @!P6 IMAD.MOV.U32 R32, RZ, RZ, R24 ;  /* 0x000000ffff20e224 */ /* 0x000fe400078e0018 */
[----:B------:R-:W-:Y:S02]  /*28280*/  @!P6 IMAD.MOV.U32 R33, RZ, RZ, R29 ;  /* 0x000000ffff21e224 */ /* 0x000fe400078e001d */
[----:B------:R-:W-:Y:S02]  /*28290*/  @!P6 IMAD R31, R5, 0x180, RZ ;  /* 0x00000180051fe824 */ /* 0x000fe400078e02ff */
[----:B------:R-:W-:Y:S01]  /*282a0*/  @!P6 IMAD.WIDE.U32 R32, R4, 0x180, R32 ;  /* 0x000001800420e825 */ /* 0x000fe200078e0020 */
[----:B------:R-:W-:-:S03]  /*282b0*/  LOP3.LUT P1, RZ, R30, 0x2000000, RZ, 0xc0, !PT ;  /* 0x020000001eff7812 */ /* 0x000fc6000782c0ff */
        /* <DEDUP_REMOVED lines=9> */
[----:B0-----:R-:W0:Y:S02]  /*28350*/  @!P6 LDC.64 R22, c[0x0][0x5c0] ;  /* 0x00017000ff16eb82 */ /* 0x001e240000000a00 */
        /* <DEDUP_REMOVED lines=11> */
[----:B------:R-:W-:Y:S01]  /*28410*/  IMAD.U32 R32, RZ, RZ, UR7 ;  /* 0x00000007ff207e24 */ /* 0x000fe2000f8e00ff */
        /* <DEDUP_REMOVED lines=56> */
[----:B------:R-:W-:Y:S02]  /*287a0*/  @!P1 IMAD R31, R5, 0x180, RZ ;  /* 0x00000180051f9824 */ /* 0x000fe400078e02ff */
[----:B------:R-:W-:Y:S02]  /*287b0*/  @!P0 IMAD.X R35, R36, 0x1, R35, P4 ;  /* 0x0000000124238824 */ /* 0x000fe400020e0623 */
[----:B------:R-:W-:-:S05]  /*287c0*/  @!P1 IMAD.IADD R31, R33, 0x1, R31 ;  /* 0x00000001211f9824 */ /* 0x000fca00078e021f */
[----:B------:R-:W-:Y:S01]  /*287d0*/  @!P1 IADD3.X R225, R31, UR7, R23, P5, P6 ;  /* 0x000000071fe19c10 */ /* 0x000fe2000afec417 */
[----:B------:R-:W-:Y:S02]  /*287e0*/  @!P2 IMAD.MOV.U32 R32, RZ, RZ, R24 ;  /* 0x000000ffff20a224 */ /* 0x000fe400078e0018 */
[----:B------:R-:W-:Y:S01]  /*287f0*/  @!P2 IMAD.MOV.U32 R33, RZ, RZ, R29 ;  /* 0x000000ffff21a224 */ /* 0x000fe200078e001d */
[----:B------:R-:W-:Y:S01]  /*28800*/  LOP3.LUT R2, R2, 0xfffff7ff, RZ, 0xc0, !PT ;  /* 0xfffff7ff02027812 */ /* 0x000fe200078ec0ff */
[----:B------:R-:W-:Y:S02]  /*28810*/  @!P2 IMAD R31, R5, 0x180, RZ ;  /* 0x00000180051fa824 */ /* 0x000fe400078e02ff */
[----:B------:R-:W-:Y:S01]  /*28820*/  @!P2 IMAD.WIDE.U32 R32, R4, 0x180, R32 ;  /* 0x000001800420a825 */ /* 0x000fe200078e0020 */
[----:B------:R-:W-:-:S03]  /*28830*/  @P1 LOP3.LUT R2, R2, 0x800, RZ, 0xfc, !PT ;  /* 0x0000080002021812 */ /* 0x000fc600078efcff */
[----:B------:R-:W-:Y:S01]  /*28840*/  @!P2 IMAD.IADD R31, R33, 0x1, R31 ;  /* 0x00000001211fa824 */ /* 0x000fe200078e021f */
[----:B------:R-:W-:Y:S02]  /*28850*/  ISETP.GE.AND P1, PT, R3, 0x101, PT ;  /* 0x000001010300780c */ /* 0x000fe40003f26270 */
        /* <DEDUP_REMOVED lines=41> */
[----:B------:R-:W-:Y:S01]  /*28af0*/  ISETP.LT.OR P3, PT, R28, 0x71, !P3 ;  /* 0x000000711c00780c */ /* 0x000fe20005f61670 */
[----:B------:R-:W-:Y:S01]  /*28b00*/  IMAD.U32 R36, RZ, RZ, UR7 ;  /* 0x00000007ff247e24 */ /* 0x000fe2000f8e00ff */
[----:B------:R-:W3:Y:S02]  /*28b10*/  LDL.LU R57, [R1+0x2b0] ;  /* 0x0002b00001397983 */ /* 0x000ee40000300800 */
        /* <DEDUP_REMOVED lines=10> */
[----:B------:R-:W-:-:S13]  /*28bc0*/  ISETP.LT.OR P0, PT, R28, 0x12, !P2 ;  /* 0x000000121c00780c */ /* 0x000fda0005701670 */
[----:B------:R-:W0:Y:S01]  /*28bd0*/  @!P0 LDC.64 R34, c[0x0][0x5c0] ;  /* 0x00017000ff228b82 */ /* 0x000e220000000a00 */
[----:B------:R-:W-:-:S05]  /*28be0*/  IMAD.U32 R32, RZ, RZ, UR52 ;  /* 0x00000034ff207e24 */ /* 0x000fca000f8e00ff */
[----:B------:R-:W-:Y:S01]  /*28bf0*/  @!P0 IADD3 R32, P5, P6, R32, UR59, R24 ;  /* 0x0000003b20208c10 */ /* 0x000fe2000febe018 */
[----:B------:R-:W-:-:S03]  /*28c00*/  @!P3 IMAD.MOV.U32 R33, RZ, RZ, R29 ;  /* 0x000000ffff21b224 */ /* 0x000fc600078e001d */
[----:B------:R-:W-:Y:S02]  /*28c10*/  @!P0 IADD3.X R36, R36, UR58, R29, P5, P6 ;  /* 0x0000003a24248c10 */ /* 0x000fe4000afec41d */
[----:B----4-:R-:W-:-:S04]  /*28c20*/  LOP3.LUT R31, R31, 0xff, RZ, 0xc0, !PT ;  /* 0x000000ff1f1f7812 */ /* 0x010fc800078ec0ff */
[----:B------:R-:W-:-:S05]  /*28c30*/  F2FP.F16.E4M3.UNPACK_B R31, R31 ;  /* 0x0000001fff1f723e */ /* 0x000fca00020006ff */
[----:B------:R-:W-:-:S05]  /*28c40*/  HADD2.F32 R31, -RZ, R31.H0_H0 ;  /* 0x2000001fff1f7230 */ /* 0x000fca0000004100 */
[----:B------:R-:W-:-:S04]  /*28c50*/  FMUL R31, R31, UR5 ;  /* 0x000000051f1f7c20 */ /* 0x000fc80008400000 */
[----:B--2---:R-:W-:Y:S02]  /*28c60*/  FFMA R31, R56, UR4, R31 ;  /* 0x00000004381f7c23 */ /* 0x004fe4000800001f */
        /* <DEDUP_REMOVED lines=13> */
[----:B------:R-:W-:-:S04]  /*28d40*/  ISETP.GE.AND P6, PT, R3, 0x189, PT ;  /* 0x000001890300780c */ /* 0x000fc80003fc6270 */
[----:B------:R-:W-:Y:S01]  /*28d50*/  ISETP.LT.OR P6, PT, R28, 0x72, !P6 ;  /* 0x000000721c00780c */ /* 0x000fe200077c1670 */
[----:B------:R-:W-:-:S12]  /*28d60*/  @!P0 IMAD.X R35, R36, 0x1, R35, P4 ;  /* 0x0000000124238824 */ /* 0x000fd800020e0623 */
        /* <DEDUP_REMOVED lines=9> */
[----:B---3--:R-:W-:-:S05]  /*28e00*/  FFMA R22, R57, UR4, R22 ;  /* 0x0000000439167c23 */ /* 0x008fca0008000016 */
[----:B------:R-:W-:-:S05]  /*28e10*/  F2FP.SATFINITE.E4M3.F32.PACK_AB_MERGE_C R22, RZ, R22, RZ ;  /* 0x00000016ff16723e */ /* 0x000fca00048070ff */
[----:B------:R0:W-:Y:S02]  /*28e20*/  @!P0 STG.E.U8 desc[UR54][R34.64+0x11], R22 ;  /* 0x0000111622008986 */ /* 0x0001e4000c101136 */
[----:B0-----:R-:W0:Y:S02]  /*28e30*/  @!P6 LDC.64 R22, c[0x0][0x5c0] ;  /* 0x00017000ff16eb82 */ /* 0x001e240000000a00 */
[----:B0-----:R-:W-:-:S04]  /*28e40*/  @!P6 IADD3 R36, P0, P4, R32, UR52, R22 ;  /* 0x000000342024ec10 */ /* 0x001fc8000fc1e016 */
[----:B------:R-:W-:Y:S02]  /*28e50*/  @!P6 IADD3.X R37, R31, UR7, R23, P0, P4 ;  /* 0x000000071f25ec10 */ /* 0x000fe400087e8417 */
[----:B------:R-:W-:Y:S02]  /*28e60*/  ISETP.LT.OR P0, PT, R28, 0x19, !P1 ;  /* 0x000000191c00780c */ /* 0x000fe40004f01670 */
[----:B------:R-:W-:-:S11]  /*28e70*/  PRMT R22, RZ, 0x7610, R22 ;  /* 0x00007610ff167816 */ /* 0x000fd60000000016 */
[----:B------:R-:W3:Y:S04]  /*28e80*/  @!P0 LDG.E.U8 R22, desc[UR54][R12.64+0x18] ;  /* 0x000018360c168981 */ /* 0x000ee8000c1e1100 */
[----:B------:R-:W-:Y:S04]  /*28e90*/  @!P3 STL.64 [R1+0x20], R38 ;  /* 0x000020260100b387 */ /* 0x000fe80000100a00 */
[----:B------:R-:W4:Y:S01]  /*28ea0*/  LDL.LU R57, [R1+0x2b8] ;  /* 0x0002b80001397983 */ /* 0x000f220000300800 */
[----:B---3--:R-:W-:-:S04]  /*28eb0*/  LOP3.LUT R22, R22, 0xff, RZ, 0xc0, !PT ;  /* 0x000000ff16167812 */ /* 0x008fc800078ec0ff */
[----:B------:R-:W-:-:S05]  /*28ec0*/  F2FP.F16.E4M3.UNPACK_B R22, R22 ;  /* 0x00000016ff16723e */ /* 0x000fca00020006ff */
[----:B------:R-:W-:-:S05]  /*28ed0*/  HADD2.F32 R22, -RZ, R22.H0_H0 ;  /* 0x20000016ff167230 */ /* 0x000fca0000004100 */
[----:B------:R-:W-:-:S04]  /*28ee0*/  FMUL R22, R22, UR5 ;  /* 0x0000000516167c20 */ /* 0x000fc80008400000 */
[----:B--2---:R-:W-:Y:S02]  /*28ef0*/  FFMA R31, R56, UR4, R22 ;  /* 0x00000004381f7c23 */ /* 0x004fe40008000016 */
        /* <DEDUP_REMOVED lines=8> */
[----:B------:R-:W2:Y:S01]  /*28f80*/  @!P0 LDG.E.U8 R31, desc[UR54][R12.64+0x19] ;  /* 0x000019360c1f8981 */ /* 0x000ea2000c1e1100 */
[----:B0-----:R-:W-:-:S04]  /*28f90*/  @!P0 IADD3 R22, P4, P5, R24, UR59, R22 ;  /* 0x0000003b18168c10 */ /* 0x001fc8000fd9e016 */
[----:B------:R-:W-:Y:S01]  /*28fa0*/  @!P0 IADD3.X R23, R29, UR58, R23, P4, P5 ;  /* 0x0000003a1d178c10 */ /* 0x000fe2000a7ea417 */
[----:B------:R-:W-:Y:S01]  /*28fb0*/  IMAD.U32 R32, RZ, RZ, UR7 ;  /* 0x00000007ff207e24 */ /* 0x000fe2000f8e00ff */
[----:B------:R-:W-:Y:S04]  /*28fc0*/  @!P6 STL.64 [R1+0x18], R36 ;  /* 0x000018240100e387 */ /* 0x000fe80000100a00 */
[----:B------:R-:W3:Y:S01]  /*28fd0*/  LDL.LU R56, [R1+0x2bc] ;  /* 0x0002bc0001387983 */ /* 0x000ee20000300800 */
[----:B--2---:R-:W-:-:S04]  /*28fe0*/  LOP3.LUT R31, R31, 0xff, RZ, 0xc0, !PT ;  /* 0x000000ff1f1f7812 */ /* 0x004fc800078ec0ff */
[----:B------:R-:W-:-:S05]  /*28ff0*/  F2FP.F16.E4M3.UNPACK_B R31, R31 ;  /* 0x0000001fff1f723e */ /* 0x000fca00020006ff */
[----:B------:R-:W-:-:S05]  /*29000*/  HADD2.F32 R31, -RZ, R31.H0_H0 ;  /* 0x2000001fff1f7230 */ /* 0x000fca0000004100 */
[----:B------:R-:W-:-:S04]  /*29010*/  FMUL R31, R31, UR5 ;  /* 0x000000051f1f7c20 */ /* 0x000fc80008400000 */
[----:B----4-:R-:W-:Y:S02]  /*29020*/  FFMA R31, R57, UR4, R31 ;  /* 0x00000004391f7c23 */ /* 0x010fe4000800001f */
[----:B------:R-:W2:Y:S03]  /*29030*/  LDL.LU R57, [R1+0x2c0] ;  /* 0x0002c00001397983 */ /* 0x000ea60000300800 */
        /* <DEDUP_REMOVED lines=19> */
[----:B------:R-:W3:Y:S02]  /*29170*/  LDL.LU R56, [R1+0x2c4] ;  /* 0x0002c40001387983 */ /* 0x000ee40000300800 */
[----:B------:R-:W-:-:S05]  /*29180*/  F2FP.SATFINITE.E4M3.F32.PACK_AB_MERGE_C R31, RZ, R31, RZ ;  /* 0x0000001fff1f723e */ /* 0x000fca00048070ff */
[----:B------:R0:W-:Y:S02]  /*29190*/  @!P0 STG.E.U8 desc[UR54][R22.64+0x18], R31 ;  /* 0x0000181f16008986 */ /* 0x0001e4000c101136 */
[----:B0-----:R-:W-:Y:S01]  /*291a0*/  PRMT R31, RZ, 0x7610, R31 ;  /* 0x00007610ff1f7816 */ /* 0x001fe2000000001f */
[----:B------:R-:W0:Y:S05]  /*291b0*/  @!P4 LDC.64 R22, c[0x0][0x5c0] ;  /* 0x00017000ff16cb82 */ /* 0x000e2a0000000a00 */
[----:B------:R-:W4:Y:S01]  /*291c0*/  @!P4 LDG.E.U8 R31, desc[UR54][R14.64+0x19] ;  /* 0x000019360e1fc981 */ /* 0x000f22000c1e1100 */
[----:B------:R-:W-:-:S04]  /*291d0*/  @P3 LOP3.LUT R2, R2, 0x1000, RZ, 0xfc, !PT ;  /* 0x0000100002023812 */ /* 0x000fc800078efcff */
[----:B------:R-:W-:Y:S01]  /*291e0*/  LOP3.LUT R2, R2, 0xfffffbff, RZ, 0xc0, !PT ;  /* 0xfffffbff02027812 */ /* 0x000fe200078ec0ff */
[----:B------:R-:W-:-:S03]  /*291f0*/  IMAD.U32 R33, RZ, RZ, UR7 ;  /* 0x00000007ff217e24 */ /* 0x000fc6000f8e00ff */
[----:B------:R-:W-:Y:S02]  /*29200*/  @P6 LOP3.LUT R2, R2, 0x400, RZ, 0xfc, !PT ;  /* 0x0000040002026812 */ /* 0x000fe400078efcff */
[----:B------:R-:W-:Y:S02]  /*29210*/  @!P4 IADD3 R32, P5, P6, R32, UR59, R24 ;  /* 0x0000003b2020cc10 */ /* 0x000fe4000febe018 */
[----:B------:R-:W-:Y:S02]  /*29220*/  LOP3.LUT P3, RZ, R30, 0x1000000, RZ, 0xc0, !PT ;  /* 0x010000001eff7812 */ /* 0x000fe4000786c0ff */
[----:B------:R-:W-:Y:S02]  /*29230*/  @!P4 IADD3.X R33, R33, UR58, R29, P5, P6 ;  /* 0x0000003a2121cc10 */ /* 0x000fe4000afec41d */
[----:B0-----:R-:W-:-:S05]  /*29240*/  @!P4 IADD3 R22, P0, R32, R22, RZ ;  /* 0x000000162016c210 */ /* 0x001fca0007f1e0ff */
[----:B------:R-:W-:Y:S01]  /*29250*/  @!P4 IMAD.X R23, R33, 0x1, R23, P0 ;  /* 0x000000012117c824 */ /* 0x000fe200000e0617 */
[----:B------:R-:W-:Y:S02]  /*29260*/  ISETP.LT.OR P0, PT, R28, 0x11, !P3 ;  /* 0x000000111c00780c */ /* 0x000fe40005f01670 */
[----:B------:R-:W-:-:S04]  /*29270*/  ISETP.GE.AND P6, PT, R3, 0x189, PT ;  /* 0x000001890300780c */ /* 0x000fc80003fc6270 */
[----:B------:R-:W-:-:S07]  /*29280*/  ISETP.LT.OR P1, PT, R28, 0x79, !P6 ;  /* 0x000000791c00780c */ /* 0x000fce0007721670 */
[----:B------:R-:W-:Y:S02]  /*29290*/  @!P0 IMAD.MOV.U32 R32, RZ, RZ, R24 ;  /* 0x000000ffff208224 */ /* 0x000fe400078e0018 */
[----:B------:R-:W-:Y:S02]  /*292a0*/  @!P0 IMAD.MOV.U32 R33, RZ, RZ, R29 ;  /* 0x000000ffff218224 */ /* 0x000fe400078e001d */
[----:B------:R-:W-:Y:S01]  /*292b0*/  @!P0 IMAD.WIDE.U32 R32, R4, 0x180, R32 ;  /* 0x0000018004208825 */ /* 0x000fe200078e0020 */
        /* <DEDUP_REMOVED lines=9> */
[----:B0-----:R-:W0:Y:S01]  /*29350*/  @!P0 LDC.64 R22, c[0x0][0x5c0] ;  /* 0x00017000ff168b82 */ /* 0x001e220000000a00 */
        /* <DEDUP_REMOVED lines=13> */
[----:B------:R-:W-:Y:S02]  /*29430*/  @P1 LOP3.LUT R2, R2, 0x10, RZ, 0xfc, !PT ;  /* 0x0000001002021812 */ /* 0x000fe400078efcff */
[----:B------:R-:W-:Y:S02]  /*29440*/  ISETP.LT.OR P1, PT, R28, 0x7a, !P6 ;  /* 0x0000007a1c00780c */ /* 0x000fe40007721670 */
        /* <DEDUP_REMOVED lines=38> */
[----:B------:R-:W-:Y:S01]  /*296b0*/  @!P1 IMAD R31, R5, 0x180, RZ ;  /* 0x00000180051f9824 */ /* 0x000fe200078e02ff */
[----:B------:R-:W-:Y:S01]  /*296c0*/  LOP3.LUT R2, R2, 0xfffffdff, RZ, 0xc0, !PT ;  /* 0xfffffdff02027812 */ /* 0x000fe200078ec0ff */
[----:B------:R-:W2:Y:S02]  /*296d0*/  LDL.LU R57, [R1+0x2d0] ;  /* 0x0002d00001397983 */ /* 0x000ea40000300800 */
[----:B------:R-:W-:-:S05]  /*296e0*/  F2FP.SATFINITE.E4M3.F32.PACK_AB_MERGE_C R22, RZ, R22, RZ ;  /* 0x00000016ff16723e */ /* 0x000fca00048070ff */
[----:B------:R0:W-:Y:S02]  /*296f0*/  @!P0 STG.E.U8 desc[UR54][R34.64+0x11], R22 ;  /* 0x0000111622008986 */ /* 0x0001e4000c101136 */
[----:B0-----:R-:W0:Y:S02]  /*29700*/  @!P1 LDC.64 R22, c[0x0][0x5c0] ;  /* 0x00017000ff169b82 */ /* 0x001e240000000a00 */
[--C-:B0-----:R-:W-:Y:S02]  /*29710*/  @!P1 IADD3 R36, P0, P4, R32, UR52, R22.reuse ;  /* 0x0000003420249c10 */ /* 0x101fe4000fc1e016 */
[----:B------:R-:W-:-:S06]  /*29720*/  PRMT R22, RZ, 0x7610, R22 ;  /* 0x00007610ff167816 */ /* 0x000fcc0000000016 */
[----:B------:R-:W4:Y:S01]  /*29730*/  @!P5 LDG.E.U8 R22, desc[UR54][R18.64+0x10] ;  /* 0x000010361216d981 */ /* 0x000f22000c1e1100 */
[----:B------:R-:W-:-:S05]  /*29740*/  @!P1 IMAD.IADD R31, R33, 0x1, R31 ;  /* 0x00000001211f9824 */ /* 0x000fca00078e021f */
[----:B------:R-:W-:Y:S02]  /*29750*/  @!P1 IADD3.X R37, R31, UR7, R23, P0, P4 ;  /* 0x000000071f259c10 */ /* 0x000fe400087e8417 */
[----:B------:R-:W-:-:S03]  /*29760*/  @P1 LOP3.LUT R2, R2, 0x200, RZ, 0xfc, !PT ;  /* 0x0000020002021812 */ /* 0x000fc600078efcff */
[----:B------:R0:W-:Y:S01]  /*29770*/  @!P1 STL.64 [R1+0x38], R36 ;  /* 0x0000382401009387 */ /* 0x0001e20000100a00 */
        /* <DEDUP_REMOVED lines=10> */
[----:B------:R-:W0:Y:S01]  /*29820*/  @!P1 LDC.64 R22, c[0x0][0x5c0] ;  /* 0x00017000ff169b82 */ /* 0x000e220000000a00 */
[----:B------:R-:W-:Y:S01]  /*29830*/  @!P1 IMAD R31, R5, 0x180, RZ ;  /* 0x00000180051f9824 */ /* 0x000fe200078e02ff */
[----:B------:R-:W3:Y:S01]  /*29840*/  LDL.LU R56, [R1+0x2d4] ;  /* 0x0002d40001387983 */ /* 0x000ee20000300800 */
[----:B------:R-:W-:-:S05]  /*29850*/  F2FP.SATFINITE.E4M3.F32.PACK_AB_MERGE_C R34, RZ, R34, RZ ;  /* 0x00000022ff22723e */ /* 0x000fca00048070ff */
[----:B------:R-:W-:Y:S01]  /*29860*/  @!P5 STG.E.U8 desc[UR54][R54.64+0x10], R34 ;  /* 0x000010223600d986 */ /* 0x000fe2000c101136 */
[--C-:B0-----:R-:W-:Y:S02]  /*29870*/  @!P1 IADD3 R36, P0, P4, R32, UR52, R22.reuse ;  /* 0x0000003420249c10 */ /* 0x101fe4000fc1e016 */
[----:B------:R-:W-:-:S06]  /*29880*/  PRMT R22, RZ, 0x7610, R22 ;  /* 0x00007610ff167816 */ /* 0x000fcc0000000016 */
[----:B------:R-:W4:Y:S01]  /*29890*/  @!P2 LDG.E.U8 R22, desc[UR54][R18.64+0x11] ;  /* 0x000011361216a981 */ /* 0x000f22000c1e1100 */
[----:B------:R-:W-:-:S05]  /*298a0*/  @!P1 IMAD.IADD R31, R33, 0x1, R31 ;  /* 0x00000001211f9824 */ /* 0x000fca00078e021f */
[----:B------:R-:W-:Y:S02]  /*298b0*/  @!P1 IADD3.X R37, R31, UR7, R23, P0, P4 ;  /* 0x000000071f259c10 */ /* 0x000fe400087e8417 */
[----:B------:R-:W-:-:S13]  /*298c0*/  ISETP.LT.OR P0, PT, R28, 0x19, !P3 ;  /* 0x000000191c00780c */ /* 0x000fda0005f01670 */
[----:B------:R-:W-:Y:S02]  /*298d0*/  @!P0 IMAD.MOV.U32 R32, RZ, RZ, R24 ;  /* 0x000000ffff208224 */ /* 0x000fe400078e0018 */
[----:B------:R-:W-:Y:S02]  /*298e0*/  @!P0 IMAD.MOV.U32 R33, RZ, RZ, R29 ;  /* 0x000000ffff218224 */ /* 0x000fe400078e001d */
[----:B------:R-:W-:-:S04]  /*298f0*/  @!P0 IMAD.WIDE.U32 R32, R4, 0x180, R32 ;  /* 0x0000018004208825 */ /* 0x000fc800078e0020 */
[----:B------:R-:W-:Y:S01]  /*29900*/  @!P0 IMAD R31, R5, 0x180, RZ ;  /* 0x00000180051f8824 */ /* 0x000fe200078e02ff */
[----:B------:R-:W-:Y:S01]  /*29910*/  @!P1 STL.64 [R1+0x30], R36 ;  /* 0x0000302401009387 */ /* 0x000fe20000100a00 */
        /* <DEDUP_REMOVED lines=8> */
[----:B0-----:R-:W0:Y:S01]  /*299a0*/  @!P0 LDC.64 R22, c[0x0][0x5c0] ;  /* 0x00017000ff168b82 */ /* 0x001e220000000a00 */
[----:B------:R-:W-:Y:S02]  /*299b0*/  ISETP.LT.OR P2, PT, R28, 0x89, !P6 ;  /* 0x000000891c00780c */ /* 0x000fe40007741670 */
[----:B0-----:R-:W-:-:S04]  /*299c0*/  @!P0 IADD3 R34, P4, R32, R22, RZ ;  /* 0x0000001620228210 */ /* 0x001fc80007f9e0ff */
[----:B------:R-:W-:-:S07]  /*299d0*/  @!P0 IADD3.X R35, R23, R33, R31, P4, !PT ;  /* 0x0000002117238210 */ /* 0x000fce00027fe41f */
        /* <DEDUP_REMOVED lines=9> */
[----:B------:R-:W-:-:S05]  /*29a70*/  @!P2 IADD3.X R37, R31, UR7, R23, P4, P5 ;  /* 0x000000071f25ac10 */ /* 0x000fca000a7ea417 */
[----:B------:R-:W-:Y:S01]  /*29a80*/  @!P2 STL.64 [R1+0x28], R36 ;  /* 0x000028240100a387 */ /* 0x000fe20000100a00 */
        /* <DEDUP_REMOVED lines=11> */
[----:B------:R-:W-:Y:S01]  /*29b40*/  @!P0 IMAD.MOV.U32 R32, RZ, RZ, R24 ;  /* 0x000000ffff208224 */ /* 0x000fe200078e0018 */
[----:B------:R-:W-:Y:S01]  /*29b50*/  ISETP.LT.OR P3, PT, R28, 0x8a, !P6 ;  /* 0x0000008a1c00780c */ /* 0x000fe20007761670 */
        /* <DEDUP_REMOVED lines=12> */
[----:B------:R-:W-:Y:S01]  /*29c20*/  @P1 LOP3.LUT R2, R2, 0x80, RZ, 0xfc, !PT ;  /* 0x0000008002021812 */ /* 0x000fe200078efcff */
[----:B------:R-:W-:-:S03]  /*29c30*/  @!P3 IMAD R31, R5, 0x180, RZ ;  /* 0x00000180051fb824 */ /* 0x000fc600078e02ff */
[----:B------:R-:W-:Y:S01]  /*29c40*/  LOP3.LUT R2, R2, 0xffffffbf, RZ, 0xc0, !PT ;  /* 0xffffffbf02027812 */ /* 0x000fe200078ec0ff */
[----:B------:R-:W-:-:S03]  /*29c50*/  @!P3 IMAD.IADD R31, R33, 0x1, R31 ;  /* 0x00000001211fb824 */ /* 0x000fc600078e021f */
[----:B------:R-:W-:Y:S02]  /*29c60*/  @P2 LOP3.LUT R2, R2, 0x40, RZ, 0xfc, !PT ;  /* 0x0000004002022812 */ /* 0x000fe400078efcff */
[----:B------:R-:W-:Y:S02]  /*29c70*/  @!P3 IADD3.X R37, R31, UR7, R23, P4, P5 ;  /* 0x000000071f25bc10 */ /* 0x000fe4000a7ea417 */
[----:B------:R-:W-:-:S03]  /*29c80*/  LOP3.LUT R2, R2, 0xffffffdf, RZ, 0xc0, !PT ;  /* 0xffffffdf02027812 */ /* 0x000fc600078ec0ff */
[----:B------:R-:W-:Y:S01]  /*29c90*/  @!P3 STL.64 [R1+0x10], R36 ;  /* 0x000010240100b387 */ /* 0x000fe20000100a00 */
[----:B------:R-:W-:Y:S02]  /*29ca0*/  @P3 LOP3.LUT R2, R2, 0x20, RZ, 0xfc, !PT ;  /* 0x0000002002023812 */ /* 0x000fe400078efcff */
        /* <DEDUP_REMOVED lines=9> */
[----:B--2---:R-:W-:-:S05]  /*29d40*/  FFMA R22, R57, UR4, R22 ;  /* 0x0000000439167c23 */ /* 0x004fca0008000016 */
[----:B------:R-:W-:-:S05]  /*29d50*/  F2FP.SATFINITE.E4M3.F32.PACK_AB_MERGE_C R22, RZ, R22, RZ ;  /* 0x00000016ff16723e */ /* 0x000fca00048070ff */
[----:B------:R0:W-:Y:S02]  /*29d60*/  @!P0 STG.E.U8 desc[UR54][R34.64+0x19], R22 ;  /* 0x0000191622008986 */ /* 0x0001e4000c101136 */
[----:B0-----:R-:W0:Y:S02]  /*29d70*/  @!P3 LDC.64 R22, c[0x0][0x5c0] ;  /* 0x00017000ff16bb82 */ /* 0x001e240000000a00 */
[--C-:B0-----:R-:W-:Y:S02]  /*29d80*/  @!P3 IADD3 R36, P0, P4, R32, UR52, R22.reuse ;  /* 0x000000342024bc10 */ /* 0x101fe4000fc1e016 */
[----:B------:R-:W-:-:S06]  /*29d90*/  PRMT R22, RZ, 0x7610, R22 ;  /* 0x00007610ff167816 */ /* 0x000fcc0000000016 */
[----:B------:R-:W2:Y:S01]  /*29da0*/  @!P5 LDG.E.U8 R22, desc[UR54][R18.64+0x18] ;  /* 0x000018361216d981 */ /* 0x000ea2000c1e1100 */
[----:B------:R-:W-:-:S04]  /*29db0*/  @!P3 IMAD R31, R5, 0x180, RZ ;  /* 0x00000180051fb824 */ /* 0x000fc800078e02ff */
[----:B------:R-:W-:Y:S01]  /*29dc0*/  @!P3 IMAD.IADD R31, R33, 0x1, R31 ;  /* 0x00000001211fb824 */ /* 0x000fe200078e021f */
[----:B------:R-:W-:-:S04]  /*29dd0*/  LOP3.LUT R2, R2, 0xfffeffff, RZ, 0xc0, !PT ;  /* 0xfffeffff02027812 */ /* 0x000fc800078ec0ff */
[----:B------:R-:W-:Y:S02]  /*29de0*/  @!P3 IADD3.X R37, R31, UR7, R23, P0, P4 ;  /* 0x000000071f25bc10 */ /* 0x000fe400087e8417 */
[----:B------:R-:W-:-:S03]  /*29df0*/  @P3 LOP3.LUT R2, R2, 0x10000, RZ, 0xfc, !PT ;  /* 0x0001000002023812 */ /* 0x000fc600078efcff */
[----:B------:R0:W-:Y:S01]  /*29e00*/  @!P3 STL.64 [R1+0x8], R36 ;  /* 0x000008240100b387 */ /* 0x0001e20000100a00 */
[----:B------:R-:W-:-:S13]  /*29e10*/  ISETP.LT.OR P3, PT, R28, 0x92, !P6 ;  /* 0x000000921c00780c */ /* 0x000fda0007761670 */
[----:B------:R-:W-:Y:S02]  /*29e20*/  @!P3 IMAD.MOV.U32 R32, RZ, RZ, R24 ;  /* 0x000000ffff20b224 */ /* 0x000fe400078e0018 */
[----:B------:R-:W-:Y:S02]  /*29e30*/  @!P3 IMAD.MOV.U32 R33, RZ, RZ, R29 ;  /* 0x000000ffff21b224 */ /* 0x000fe400078e001d */
[----:B------:R-:W-:Y:S02]  /*29e40*/  @!P3 IMAD R31, R5, 0x180, RZ ;  /* 0x00000180051fb824 */ /* 0x000fe400078e02ff */
[----:B------:R-:W-:-:S04]  /*29e50*/  @!P3 IMAD.WIDE.U32 R32, R4, 0x180, R32 ;  /* 0x000001800420b825 */ /* 0x000fc800078e0020 */
[----:B------:R-:W-:Y:S01]  /*29e60*/  @!P3 IMAD.IADD R31, R33, 0x1, R31 ;  /* 0x00000001211fb824 */ /* 0x000fe200078e021f */
[----:B------:R-:W-:-:S04]  /*29e70*/  LOP3.LUT R2, R2, 0xffffbfff, RZ, 0xc0, !PT ;  /* 0xffffbfff02027812 */ /* 0x000fc800078ec0ff */
[----:B------:R-:W-:Y:S02]  /*29e80*/  @P3 LOP3.LUT R2, R2, 0x4000, RZ, 0xfc, !PT ;  /* 0x0000400002023812 */ /* 0x000fe400078efcff */
[----:B--2---:R-:W-:-:S04]  /*29e90*/  LOP3.LUT R22, R22, 0xff, RZ, 0xc0, !PT ;  /* 0x000000ff16167812 */ /* 0x004fc800078ec0ff */
[----:B------:R-:W-:-:S05]  /*29ea0*/  F2FP.F16.E4M3.UNPACK_B R22, R22 ;  /* 0x00000016ff16723e */ /* 0x000fca00020006ff */
[----:B------:R-:W-:-:S05]  /*29eb0*/  HADD2.F32 R22, -RZ, R22.H0_H0 ;  /* 0x20000016ff167230 */ /* 0x000fca0000004100 */
[----:B------:R-:W-:-:S04]  /*29ec0*/  FMUL R22, R22, UR5 ;  /* 0x0000000516167c20 */ /* 0x000fc80008400000 */
[----:B---3--:R-:W-:Y:S02]  /*29ed0*/  FFMA R34, R56, UR4, R22 ;  /* 0x0000000438227c23 */ /* 0x008fe40008000016 */
[----:B------:R-:W0:Y:S01]  /*29ee0*/  @!P3 LDC.64 R22, c[0x0][0x5c0] ;  /* 0x00017000ff16bb82 */ /* 0x000e220000000a00 */
[----:B------:R-:W2:Y:S02]  /*29ef0*/  LDL.LU R56, [R1+0x2e0] ;  /* 0x0002e00001387983 */ /* 0x000ea40000300800 */
[----:B------:R-:W-:Y:S02]  /*29f00*/  F2FP.SATFINITE.E4M3.F32.PACK_AB_MERGE_C R34, RZ, R34, RZ ;  /* 0x00000022ff22723e */ /* 0x000fe400048070ff */
[----:B------:R-:W3:Y:S04]  /*29f10*/  LDL.LU R58, [R1+0x2e4] ;  /* 0x0002e400013a7983 */ /* 0x000ee80000300800 */
[----:B------:R-:W-:Y:S01]  /*29f20*/  @!P5 STG.E.U8 desc[UR54][R52.64+0x18], R34 ;  /* 0x000018223400d986 */ /* 0x000fe2000c101136 */
[----:B------:R-:W-:-:S02]  /*29f30*/  ISETP.LT.OR P5, PT, R28, 0x99, !P6 ;  /* 0x000000991c00780c */ /* 0x000fc400077a1670 */
[----:B0-----:R-:W-:-:S04]  /*29f40*/  @!P3 IADD3 R36, P0, P4, R32, UR52, R22 ;  /* 0x000000342024bc10 */ /* 0x001fc8000fc1e016 */
[----:B------:R-:W-:-:S07]  /*29f50*/  @!P3 IADD3.X R37, R31, UR7, R23, P0, P4 ;  /* 0x000000071f25bc10 */ /* 0x000fce00087e8417 */
[----:B------:R-:W0:Y:S01]  /*29f60*/  @!P5 LDC.64 R22, c[0x0][0x5c0] ;  /* 0x00017000ff16db82 */ /* 0x000e220000000a00 */
[----:B------:R-:W-:Y:S02]  /*29f70*/  @!P5 IMAD.MOV.U32 R32, RZ, RZ, R24 ;  /* 0x000000ffff20d224 */ /* 0x000fe400078e0018 */
[----:B------:R-:W-:Y:S01]  /*29f80*/  @!P5 IMAD.MOV.U32 R33, RZ, RZ, R29 ;  /* 0x000000ffff21d224 */ /* 0x000fe200078e001d */
[----:B------:R-:W-:Y:S01]  /*29f90*/  @!P3 STL.64 [R1], R36 ;  /* 0x000000240100b387 */ /* 0x000fe20000100a00 */
[----:B------:R-:W-:Y:S01]  /*29fa0*/  LOP3.LUT P3, RZ, R30, 0x200000, RZ, 0xc0, !PT ;  /* 0x002000001eff7812 */ /* 0x000fe2000786c0ff */
[----:B------:R-:W-:-:S03]  /*29fb0*/  @!P5 IMAD.WIDE.U32 R32, R4, 0x180, R32 ;  /* 0x000001800420d825 */ /* 0x000fc600078e0020 */
[--C-:B0-----:R-:W-:Y:S02]  /*29fc0*/  @!P5 IADD3 R232, P0, P4, R32, UR52, R22.reuse ;  /* 0x0000003420e8dc10 */ /* 0x101fe4000fc1e016 */
[----:B------:R-:W-:-:S07]  /*29fd0*/  PRMT R22, RZ, 0x7610, R22 ;  /* 0x00007610ff167816 */ /* 0x000fce0000000016 */
[----:B------:R-:W4:Y:S01]  /*29fe0*/  @!P3 LDG.E.U8 R22, desc[UR54][R18.64+0x19] ;  /* 0x000019361216b981 */ /* 0x000f22000c1e1100 */
[----:B------:R-:W-:Y:S01]  /*29ff0*/  @!P5 IMAD R31, R5, 0x180, RZ ;  /* 0x00000180051fd824 */ /* 0x000fe200078e02ff */
[----:B------:R-:W-:-:S03]  /*2a000*/  LOP3.LUT R2, R2, 0xffff7fff, RZ, 0xc0, !PT ;  /* 0xffff7fff02027812 */ /* 0x000fc600078ec0ff */
[----:B------:R-:W-:Y:S01]  /*2a010*/  @!P5 IMAD.IADD R31, R33, 0x1, R31 ;  /* 0x00000001211fd824 */ /* 0x000fe200078e021f */
[----:B------:R-:W-:-:S04]  /*2a020*/  @P5 LOP3.LUT R2, R2, 0x8000, RZ, 0xfc, !PT ;  /* 0x0000800002025812 */ /* 0x000fc800078efcff */
[----:B------:R-:W-:Y:S02]  /*2a030*/  @!P5 IADD3.X R233, R31, UR7, R23, P0, P4 ;  /* 0x000000071fe9dc10 */ /* 0x000fe400087e8417 */
[----:B------:R-:W-:Y:S02]  /*2a040*/  ISETP.LT.OR P5, PT, R28, 0x9a, !P6 ;  /* 0x0000009a1c00780c */ /* 0x000fe400077a1670 */
[----:B------:R-:W-:-:S11]  /*2a050*/  ISETP.GE.AND P6, PT, R3, 0x1, PT ;  /* 0x000000010300780c */ /* 0x000fd60003fc6270 */
        /* <DEDUP_REMOVED lines=9> */
[----:B--2---:R-:W-:Y:S02]  /*2a0f0*/  FFMA R22, R56, UR4, R22 ;  /* 0x0000000438167c23 */ /* 0x004fe40008000016 */
[----:B------:R-:W2:Y:S03]  /*2a100*/  LDL.LU R56, [R1+0x2e8] ;  /* 0x0002e80001387983 */ /* 0x000ea60000300800 */
[----:B------:R-:W-:Y:S01]  /*2a110*/  F2FP.SATFINITE.E4M3.F32.PACK_AB_MERGE_C R22, RZ, R22, RZ ;  /* 0x00000016ff16723e */ /* 0x000fe200048070ff */
[----:B------:R-:W4:Y:S04]  /*2a120*/  LDL.LU R57, [R1+0x2ec] ;  /* 0x0002ec0001397983 */ /* 0x000f280000300800 */
[----:B------:R0:W-:Y:S02]  /*2a130*/  @!P3 STG.E.U8 desc[UR54][R48.64+0x19], R22 ;  /* 0x000019163000b986 */ /* 0x0001e4000c101136 */
[----:B0-----:R-:W0:Y:S02]  /*2a140*/  @!P5 LDC.64 R22, c[0x0][0x5c0] ;  /* 0x00017000ff16db82 */ /* 0x001e240000000a00 */
[----:B0-----:R-:W-:-:S04]  /*2a150*/  @!P5 IADD3 R230, P0, P3, R32, UR52, R22 ;  /* 0x0000003420e6dc10 */ /* 0x001fc8000fb1e016 */
[----:B------:R-:W-:Y:S02]  /*2a160*/  @!P5 IADD3.X R231, R31, UR7, R23, P0, P3 ;  /* 0x000000071fe7dc10 */ /* 0x000fe400087e6417 */
[----:B------:R-:W-:Y:S02]  /*2a170*/  ISETP.LT.OR P0, PT, R28, 0x21, !P6 ;  /* 0x000000211c00780c */ /* 0x000fe40007701670 */
[----:B------:R-:W-:-:S11]  /*2a180*/  PRMT R22, RZ, 0x7610, R22 ;  /* 0x00007610ff167816 */ /* 0x000fd60000000016 */
[----:B------:R-:W5:Y:S02]  /*2a190*/  @!P0 LDG.E.U8 R22, desc[UR54][R26.64+0x20] ;  /* 0x000020361a168981 */ /* 0x000f64000c1e1100 */
[----:B-----5:R-:W-:-:S04]  /*2a1a0*/  LOP3.LUT R22, R22, 0xff, RZ, 0xc0, !PT ;  /* 0x000000ff16167812 */ /* 0x020fc800078ec0ff */
[----:B------:R-:W-:-:S05]  /*2a1b0*/  F2FP.F16.E4M3.UNPACK_B R22, R22 ;  /* 0x00000016ff16723e */ /* 0x000fca00020006ff */
[----:B------:R-:W-:-:S05]  /*2a1c0*/  HADD2.F32 R22, -RZ, R22.H0_H0 ;  /* 0x20000016ff167230 */ /* 0x000fca0000004100 */
[----:B------:R-:W-:-:S04]  /*2a1d0*/  FMUL R22, R22, UR5 ;  /* 0x0000000516167c20 */ /* 0x000fc80008400000 */
[----:B---3--:R-:W-:Y:S02]  /*2a1e0*/  FFMA R31, R58, UR4, R22 ;  /* 0x000000043a1f7c23 */ /* 0x008fe40008000016 */
        /* <DEDUP_REMOVED lines=8> */
[----:B------:R-:W3:Y:S01]  /*2a270*/  @!P0 LDG.E.U8 R31, desc[UR54][R26.64+0x21] ;  /* 0x000021361a1f8981 */ /* 0x000ee2000c1e1100 */
[----:B------:R-:W-:Y:S02]  /*2a280*/  LOP3.LUT P2, RZ, R30, 0x400000, RZ, 0xc0, !PT ;  /* 0x004000001eff7812 */ /* 0x000fe4000784c0ff */
[----:B0-----:R-:W-:-:S05]  /*2a290*/  @!P0 IADD3 R22, P3, R24, R22, RZ ;  /* 0x0000001618168210 */ /* 0x001fca0007f7e0ff */
[----:B------:R-:W-:Y:S01]  /*2a2a0*/  @!P0 IMAD.X R23, R29, 0x1, R23, P3 ;  /* 0x000000011d178824 */ /* 0x000fe200018e0617 */
[----:B------:R-:W-:Y:S02]  /*2a2b0*/  ISETP.LT.OR P3, PT, R28, 0x21, !P2 ;  /* 0x000000211c00780c */ /* 0x000fe40005761670 */
[----:B---3--:R-:W-:-:S04]  /*2a2c0*/  LOP3.LUT R31, R31, 0xff, RZ, 0xc0, !PT ;  /* 0x000000ff1f1f7812 */ /* 0x008fc800078ec0ff */
[----:B------:R-:W-:-:S05]  /*2a2d0*/  F2FP.F16.E4M3.UNPACK_B R31, R31 ;  /* 0x0000001fff1f723e */ /* 0x000fca00020006ff */
[----:B------:R-:W-:-:S05]  /*2a2e0*/  HADD2.F32 R31, -RZ, R31.H0_H0 ;  /* 0x2000001fff1f7230 */ /* 0x000fca0000004100 */
[----:B------:R-:W-:-:S04]  /*2a2f0*/  FMUL R31, R31, UR5 ;  /* 0x000000051f1f7c20 */ /* 0x000fc80008400000 */
[----:B--2---:R-:W-:Y:S01]  /*2a300*/  FFMA R31, R56, UR4, R31 ;  /* 0x00000004381f7c23 */ /* 0x004fe2000800001f */
[----:B------:R-:W-:Y:S01]  /*2a310*/  LOP3.LUT R2, R2, 0xffffdfff, RZ, 0xc0, !PT ;  /* 0xffffdfff02027812 */ /* 0x000fe200078ec0ff */
[----:B------:R-:W2:Y:S03]  /*2a320*/  LDL.LU R56, [R1+0x2f0] ;  /* 0x0002f00001387983 */ /* 0x000ea60000300800 */
[----:B------:R-:W-:Y:S01]  /*2a330*/  F2FP.SATFINITE.E4M3.F32.PACK_AB_MERGE_C R31, RZ, R31, RZ ;  /* 0x0000001fff1f723e */ /* 0x000fe200048070ff */
[----:B------:R-:W3:Y:S04]  /*2a340*/  LDL.LU R58, [R1+0x2f4] ;  /* 0x0002f400013a7983 */ /* 0x000ee80000300800 */
[----:B------:R0:W-:Y:S02]  /*2a350*/  @!P0 STG.E.U8 desc[UR54][R22.64+0x21], R31 ;  /* 0x0000211f16008986 */ /* 0x0001e4000c101136 */
[----:B0-----:R-:W0:Y:S02]  /*2a360*/  @!P3 LDC.64 R22, c[0x0][0x5c0] ;  /* 0x00017000ff16bb82 */ /* 0x001e240000000a00 */
[----:B0-----:R-:W-:-:S02]  /*2a370*/  @!P3 IADD3 R34, P0, P4, R24, UR52, R22 ;  /* 0x000000341822bc10 */ /* 0x001fc4000fc1e016 */
[----:B------:R-:W-:-:S06]  /*2a380*/  PRMT R22, RZ, 0x7610, R22 ;  /* 0x00007610ff167816 */ /* 0x000fcc0000000016 */
[----:B------:R-:W5:Y:S01]  /*2a390*/  @!P3 LDG.E.U8 R22, desc[UR54][R6.64+0x20] ;  /* 0x000020360616b981 */ /* 0x000f62000c1e1100 */
[----:B------:R-:W-:Y:S02]  /*2a3a0*/  @!P3 IADD3.X R35, R29, UR7, R23, P0, P4 ;  /* 0x000000071d23bc10 */ /* 0x000fe400087e8417 */
[----:B------:R-:W-:Y:S02]  /*2a3b0*/  ISETP.LT.OR P0, PT, R28, 0x22, !P2 ;  /* 0x000000221c00780c */ /* 0x000fe40005701670 */
[----:B------:R-:W-:Y:S02]  /*2a3c0*/  @P5 LOP3.LUT R2, R2, 0x2000, RZ, 0xfc, !PT ;  /* 0x0000200002025812 */ /* 0x000fe400078efcff */
[----:B-----5:R-:W-:-:S04]  /*2a3d0*/  LOP3.LUT R22, R22, 0xff, RZ, 0xc0, !PT ;  /* 0x000000ff16167812 */ /* 0x020fc800078ec0ff */
[----:B------:R-:W-:-:S05]  /*2a3e0*/  F2FP.F16.E4M3.UNPACK_B R22, R22 ;  /* 0x00000016ff16723e */ /* 0x000fca00020006ff */
[----:B------:R-:W-:-:S05]  /*2a3f0*/  HADD2.F32 R22, -RZ, R22.H0_H0 ;  /* 0x20000016ff167230 */ /* 0x000fca0000004100 */
[----:B------:R-:W-:-:S04]  /*2a400*/  FMUL R22, R22, UR5 ;  /* 0x0000000516167c20 */ /* 0x000fc80008400000 */
[----:B----4-:R-:W-:Y:S02]  /*2a410*/  FFMA R31, R57, UR4, R22 ;  /* 0x00000004391f7c23 */ /* 0x010fe40008000016 */
[----:B------:R-:W0:Y:S01]  /*2a420*/  @!P0 LDC.64 R22, c[0x0][0x5c0] ;  /* 0x00017000ff168b82 */ /* 0x000e220000000a00 */
[----:B------:R-:W4:Y:S02]  /*2a430*/  LDL.LU R57, [R1+0x2f8] ;  /* 0x0002f80001397983 */ /* 0x000f240000300800 */
[----:B------:R-:W-:-:S05]  /*2a440*/  F2FP.SATFINITE.E4M3.F32.PACK_AB_MERGE_C R31, RZ, R31, RZ ;  /* 0x0000001fff1f723e */ /* 0x000fca00048070ff */
[----:B------:R-:W-:Y:S01]  /*2a450*/  @!P3 STG.E.U8 desc[UR54][R34.64+0x20], R31 ;  /* 0x0000201f2200b986 */ /* 0x000fe2000c101136 */
[----:B------:R-:W-:Y:S02]  /*2a460*/  ISETP.LT.OR P3, PT, R28, 0x29, !P2 ;  /* 0x000000291c00780c */ /* 0x000fe40005761670 */
[----:B0-----:R-:W-:-:S04]  /*2a470*/  @!P0 IADD3 R32, P4, P5, R24, UR52, R22 ;  /* 0x0000003418208c10 */ /* 0x001fc8000fd9e016 */
[----:B------:R-:W-:-:S07]  /*2a480*/  @!P0 IADD3.X R33, R29, UR7, R23, P4, P5 ;  /* 0x000000071d218c10 */ /* 0x000fce000a7ea417 */
[----:B------:R-:W0:Y:S02]  /*2a490*/  @!P3 LDC.64 R22, c[0x0][0x5c0] ;  /* 0x00017000ff16bb82 */ /* 0x000e240000000a00 */
[--C-:B0-----:R-:W-:Y:S02]  /*2a4a0*/  @!P3 IADD3 R38, P4, P5, R24, UR52, R22.reuse ;  /* 0x000000341826bc10 */ /* 0x101fe4000fd9e016 */
[----:B------:R-:W-:-:S06]  /*2a4b0*/  PRMT R22, RZ, 0x7610, R22 ;  /* 0x00007610ff167816 */ /* 0x000fcc0000000016 */
[----:B------:R-:W5:Y:S01]  /*2a4c0*/  @!P0 LDG.E.U8 R22, desc[UR54][R6.64+0x21] ;  /* 0x0000213606168981 */ /* 0x000f62000c1e1100 */
[----:B------:R-:W-:Y:S02]  /*2a4d0*/  @!P3 IADD3.X R39, R29, UR7, R23, P4, P5 ;  /* 0x000000071d27bc10 */ /* 0x000fe4000a7ea417 */
[----:B------:R-:W-:Y:S02]  /*2a4e0*/  ISETP.LT.OR P4, PT, R28, 0x2a, !P2 ;  /* 0x0000002a1c00780c */ /* 0x000fe40005781670 */
[----:B-----5:R-:W-:-:S04]  /*2a4f0*/  LOP3.LUT R22, R22, 0xff, RZ, 0xc0, !PT ;  /* 0x000000ff16167812 */ /* 0x020fc800078ec0ff */
[----:B------:R-:W-:-:S05]  /*2a500*/  F2FP.F16.E4M3.UNPACK_B R22, R22 ;  /* 0x00000016ff16723e */ /* 0x000fca00020006ff */
[----:B------:R-:W-:-:S05]  /*2a510*/  HADD2.F32 R22, -RZ, R22.H0_H0 ;  /* 0x20000016ff167230 */ /* 0x000fca0000004100 */
[----:B------:R-:W-:-:S04]  /*2a520*/  FMUL R22, R22, UR5 ;  /* 0x0000000516167c20 */ /* 0x000fc80008400000 */
[----:B--2---:R-:W-:Y:S01]  /*2a530*/  FFMA R22, R56, UR4, R22 ;  /* 0x0000000438167c23 */ /* 0x004fe20008000016 */
[----:B------:R-:W-:Y:S01]  /*2a540*/  LOP3.LUT P1, RZ, R30, 0x800000, RZ, 0xc0, !PT ;  /* 0x008000001eff7812 */ /* 0x000fe2000782c0ff */
[----:B------:R-:W2:Y:S03]  /*2a550*/  LDL.LU R56, [R1+0x2fc] ;  /* 0x0002fc0001387983 */ /* 0x000ea60000300800 */
[----:B------:R-:W-:-:S05]  /*2a560*/  F2FP.SATFINITE.E4M3.F32.PACK_AB_MERGE_C R22, RZ, R22, RZ ;  /* 0x00000016ff16723e */ /* 0x000fca00048070ff */
        /* <DEDUP_REMOVED lines=21> */
[----:B0-----:R-:W-:-:S05]  /*2a6c0*/  @!P0 IADD3 R22, P5, R24, R22, RZ ;  /* 0x0000001618168210 */ /* 0x001fca0007fbe0ff */
[----:B------:R-:W-:Y:S01]  /*2a6d0*/  @!P0 IMAD.X R23, R29, 0x1, R23, P5 ;  /* 0x000000011d178824 */ /* 0x000fe200028e0617 */
[----:B------:R-:W-:Y:S02]  /*2a6e0*/  ISETP.LT.OR P5, PT, R28, 0x21, !P1 ;  /* 0x000000211c00780c */ /* 0x000fe40004fa1670 */
[----:B---3--:R-:W-:-:S04]  /*2a6f0*/  LOP3.LUT R31, R31, 0xff, RZ, 0xc0, !PT ;  /* 0x000000ff1f1f7812 */ /* 0x008fc800078ec0ff */
[----:B------:R-:W-:-:S05]  /*2a700*/  F2FP.F16.E4M3.UNPACK_B R31, R31 ;  /* 0x0000001fff1f723e */ /* 0x000fca00020006ff */
[----:B------:R-:W-:-:S05]  /*2a710*/  HADD2.F32 R31, -RZ, R31.H0_H0 ;  /* 0x2000001fff1f7230 */ /* 0x000fca0000004100 */
[----:B------:R-:W-:-:S04]  /*2a720*/  FMUL R31, R31, UR5 ;  /* 0x000000051f1f7c20 */ /* 0x000fc80008400000 */
[----:B----4-:R-:W-:Y:S01]  /*2a730*/  FFMA R31, R57, UR4, R31 ;  /* 0x00000004391f7c23 */ /* 0x010fe2000800001f */
[----:B------:R-:W-:Y:S01]  /*2a740*/  LOP3.LUT R30, R30, 0xfff7ffff, RZ, 0xc0, !PT ;  /* 0xfff7ffff1e1e7812 */ /* 0x000fe200078ec0ff */
[----:B------:R-:W3:Y:S03]  /*2a750*/  LDL.LU R57, [R1+0x300] ;  /* 0x0003000001397983 */ /* 0x000ee60000300800 */
[----:B------:R-:W-:-:S05]  /*2a760*/  F2FP.SATFINITE.E4M3.F32.PACK_AB_MERGE_C R31, RZ, R31, RZ ;  /* 0x0000001fff1f723e */ /* 0x000fca00048070ff */
[----:B------:R0:W-:Y:S02]  /*2a770*/  @!P0 STG.E.U8 desc[UR54][R22.64+0x29], R31 ;  /* 0x0000291f16008986 */ /* 0x0001e4000c101136 */
[----:B0-----:R-:W0:Y:S02]  /*2a780*/  @!P5 LDC.64 R22, c[0x0][0x5c0] ;  /* 0x00017000ff16db82 */ /* 0x001e240000000a00 */
[--C-:B0-----:R-:W-:Y:S02]  /*2a790*/  @!P5 IADD3 R34, P0, P6, R24, UR57, R22.reuse ;  /* 0x000000391822dc10 */ /* 0x101fe4000fe1e016 */
[----:B------:R-:W-:-:S06]  /*2a7a0*/  PRMT R22, RZ, 0x7610, R22 ;  /* 0x00007610ff167816 */ /* 0x000fcc0000000016 */
[----:B------:R-:W4:Y:S01]  /*2a7b0*/  @!P3 LDG.E.U8 R22, desc[UR54][R6.64+0x28] ;  /* 0x000028360616b981 */ /* 0x000f22000c1e1100 */
[----:B------:R-:W-:Y:S02]  /*2a7c0*/  @!P5 IADD3.X R35, R29, UR56, R23, P0, P6 ;  /* 0x000000381d23dc10 */ /* 0x000fe400087ec417 */
[----:B------:R-:W-:Y:S02]  /*2a7d0*/  ISETP.LT.OR P0, PT, R28, 0x22, !P1 ;  /* 0x000000221c00780c */ /* 0x000fe40004f01670 */
        /* <DEDUP_REMOVED lines=8> */
[----:B------:R-:W-:-:S05]  /*2a860*/  F2FP.SATFINITE.E4M3.F32.PACK_AB_MERGE_C R31, RZ, R31, RZ ;  /* 0x0000001fff1f723e */ /* 0x000fca00048070ff */
[----:B------:R1:W-:Y:S01]  /*2a870*/  @!P3 STG.E.U8 desc[UR54][R38.64+0x28], R31 ;  /* 0x0000281f2600b986 */ /* 0x0003e2000c101136 */
[----:B------:R-:W-:Y:S02]  /*2a880*/  ISETP.LT.OR P3, PT, R28, 0x29, !P1 ;  /* 0x000000291c00780c */ /* 0x000fe40004f61670 */
[----:B0-----:R-:W-:-:S04]  /*2a890*/  @!P0 IADD3 R32, P2, P6, R24, UR57, R22 ;  /* 0x0000003918208c10 */ /* 0x001fc8000fe5e016 */
[----:B------:R-:W-:-:S07]  /*2a8a0*/  @!P0 IADD3.X R33, R29, UR56, R23, P2, P6 ;  /* 0x000000381d218c10 */ /* 0x000fce00097ec417 */
[----:B------:R-:W1:Y:S02]  /*2a8b0*/  @!P3 LDC.64 R22, c[0x0][0x5c0] ;  /* 0x00017000ff16bb82 */ /* 0x000e640000000a00 */
[--C-:B-1----:R-:W-:Y:S02]  /*2a8c0*/  @!P3 IADD3 R38, P2, P6, R24, UR57, R22.reuse ;  /* 0x000000391826bc10 */ /* 0x102fe4000fe5e016 */
[----:B------:R-:W-:-:S06]  /*2a8d0*/  PRMT R22, RZ, 0x7610, R22 ;  /* 0x00007610ff167816 */ /* 0x000fcc0000000016 */
[----:B------:R-:W4:Y:S01]  /*2a8e0*/  @!P4 LDG.E.U8 R22, desc[UR54][R6.64+0x29] ;  /* 0x000029360616c981 */ /* 0x000f22000c1e1100 */
[----:B------:R-:W-:Y:S02]  /*2a8f0*/  @!P3 IADD3.X R39, R29, UR56, R23, P2, P6 ;  /* 0x000000381d27bc10 */ /* 0x000fe400097ec417 */
        /* <DEDUP_REMOVED lines=10> */
[----:B0-----:R-:W0:Y:S02]  /*2a9a0*/  @!P4 LDC.64 R22, c[0x0][0x5c0] ;  /* 0x00017000ff16cb82 */ /* 0x001e240000000a00 */
[--C-:B0-----:R-:W-:Y:S02]  /*2a9b0*/  @!P4 IADD3 R36, P2, P6, R24, UR57, R22.reuse ;  /* 0x000000391824cc10 */ /* 0x101fe4000fe5e016 */
[----:B------:R-:W-:-:S06]  /*2a9c0*/  PRMT R22, RZ, 0x7610, R22 ;  /* 0x00007610ff167816 */ /* 0x000fcc0000000016 */
[----:B------:R-:W4:Y:S01]  /*2a9d0*/  @!P5 LDG.E.U8 R22, desc[UR54][R8.64+0x20] ;  /* 0x000020360816d981 */ /* 0x000f22000c1e1100 */
[----:B------:R-:W-:Y:S02]  /*2a9e0*/  @P3 LOP3.LUT R30, R30, 0x100000, RZ, 0xfc, !PT ;  /* 0x001000001e1e3812 */ /* 0x000fe400078efcff */
[----:B------:R-:W-:Y:S02]  /*2a9f0*/  ISETP.GE.AND P3, PT, R3, 0x101, PT ;  /* 0x000001010300780c */ /* 0x000fe40003f66270 */
        /* <DEDUP_REMOVED lines=12> */
[----:B0-----:R-:W-:-:S04]  /*2aac0*/  @!P2 IADD3 R42, P1, P6, R24, UR59, R22 ;  /* 0x0000003b182aac10 */ /* 0x001fc8000fe3e016 */
[----:B------:R-:W-:Y:S02]  /*2aad0*/  @!P2 IADD3.X R43, R29, UR58, R23, P1, P6 ;  /* 0x0000003a1d2bac10 */ /* 0x000fe40008fec417 */
[----:B------:R-:W-:-:S13]  /*2aae0*/  ISETP.LT.OR P1, PT, R28, 0x22, !P3 ;  /* 0x000000221c00780c */ /* 0x000fda0005f21670 */
[----:B------:R-:W0:Y:S01]  /*2aaf0*/  @!P1 LDC.64 R22, c[0x0][0x5c0] ;  /* 0x00017000ff169b82 */ /* 0x000e220000000a00 */
[----:B------:R-:W-:-:S05]  /*2ab00*/  F2FP.SATFINITE.E4M3.F32.PACK_AB_MERGE_C R31, RZ, R31, RZ ;  /* 0x0000001fff1f723e */ /* 0x000fca00048070ff */
[----:B------:R1:W-:Y:S01]  /*2ab10*/  @!P5 STG.E.U8 desc[UR54][R34.64+0x20], R31 ;  /* 0x0000201f2200d986 */ /* 0x0003e2000c101136 */
[--C-:B0-----:R-:W-:Y:S02]  /*2ab20*/  @!P1 IADD3 R40, P5, P6, R24, UR59, R22.reuse ;  /* 0x0000003b18289c10 */ /* 0x101fe4000febe016 */
[----:B------:R-:W-:-:S06]  /*2ab30*/  PRMT R22, RZ, 0x7610, R22 ;  /* 0x00007610ff167816 */ /* 0x000fcc0000000016 */
[----:B------:R-:W4:Y:S01]  /*2ab40*/  @!P0 LDG.E.U8 R22, desc[UR54][R8.64+0x21] ;  /* 0x0000213608168981 */ /* 0x000f22000c1e1100 */
[----:B------:R-:W-:-:S04]  /*2ab50*/  @P2 LOP3.LUT R0, R0, 0x8, RZ, 0xfc, !PT ;  /* 0x0000000800002812 */ /* 0x000fc800078efcff */
[----:B------:R-:W-:Y:S02]  /*2ab60*/  LOP3.LUT R0, R0, 0xfffffffb, RZ, 0xc0, !PT ;  /* 0xfffffffb00007812 */ /* 0x000fe400078ec0ff */
[----:B------:R-:W-:Y:S02]  /*2ab70*/  @!P1 IADD3.X R41, R29, UR58, R23, P5, P6 ;  /* 0x0000003a1d299c10 */ /* 0x000fe4000afec417 */
[----:B------:R-:W-:Y:S02]  /*2ab80*/  @P1 LOP3.LUT R0, R0, 0x4, RZ, 0xfc, !PT ;  /* 0x0000000400001812 */ /* 0x000fe400078efcff */
[----:B------:R-:W-:-:S04]  /*2ab90*/  ISETP.GE.AND P1, PT, R3, 0x89, PT ;  /* 0x000000890300780c */ /* 0x000fc80003f26270 */
[----:B------:R-:W-:Y:S01]  /*2aba0*/  ISETP.LT.OR P5, PT, R28, 0x21, !P1 ;  /* 0x000000211c00780c */ /* 0x000fe20004fa1670 */
[----:B-1----:R-:W-:Y:S01]  /*2abb0*/  IMAD.U32 R31, RZ, RZ, UR52 ;  /* 0x00000034ff1f7e24 */ /* 0x002fe2000f8e00ff */
        /* <DEDUP_REMOVED lines=11> */
[----:B------:R-:W-:Y:S01]  /*2ac70*/  IMAD.U32 R32, RZ, RZ, UR7 ;  /* 0x00000007ff207e24 */ /* 0x000fe2000f8e00ff */
[----:B------:R-:W-:-:S04]  /*2ac80*/  @!P5 IADD3 R31, P0, P6, R31, UR57, R24 ;  /* 0x000000391f1fdc10 */ /* 0x000fc8000fe1e018 */
[----:B------:R-:W-:Y:S02]  /*2ac90*/  @!P5 IADD3.X R32, R32, UR56, R29, P0, P6 ;  /* 0x000000382020dc10 */ /* 0x000fe400087ec41d */
[----:B0-----:R-:W-:Y:S02]  /*2aca0*/  @!P5 IADD3 R22, P0, R31, R22, RZ ;  /* 0x000000161f16d210 */ /* 0x001fe40007f1e0ff */
[----:B------:R-:W-:-:S06]  /*2acb0*/  PRMT R31, RZ, 0x7610, R31 ;  /* 0x00007610ff1f7816 */ /* 0x000fcc000000001f */
[----:B------:R-:W4:Y:S01]  /*2acc0*/  @!P5 LDG.E.U8 R31, desc[UR54][R10.64+0x20] ;  /* 0x000020360a1fd981 */ /* 0x000f22000c1e1100 */
[----:B------:R-:W-:Y:S01]  /*2acd0*/  @!P5 IMAD.X R23, R32, 0x1, R23, P0 ;  /* 0x000000012017d824 */ /* 0x000fe200000e0617 */
[----:B------:R-:W-:Y:S01]  /*2ace0*/  ISETP.LT.OR P0, PT, R28, 0x22, !P1 ;  /* 0x000000221c00780c */ /* 0x000fe20004f01670 */
[----:B------:R-:W-:-:S12]  /*2acf0*/  IMAD.U32 R35, RZ, RZ, UR7 ;  /* 0x00000007ff237e24 */ /* 0x000fd8000f8e00ff */
[----:B------:R-:W-:Y:S01]  /*2ad00*/  @!P0 IADD3 R34, P2, P6, R34, UR57, R24 ;  /* 0x0000003922228c10 */ /* 0x000fe2000fe5e018 */
[----:B------:R-:W0:Y:S03]  /*2ad10*/  @!P0 LDC.64 R32, c[0x0][0x5c0] ;  /* 0x00017000ff208b82 */ /* 0x000e260000000a00 */
[----:B------:R-:W-:Y:S02]  /*2ad20*/  @!P0 IADD3.X R35, R35, UR56, R29, P2, P6 ;  /* 0x0000003823238c10 */ /* 0x000fe400097ec41d */
[----:B----4-:R-:W-:-:S04]  /*2ad30*/  LOP3.LUT R31, R31, 0xff, RZ, 0xc0, !PT ;  /* 0x000000ff1f1f7812 */ /* 0x010fc800078ec0ff */
[----:B------:R-:W-:-:S05]  /*2ad40*/  F2FP.F16.E4M3.UNPACK_B R31, R31 ;  /* 0x0000001fff1f723e */ /* 0x000fca00020006ff */
[----:B------:R-:W-:-:S05]  /*2ad50*/  HADD2.F32 R31, -RZ, R31.H0_H0 ;  /* 0x2000001fff1f7230 */ /* 0x000fca0000004100 */
[----:B------:R-:W-:-:S04]  /*2ad60*/  FMUL R31, R31, UR5 ;  /* 0x000000051f1f7c20 */ /* 0x000fc80008400000 */
[----:B--2---:R-:W-:Y:S01]  /*2ad70*/  FFMA R31, R56, UR4, R31 ;  /* 0x00000004381f7c23 */ /* 0x004fe2000800001f */
[----:B0-----:R-:W-:Y:S01]  /*2ad80*/  @!P0 IADD3 R32, P2, R34, R32, RZ ;  /* 0x0000002022208210 */ /* 0x001fe20007f5e0ff */
[----:B------:R-:W2:Y:S03]  /*2ad90*/  LDL.LU R56, [R1+0x314] ;  /* 0x0003140001387983 */ /* 0x000ea60000300800 */
[----:B------:R-:W-:-:S05]  /*2ada0*/  F2FP.SATFINITE.E4M3.F32.PACK_AB_MERGE_C R31, RZ, R31, RZ ;  /* 0x0000001fff1f723e */ /* 0x000fca00048070ff */
[----:B------:R0:W-:Y:S02]  /*2adb0*/  @!P5 STG.E.U8 desc[UR54][R22.64+0x20], R31 ;  /* 0x0000201f1600d986 */ /* 0x0001e4000c101136 */
[----:B0-----:R-:W0:Y:S02]  /*2adc0*/  @!P3 LDC.64 R22, c[0x0][0x5c0] ;  /* 0x00017000ff16bb82 */ /* 0x001e240000000a00 */
[--C-:B0-----:R-:W-:Y:S02]  /*2add0*/  @!P3 IADD3 R44, P5, P6, R24, UR59, R22.reuse ;  /* 0x0000003b182cbc10 */ /* 0x101fe4000febe016 */
[----:B------:R-:W-:-:S06]  /*2ade0*/  PRMT R22, RZ, 0x7610, R22 ;  /* 0x00007610ff167816 */ /* 0x000fcc0000000016 */
[----:B------:R-:W4:Y:S01]  /*2adf0*/  @!P0 LDG.E.U8 R22, desc[UR54][R10.64+0x21] ;  /* 0x000021360a168981 */ /* 0x000f22000c1e1100 */
[----:B------:R-:W-:Y:S02]  /*2ae00*/  @!P3 IADD3.X R45, R29, UR58, R23, P5, P6 ;  /* 0x0000003a1d2dbc10 */ /* 0x000fe4000afec417 */
[----:B------:R-:W-:-:S04]  /*2ae10*/  ISETP.GE.AND P6, PT, R3, 0x101, PT ;  /* 0x000001010300780c */ /* 0x000fc80003fc6270 */
[----:B------:R-:W-:Y:S01]  /*2ae20*/  ISETP.LT.OR P5, PT, R28, 0x2a, !P6 ;  /* 0x0000002a1c00780c */ /* 0x000fe200077a1670 */
[----:B------:R-:W-:Y:S01]  /*2ae30*/  @!P0 IMAD.X R33, R35, 0x1, R33, P2 ;  /* 0x0000000123218824 */ /* 0x000fe200010e0621 */
[----:B------:R-:W-:-:S04]  /*2ae40*/  LOP3.LUT R0, R0, 0xfffffffd, RZ, 0xc0, !PT ;  /* 0xfffffffd00007812 */ /* 0x000fc800078ec0ff */
[----:B------:R-:W-:Y:S02]  /*2ae50*/  @P3 LOP3.LUT R0, R0, 0x2, RZ, 0xfc, !PT ;  /* 0x0000000200003812 */ /* 0x000fe400078efcff */
[----:B------:R-:W-:Y:S02]  /*2ae60*/  LOP3.LUT P3, RZ, R30, 0x100000, RZ, 0xc0, !PT ;  /* 0x001000001eff7812 */ /* 0x000fe4000786c0ff */
        /* <DEDUP_REMOVED lines=8> */
[----:B------:R0:W-:Y:S02]  /*2aef0*/  @!P0 STG.E.U8 desc[UR54][R32.64+0x21], R22 ;  /* 0x0000211620008986 */ /* 0x0001e4000c101136 */
[----:B0-----:R-:W0:Y:S02]  /*2af00*/  @!P5 LDC.64 R22, c[0x0][0x5c0] ;  /* 0x00017000ff16db82 */ /* 0x001e240000000a00 */
[--C-:B0-----:R-:W-:Y:S02]  /*2af10*/  @!P5 IADD3 R34, P0, P6, R24, UR59, R22.reuse ;  /* 0x0000003b1822dc10 */ /* 0x101fe4000fe1e016 */
[----:B------:R-:W-:-:S06]  /*2af20*/  PRMT R22, RZ, 0x7610, R22 ;  /* 0x00007610ff167816 */ /* 0x000fcc0000000016 */
[----:B------:R-:W4:Y:S01]  /*2af30*/  @!P3 LDG.E.U8 R22, desc[UR54][R8.64+0x28] ;  /* 0x000028360816b981 */ /* 0x000f22000c1e1100 */
[----:B------:R-:W-:Y:S02]  /*2af40*/  LOP3.LUT R30, R30, 0xfffdffff, RZ, 0xc0, !PT ;  /* 0xfffdffff1e1e7812 */ /* 0x000fe400078ec0ff */
[----:B------:R-:W-:Y:S02]  /*2af50*/  @!P5 IADD3.X R35, R29, UR58, R23, P0, P6 ;  /* 0x0000003a1d23dc10 */ /* 0x000fe400087ec417 */
[----:B------:R-:W-:Y:S02]  /*2af60*/  @P5 LOP3.LUT R30, R30, 0x20000, RZ, 0xfc, !PT ;  /* 0x000200001e1e5812 */ /* 0x000fe400078efcff */
[----:B------:R-:W-:Y:S02]  /*2af70*/  ISETP.LT.OR P5, PT, R28, 0x31, !P2 ;  /* 0x000000311c00780c */ /* 0x000fe400057a1670 */
        /* <DEDUP_REMOVED lines=17> */
[----:B------:R-:W-:Y:S02]  /*2b090*/  @!P5 IADD3.X R49, R29, UR7, R23, P0, P3 ;  /* 0x000000071d31dc10 */ /* 0x000fe400087e6417 */
[----:B------:R-:W-:Y:S01]  /*2b0a0*/  ISETP.LT.OR P3, PT, R28, 0x29, !P1 ;  /* 0x000000291c00780c */ /* 0x000fe20004f61670 */
[----:B-1----:R-:W-:Y:S01]  /*2b0b0*/  IMAD.U32 R31, RZ, RZ, UR52 ;  /* 0x00000034ff1f7e24 */ /* 0x002fe2000f8e00ff */
        /* <DEDUP_REMOVED lines=9> */
[----:B------:R-:W-:-:S04]  /*2b150*/  @!P3 IADD3 R31, P0, P4, R31, UR57, R24 ;  /* 0x000000391f1fbc10 */ /* 0x000fc8000fc1e018 */
[----:B------:R-:W-:Y:S02]  /*2b160*/  @!P3 IADD3.X R32, R32, UR56, R29, P0, P4 ;  /* 0x000000382020bc10 */ /* 0x000fe400087e841d */
[----:B0-----:R-:W-:Y:S02]  /*2b170*/  @!P3 IADD3 R22, P0, R31, R22, RZ ;  /* 0x000000161f16b210 */ /* 0x001fe40007f1e0ff */
[----:B------:R-:W-:-:S06]  /*2b180*/  PRMT R31, RZ, 0x7610, R31 ;  /* 0x00007610ff1f7816 */ /* 0x000fcc000000001f */
[----:B------:R-:W4:Y:S01]  /*2b190*/  @!P3 LDG.E.U8 R31, desc[UR54][R10.64+0x28] ;  /* 0x000028360a1fb981 */ /* 0x000f22000c1e1100 */
[----:B------:R-:W-:Y:S01]  /*2b1a0*/  @!P3 IMAD.X R23, R32, 0x1, R23, P0 ;  /* 0x000000012017b824 */ /* 0x000fe200000e0617 */
[C---:B------:R-:W-:Y:S02]  /*2b1b0*/  ISETP.LT.OR P0, PT, R28.reuse, 0x2a, !P1 ;  /* 0x0000002a1c00780c */ /* 0x040fe40004f01670 */
[----:B------:R-:W-:Y:S01]  /*2b1c0*/  ISETP.LT.OR P1, PT, R28, 0x39, !P2 ;  /* 0x000000391c00780c */ /* 0x000fe20005721670 */
[----:B------:R-:W-:Y:S02]  /*2b1d0*/  IMAD.U32 R36, RZ, RZ, UR52 ;  /* 0x00000034ff247e24 */ /* 0x000fe4000f8e00ff */
[----:B------:R-:W-:-:S08]  /*2b1e0*/  IMAD.U32 R37, RZ, RZ, UR7 ;  /* 0x00000007ff257e24 */ /* 0x000fd0000f8e00ff */
        /* <DEDUP_REMOVED lines=12> */
[----:B-1----:R-:W1:Y:S02]  /*2b2b0*/  @!P1 LDC.64 R22, c[0x0][0x5c0] ;  /* 0x00017000ff169b82 */ /* 0x002e640000000a00 */
[--C-:B-1----:R-:W-:Y:S02]  /*2b2c0*/  @!P1 IADD3 R52, P4, P6, R24, UR52, R22.reuse ;  /* 0x0000003418349c10 */ /* 0x102fe4000fe9e016 */
[----:B------:R-:W-:-:S06]  /*2b2d0*/  PRMT R22, RZ, 0x7610, R22 ;  /* 0x00007610ff167816 */ /* 0x000fcc0000000016 */
[----:B------:R-:W4:Y:S01]  /*2b2e0*/  @!P0 LDG.E.U8 R22, desc[UR54][R10.64+0x29] ;  /* 0x000029360a168981 */ /* 0x000f22000c1e1100 */
[----:B------:R-:W-:Y:S02]  /*2b2f0*/  @!P1 IADD3.X R53, R29, UR7, R23, P4, P6 ;  /* 0x000000071d359c10 */ /* 0x000fe4000a7ec417 */
[----:B------:R-:W-:Y:S02]  /*2b300*/  ISETP.LT.OR P4, PT, R28, 0x3a, !P2 ;  /* 0x0000003a1c00780c */ /* 0x000fe40005781670 */
[----:B0-----:R-:W-:-:S05]  /*2b310*/  @!P0 IADD3 R32, P3, R36, R32, RZ ;  /* 0x0000002024208210 */ /* 0x001fca0007f7e0ff */
[----:B------:R-:W-:Y:S01]  /*2b320*/  @!P0 IMAD.X R33, R37, 0x1, R33, P3 ;  /* 0x0000000125218824 */ /* 0x000fe200018e0621 */
        /* <DEDUP_REMOVED lines=15> */
[----:B------:R-:W-:Y:S02]  /*2b420*/  LOP3.LUT P6, RZ, R0, 0x4, RZ, 0xc0, !PT ;  /* 0x0000000400ff7812 */ /* 0x000fe400078cc0ff */
        /* <DEDUP_REMOVED lines=13> */
[----:B------:R0:W-:Y:S02]  /*2b500*/  @!P5 STG.E.U8 desc[UR54][R42.64+0x20], R31 ;  /* 0x0000201f2a00d986 */ /* 0x0001e4000c101136 */
[--C-:B0-----:R-:W-:Y:S02]  /*2b510*/  @!P4 IADD3 R42, P0, P3, R24, UR57, R22.reuse ;  /* 0x00000039182acc10 */ /* 0x101fe4000fb1e016 */
[----:B------:R-:W-:-:S06]  /*2b520*/  PRMT R22, RZ, 0x7610, R22 ;  /* 0x00007610ff167816 */ /* 0x000fcc0000000016 */
[----:B------:R-:W4:Y:S01]  /*2b530*/  @!P6 LDG.E.U8 R22, desc[UR54][R12.64+0x21] ;  /* 0x000021360c16e981 */ /* 0x000f22000c1e1100 */
[----:B------:R-:W-:Y:S02]  /*2b540*/  ISETP.GE.AND P5, PT, R3, 0x109, PT ;  /* 0x000001090300780c */ /* 0x000fe40003fa6270 */
[----:B------:R-:W-:Y:S02]  /*2b550*/  @!P4 IADD3.X R43, R29, UR56, R23, P0, P3 ;  /* 0x000000381d2bcc10 */ /* 0x000fe400087e6417 */
[----:B------:R-:W-:Y:S01]  /*2b560*/  ISETP.LT.OR P3, PT, R28, 0x21, !P5 ;  /* 0x000000211c00780c */ /* 0x000fe20006f61670 */
[----:B------:R-:W-:-:S12]  /*2b570*/  IMAD.U32 R31, RZ, RZ, UR52 ;  /* 0x00000034ff1f7e24 */ /* 0x000fd8000f8e00ff */
[----:B------:R-:W-:-:S04]  /*2b580*/  @!P3 IADD3 R31, P0, P4, R31, UR59, R24 ;  /* 0x0000003b1f1fbc10 */ /* 0x000fc8000fc1e018 */
[----:B------:R-:W-:Y:S02]  /*2b590*/  @!P3 IADD3.X R32, R32, UR58, R29, P0, P4 ;  /* 0x0000003a2020bc10 */ /* 0x000fe400087e841d */
[----:B----4-:R-:W-:-:S04]  /*2b5a0*/  LOP3.LUT R22, R22, 0xff, RZ, 0xc0, !PT ;  /* 0x000000ff16167812 */ /* 0x010fc800078ec0ff */
[----:B------:R-:W-:-:S05]  /*2b5b0*/  F2FP.F16.E4M3.UNPACK_B R22, R22 ;  /* 0x00000016ff16723e */ /* 0x000fca00020006ff */
[----:B------:R-:W-:-:S05]  /*2b5c0*/  HADD2.F32 R22, -RZ, R22.H0_H0 ;  /* 0x20000016ff167230 */ /* 0x000fca0000004100 */
[----:B------:R-:W-:-:S04]  /*2b5d0*/  FMUL R22, R22, UR5 ;  /* 0x0000000516167c20 */ /* 0x000fc80008400000 */
[----:B---3--:R-:W-:Y:S01]  /*2b5e0*/  FFMA R22, R57, UR4, R22 ;  /* 0x0000000439167c23 */ /* 0x008fe20008000016 */
[----:B------:R-:W-:Y:S01]  /*2b5f0*/  IMAD.U32 R36, RZ, RZ, UR52 ;  /* 0x00000034ff247e24 */ /* 0x000fe2000f8e00ff */
[----:B------:R-:W3:Y:S03]  /*2b600*/  LDL.LU R57, [R1+0x330] ;  /* 0x0003300001397983 */ /* 0x000ee60000300800 */
[----:B------:R-:W-:-:S05]  /*2b610*/  F2FP.SATFINITE.E4M3.F32.PACK_AB_MERGE_C R22, RZ, R22, RZ ;  /* 0x00000016ff16723e */ /* 0x000fca00048070ff */
[----:B------:R0:W-:Y:S02]  /*2b620*/  @!P6 STG.E.U8 desc[UR54][R40.64+0x21], R22 ;  /* 0x000021162800e986 */ /* 0x0001e4000c101136 */
[----:B0-----:R-:W0:Y:S02]  /*2b630*/  @!P3 LDC.64 R22, c[0x0][0x5c0] ;  /* 0x00017000ff16bb82 */ /* 0x001e240000000a00 */
[----:B0-----:R-:W-:Y:S02]  /*2b640*/  @!P3 IADD3 R22, P0, R31, R22, RZ ;  /* 0x000000161f16b210 */ /* 0x001fe40007f1e0ff */
[----:B------:R-:W-:-:S06]  /*2b650*/  PRMT R31, RZ, 0x7610, R31 ;  /* 0x00007610ff1f7816 */ /* 0x000fcc000000001f */
[----:B------:R-:W4:Y:S01]  /*2b660*/  @!P3 LDG.E.U8 R31, desc[UR54][R14.64+0x20] ;  /* 0x000020360e1fb981 */ /* 0x000f22000c1e1100 */
[----:B------:R-:W-:Y:S01]  /*2b670*/  @!P3 IMAD.X R23, R32, 0x1, R23, P0 ;  /* 0x000000012017b824 */ /* 0x000fe200000e0617 */
[C---:B------:R-:W-:Y:S02]  /*2b680*/  ISETP.LT.OR P0, PT, R28.reuse, 0x22, !P5 ;  /* 0x000000221c00780c */ /* 0x040fe40006f01670 */
[----:B------:R-:W-:Y:S01]  /*2b690*/  ISETP.LT.OR P5, PT, R28, 0x39, !P1 ;  /* 0x000000391c00780c */ /* 0x000fe20004fa1670 */
[----:B------:R-:W-:-:S10]  /*2b6a0*/  IMAD.U32 R37, RZ, RZ, UR7 ;  /* 0x00000007ff257e24 */ /* 0x000fd4000f8e00ff */
[----:B------:R-:W-:Y:S01]  /*2b6b0*/  @!P0 IADD3 R36, P4, P6, R36, UR59, R24 ;  /* 0x0000003b24248c10 */ /* 0x000fe2000fe9e018 */
[----:B------:R-:W0:Y:S03]  /*2b6c0*/  @!P0 LDC.64 R32, c[0x0][0x5c0] ;  /* 0x00017000ff208b82 */ /* 0x000e260000000a00 */
[----:B------:R-:W-:Y:S02]  /*2b6d0*/  @!P0 IADD3.X R37, R37, UR58, R29, P4, P6 ;  /* 0x0000003a25258c10 */ /* 0x000fe4000a7ec41d */
        /* <DEDUP_REMOVED lines=8> */
[----:B------:R1:W-:Y:S04]  /*2b760*/  @!P3 STG.E.U8 desc[UR54][R22.64+0x20], R31 ;  /* 0x0000201f1600b986 */ /* 0x0003e8000c101136 */
[----:B------:R-:W5:Y:S01]  /*2b770*/  LDL.LU R60, [R1+0x33c] ;  /* 0x00033c00013c7983 */ /* 0x000f620000300800 */
[----:B-1----:R-:W1:Y:S02]  /*2b780*/  @!P5 LDC.64 R22, c[0x0][0x5c0] ;  /* 0x00017000ff16db82 */ /* 0x002e640000000a00 */
[----:B-1----:R-:W-:-:S02]  /*2b790*/  @!P5 IADD3 R40, P4, P6, R24, UR57, R22 ;  /* 0x000000391828dc10 */ /* 0x002fc4000fe9e016 */
[----:B------:R-:W-:-:S06]  /*2b7a0*/  PRMT R22, RZ, 0x7610, R22 ;  /* 0x00007610ff167816 */ /* 0x000fcc0000000016 */
[----:B------:R-:W3:Y:S01]  /*2b7b0*/  @!P0 LDG.E.U8 R22, desc[UR54][R14.64+0x21] ;  /* 0x000021360e168981 */ /* 0x000ee2000c1e1100 */
[----:B0-----:R-:W-:-:S05]  /*2b7c0*/  @!P0 IADD3 R32, P3, R36, R32, RZ ;  /* 0x0000002024208210 */ /* 0x001fca0007f7e0ff */
[----:B------:R-:W-:Y:S01]  /*2b7d0*/  @!P0 IMAD.X R33, R37, 0x1, R33, P3 ;  /* 0x0000000125218824 */ /* 0x000fe200018e0621 */
[----:B------:R-:W-:Y:S02]  /*2b7e0*/  @!P5 IADD3.X R41, R29, UR56, R23, P4, P6 ;  /* 0x000000381d29dc10 */ /* 0x000fe4000a7ec417 */
[----:B------:R-:W-:Y:S02]  /*2b7f0*/  LOP3.LUT P6, RZ, R0, 0x2, RZ, 0xc0, !PT ;  /* 0x0000000200ff7812 */ /* 0x000fe400078cc0ff */
[----:B---3--:R-:W-:-:S04]  /*2b800*/  LOP3.LUT R22, R22, 0xff, RZ, 0xc0, !PT ;  /* 0x000000ff16167812 */ /* 0x008fc800078ec0ff */
        /* <DEDUP_REMOVED lines=10> */
[----:B------:R-:W3:Y:S01]  /*2b8b0*/  @!P6 LDG.E.U8 R22, desc[UR54][R12.64+0x28] ;  /* 0x000028360c16e981 */ /* 0x000ee2000c1e1100 */
[C---:B------:R-:W-:Y:S02]  /*2b8c0*/  LOP3.LUT P5, RZ, R30.reuse, 0x20000, RZ, 0xc0, !PT ;  /* 0x000200001eff7812 */ /* 0x040fe400078ac0ff */
[----:B------:R-:W-:-:S04]  /*2b8d0*/  LOP3.LUT R30, R30, 0xfffeffff, RZ, 0xc0, !PT ;  /* 0xfffeffff1e1e7812 */ /* 0x000fc800078ec0ff */
[----:B------:R-:W-:Y:S02]  /*2b8e0*/  @P1 LOP3.LUT R30, R30, 0x10000, RZ, 0xfc, !PT ;  /* 0x000100001e1e1812 */ /* 0x000fe400078efcff */
[----:B------:R-:W-:Y:S02]  /*2b8f0*/  ISETP.GE.AND P1, PT, R3, 0x101, PT ;  /* 0x000001010300780c */ /* 0x000fe40003f26270 */
[----:B------:R-:W-:Y:S02]  /*2b900*/  LOP3.LUT R30, R30, 0xffffbfff, RZ, 0xc0, !PT ;  /* 0xffffbfff1e1e7812 */ /* 0x000fe400078ec0ff */
[----:B------:R-:W-:Y:S02]  /*2b910*/  @!P0 IADD3.X R37, R29, UR56, R23, P3, P4 ;  /* 0x000000381d258c10 */ /* 0x000fe40009fe8417 */
[----:B------:R-:W-:Y:S02]  /*2b920*/  @P0 LOP3.LUT R30, R30, 0x4000, RZ, 0xfc, !PT ;  /* 0x000040001e1e0812 */ /* 0x000fe400078efcff */
[----:B------:R-:W-:-:S02]  /*2b930*/  ISETP.LT.OR P0, PT, R28, 0x31, !P1 ;  /* 0x000000311c00780c */ /* 0x000fc40004f01670 */
[----:B------:R-:W-:-:S11]  /*2b940*/  LOP3.LUT R0, R0, 0xfffffbff, RZ, 0xc0, !PT ;  /* 0xfffffbff00007812 */ /* 0x000fd600078ec0ff */
[----:B------:R-:W-:Y:S02]  /*2b950*/  @P0 LOP3.LUT R0, R0, 0x400, RZ, 0xfc, !PT ;  /* 0x0000040000000812 */ /* 0x000fe400078efcff */
[----:B---3--:R-:W-:-:S04]  /*2b960*/  LOP3.LUT R22, R22, 0xff, RZ, 0xc0, !PT ;  /* 0x000000ff16167812 */ /* 0x008fc800078ec0ff */
[----:B------:R-:W-:-:S05]  /*2b970*/  F2FP.F16.E4M3.UNPACK_B R22, R22 ;  /* 0x00000016ff16723e */ /* 0x000fca00020006ff */
[----:B------:R-:W-:-:S05]  /*2b980*/  HADD2.F32 R22, -RZ, R22.H0_H0 ;  /* 0x20000016ff167230 */ /* 0x000fca0000004100 */
[----:B------:R-:W-:-:S04]  /*2b990*/  FMUL R22, R22, UR5 ;  /* 0x0000000516167c20 */ /* 0x000fc80008400000 */
[----:B--2---:R-:W-:Y:S02]  /*2b9a0*/  FFMA R31, R56, UR4, R22 ;  /* 0x00000004381f7c23 */ /* 0x004fe40008000016 */
[----:B------:R-:W0:Y:S02]  /*2b9b0*/  @!P0 LDC.64 R22, c[0x0][0x5c0] ;  /* 0x00017000ff168b82 */ /* 0x000e240000000a00 */
        /* <DEDUP_REMOVED lines=8> */
[----:B------:R-:W2:Y:S01]  /*2ba40*/  @!P5 LDG.E.U8 R22, desc[UR54][R12.64+0x29] ;  /* 0x000029360c16d981 */ /* 0x000ea2000c1e1100 */
[----:B------:R-:W-:Y:S02]  /*2ba50*/  ISETP.GE.AND P6, PT, R3, 0x109, PT ;  /* 0x000001090300780c */ /* 0x000fe40003fc6270 */
[----:B------:R-:W-:Y:S02]  /*2ba60*/  @!P0 IADD3.X R59, R29, UR58, R23, P3, P4 ;  /* 0x0000003a1d3b8c10 */ /* 0x000fe40009fe8417 */
[----:B------:R-:W-:Y:S01]  /*2ba70*/  ISETP.LT.OR P3, PT, R28, 0x29, !P6 ;  /* 0x000000291c00780c */ /* 0x000fe20007761670 */
[----:B-1----:R-:W-:Y:S02]  /*2ba80*/  IMAD.U32 R31, RZ, RZ, UR52 ;  /* 0x00000034ff1f7e24 */ /* 0x002fe4000f8e00ff */
[----:B------:R-:W-:Y:S01]  /*2ba90*/  IMAD.U32 R32, RZ, RZ, UR7 ;  /* 0x00000007ff207e24 */ /* 0x000fe2000f8e00ff */
[----:B--2---:R-:W-:-:S04]  /*2baa0*/  LOP3.LUT R22, R22, 0xff, RZ, 0xc0, !PT ;  /* 0x000000ff16167812 */ /* 0x004fc800078ec0ff */
[----:B------:R-:W-:-:S05]  /*2bab0*/  F2FP.F16.E4M3.UNPACK_B R22, R22 ;  /* 0x00000016ff16723e */ /* 0x000fca00020006ff */
[----:B------:R-:W-:-:S05]  /*2bac0*/  HADD2.F32 R22, -RZ, R22.H0_H0 ;  /* 0x20000016ff167230 */ /* 0x000fca0000004100 */
[----:B------:R-:W-:-:S04]  /*2bad0*/  FMUL R22, R22, UR5 ;  /* 0x0000000516167c20 */ /* 0x000fc80008400000 */
[----:B----4-:R-:W-:Y:S02]  /*2bae0*/  FFMA R22, R61, UR4, R22 ;  /* 0x000000043d167c23 */ /* 0x010fe40008000016 */
[----:B------:R-:W2:Y:S03]  /*2baf0*/  LDL.LU R61, [R1+0x340] ;  /* 0x00034000013d7983 */ /* 0x000ea60000300800 */
[----:B------:R-:W-:-:S05]  /*2bb00*/  F2FP.SATFINITE.E4M3.F32.PACK_AB_MERGE_C R22, RZ, R22, RZ ;  /* 0x00000016ff16723e */ /* 0x000fca00048070ff */
[----:B------:R0:W-:Y:S02]  /*2bb10*/  @!P5 STG.E.U8 desc[UR54][R34.64+0x29], R22 ;  /* 0x000029162200d986 */ /* 0x0001e4000c101136 */
[----:B0-----:R-:W0:Y:S01]  /*2bb20*/  @!P3 LDC.64 R22, c[0x0][0x5c0] ;  /* 0x00017000ff16bb82 */ /* 0x001e220000000a00 */
[----:B------:R-:W-:-:S04]  /*2bb30*/  @!P3 IADD3 R31, P4, P5, R31, UR59, R24 ;  /* 0x0000003b1f1fbc10 */ /* 0x000fc8000fd9e018 */
[----:B------:R-:W-:Y:S02]  /*2bb40*/  @!P3 IADD3.X R32, R32, UR58, R29, P4, P5 ;  /* 0x0000003a2020bc10 */ /* 0x000fe4000a7ea41d */
[----:B0-----:R-:W-:Y:S02]  /*2bb50*/  @!P3 IADD3 R22, P4, R31, R22, RZ ;  /* 0x000000161f16b210 */ /* 0x001fe40007f9e0ff */
[----:B------:R-:W-:-:S06]  /*2bb60*/  PRMT R31, RZ, 0x7610, R31 ;  /* 0x00007610ff1f7816 */ /* 0x000fcc000000001f */
[----:B------:R-:W3:Y:S01]  /*2bb70*/  @!P3 LDG.E.U8 R31, desc[UR54][R14.64+0x28] ;  /* 0x000028360e1fb981 */ /* 0x000ee2000c1e1100 */
[----:B------:R-:W-:Y:S01]  /*2bb80*/  @!P3 IMAD.X R23, R32, 0x1, R23, P4 ;  /* 0x000000012017b824 */ /* 0x000fe200020e0617 */
[----:B------:R-:W-:Y:S02]  /*2bb90*/  ISETP.LT.OR P4, PT, R28, 0x2a, !P6 ;  /* 0x0000002a1c00780c */ /* 0x000fe40007781670 */
[----:B---3--:R-:W-:-:S04]  /*2bba0*/  LOP3.LUT R31, R31, 0xff, RZ, 0xc0, !PT ;  /* 0x000000ff1f1f7812 */ /* 0x008fc800078ec0ff */
[----:B------:R-:W-:-:S05]  /*2bbb0*/  F2FP.F16.E4M3.UNPACK_B R31, R31 ;  /* 0x0000001fff1f723e */ /* 0x000fca00020006ff */
[----:B------:R-:W-:-:S05]  /*2bbc0*/  HADD2.F32 R31, -RZ, R31.H0_H0 ;  /* 0x2000001fff1f7230 */ /* 0x000fca0000004100 */
[----:B------:R-:W-:-:S04]  /*2bbd0*/  FMUL R31, R31, UR5 ;  /* 0x000000051f1f7c20 */ /* 0x000fc80008400000 */
[----:B-----5:R-:W-:Y:S01]  /*2bbe0*/  FFMA R31, R60, UR4, R31 ;  /* 0x000000043c1f7c23 */ /* 0x020fe2000800001f */
[----:B------:R-:W-:Y:S02]  /*2bbf0*/  IMAD.U32 R32, RZ, RZ, UR52 ;  /* 0x00000034ff207e24 */ /* 0x000fe4000f8e00ff */
[----:B------:R-:W-:Y:S01]  /*2bc00*/  IMAD.U32 R33, RZ, RZ, UR7 ;  /* 0x00000007ff217e24 */ /* 0x000fe2000f8e00ff */
[----:B------:R-:W-:Y:S01]  /*2bc10*/  LOP3.LUT R0, R0, 0xfffffdff, RZ, 0xc0, !PT ;  /* 0xfffffdff00007812 */ /* 0x000fe200078ec0ff */
[----:B------:R-:W3:Y:S01]  /*2bc20*/  LDL.LU R60, [R1+0x344] ;  /* 0x00034400013c7983 */ /* 0x000ee20000300800 */
[----:B------:R-:W-:-:S05]  /*2bc30*/  F2FP.SATFINITE.E4M3.F32.PACK_AB_MERGE_C R31, RZ, R31, RZ ;  /* 0x0000001fff1f723e */ /* 0x000fca00048070ff */
[----:B------:R0:W-:Y:S02]  /*2bc40*/  @!P3 STG.E.U8 desc[UR54][R22.64+0x28], R31 ;  /* 0x0000281f1600b986 */ /* 0x0001e4000c101136 */
[----:B0-----:R-:W-:Y:S01]  /*2bc50*/  PRMT R31, RZ, 0x7610, R31 ;  /* 0x00007610ff1f7816 */ /* 0x001fe2000000001f */
[----:B------:R-:W0:Y:S05]  /*2bc60*/  @!P4 LDC.64 R22, c[0x0][0x5c0] ;  /* 0x00017000ff16cb82 */ /* 0x000e2a0000000a00 */
[----:B------:R-:W4:Y:S01]  /*2bc70*/  @!P4 LDG.E.U8 R31, desc[UR54][R14.64+0x29] ;  /* 0x000029360e1fc981 */ /* 0x000f22000c1e1100 */
[----:B------:R-:W-:Y:S02]  /*2bc80*/  @!P4 IADD3 R32, P5, P6, R32, UR59, R24 ;  /* 0x0000003b2020cc10 */ /* 0x000fe4000febe018 */
[----:B------:R-:W-:-:S02]  /*2bc90*/  @P0 LOP3.LUT R0, R0, 0x200, RZ, 0xfc, !PT ;  /* 0x0000020000000812 */ /* 0x000fc400078efcff */
[----:B------:R-:W-:Y:S02]  /*2bca0*/  @!P4 IADD3.X R33, R33, UR58, R29, P5, P6 ;  /* 0x0000003a2121cc10 */ /* 0x000fe4000afec41d */
[----:B------:R-:W-:Y:S02]  /*2bcb0*/  ISETP.GE.AND P0, PT, R3, 0x181, PT ;  /* 0x000001810300780c */ /* 0x000fe40003f06270 */
[----:B0-----:R-:W-:-:S05]  /*2bcc0*/  @!P4 IADD3 R22, P3, R32, R22, RZ ;  /* 0x000000162016c210 */ /* 0x001fca0007f7e0ff */
[----:B------:R-:W-:Y:S01]  /*2bcd0*/  @!P4 IMAD.X R23, R33, 0x1, R23, P3 ;  /* 0x000000012117c824 */ /* 0x000fe200018e0617 */
[C---:B------:R-:W-:Y:S02]  /*2bce0*/  ISETP.LT.OR P3, PT, R28.reuse, 0x21, !P0 ;  /* 0x000000211c00780c */ /* 0x040fe40004761670 */
[----:B------:R-:W-:-:S11]  /*2bcf0*/  ISETP.LT.OR P6, PT, R28, 0x39, !P1 ;  /* 0x000000391c00780c */ /* 0x000fd60004fc1670 */
        /* <DEDUP_REMOVED lines=16> */
[----:B------:R-:W0:Y:S02]  /*2be00*/  @!P6 LDC.64 R22, c[0x0][0x5c0] ;  /* 0x00017000ff16eb82 */ /* 0x000e240000000a00 */
[--C-:B0-----:R-:W-:Y:S02]  /*2be10*/  @!P6 IADD3 R54, P4, P5, R24, UR59, R22.reuse ;  /* 0x0000003b1836ec10 */ /* 0x101fe4000fd9e016 */
[----:B------:R-:W-:-:S06]  /*2be20*/  PRMT R22, RZ, 0x7610, R22 ;  /* 0x00007610ff167816 */ /* 0x000fcc0000000016 */
[----:B------:R-:W4:Y:S01]  /*2be30*/  @!P3 LDG.E.U8 R22, desc[UR54][R16.64+0x20] ;  /* 0x000020361016b981 */ /* 0x000f22000c1e1100 */
[----:B------:R-:W-:Y:S02]  /*2be40*/  @!P6 IADD3.X R55, R29, UR58, R23, P4, P5 ;  /* 0x0000003a1d37ec10 */ /* 0x000fe4000a7ea417 */
[----:B------:R-:W-:-:S13]  /*2be50*/  ISETP.LT.OR P4, PT, R28, 0x22, !P0 ;  /* 0x000000221c00780c */ /* 0x000fda0004781670 */
[----:B------:R-:W-:Y:S02]  /*2be60*/  @!P4 IMAD.MOV.U32 R23, RZ, RZ, R29 ;  /* 0x000000ffff17c224 */ /* 0x000fe400078e001d */
[----:B------:R-:W-:Y:S01]  /*2be70*/  @!P4 IMAD R31, R5, 0x180, RZ ;  /* 0x00000180051fc824 */ /* 0x000fe200078e02ff */
[----:B------:R-:W-:Y:S02]  /*2be80*/  @P6 LOP3.LUT R0, R0, 0x2, RZ, 0xfc, !PT ;  /* 0x0000000200006812 */ /* 0x000fe400078efcff */
[----:B----4-:R-:W-:-:S04]  /*2be90*/  LOP3.LUT R22, R22, 0xff, RZ, 0xc0, !PT ;  /* 0x000000ff16167812 */ /* 0x010fc800078ec0ff */
[----:B------:R-:W-:-:S05]  /*2bea0*/  F2FP.F16.E4M3.UNPACK_B R22, R22 ;  /* 0x00000016ff16723e */ /* 0x000fca00020006ff */
[----:B------:R-:W-:-:S05]  /*2beb0*/  HADD2.F32 R22, -RZ, R22.H0_H0 ;  /* 0x20000016ff167230 */ /* 0x000fca0000004100 */
[----:B------:R-:W-:-:S04]  /*2bec0*/  FMUL R22, R22, UR5 ;  /* 0x0000000516167c20 */ /* 0x000fc80008400000 */
[----:B---3--:R-:W-:Y:S01]  /*2bed0*/  FFMA R22, R60, UR4, R22 ;  /* 0x000000043c167c23 */ /* 0x008fe20008000016 */
[----:B------:R-:W-:Y:S01]  /*2bee0*/  LOP3.LUT R30, R30, 0xffffefff, RZ, 0xc0, !PT ;  /* 0xffffefff1e1e7812 */ /* 0x000fe200078ec0ff */
[----:B------:R-:W3:Y:S03]  /*2bef0*/  LDL.LU R60, [R1+0x34c] ;  /* 0x00034c00013c7983 */ /* 0x000ee60000300800 */
[----:B------:R-:W-:Y:S01]  /*2bf00*/  F2FP.SATFINITE.E4M3.F32.PACK_AB_MERGE_C R22, RZ, R22, RZ ;  /* 0x00000016ff16723e */ /* 0x000fe200048070ff */
[----:B------:R-:W4:Y:S04]  /*2bf10*/  LDL.LU R69, [R1+0x350] ;  /* 0x0003500001457983 */ /* 0x000f280000300800 */
[----:B------:R0:W-:Y:S04]  /*2bf20*/  @!P3 STG.E.U8 desc[UR54][R32.64+0x20], R22 ;  /* 0x000020162000b986 */ /* 0x0001e8000c101136 */
[----:B------:R-:W5:Y:S04]  /*2bf30*/  LDL.LU R68, [R1+0x354] ;  /* 0x0003540001447983 */ /* 0x000f680000300800 */
[----:B------:R-:W5:Y:S01]  /*2bf40*/  LDL.LU R77, [R1+0x358] ;  /* 0x00035800014d7983 */ /* 0x000f620000300800 */
[----:B0-----:R-:W0:Y:S01]  /*2bf50*/  @!P4 LDC.64 R32, c[0x0][0x5c0] ;  /* 0x00017000ff20cb82 */ /* 0x001e220000000a00 */
[----:B------:R-:W-:-:S02]  /*2bf60*/  @!P4 IMAD.MOV.U32 R22, RZ, RZ, R24 ;  /* 0x000000ffff16c224 */ /* 0x000fc400078e0018 */
[----:B------:R-:W5:Y:S02]  /*2bf70*/  LDL.LU R76, [R1+0x35c] ;  /* 0x00035c00014c7983 */ /* 0x000f640000300800 */
[----:B------:R-:W-:-:S03]  /*2bf80*/  @!P4 IMAD.WIDE.U32 R22, R4, 0x180, R22 ;  /* 0x000001800416c825 */ /* 0x000fc600078e0016 */
[----:B0-----:R-:W-:-:S04]  /*2bf90*/  @!P4 IADD3 R32, P3, R22, R32, RZ ;  /* 0x000000201620c210 */ /* 0x001fc80007f7e0ff */
[----:B------:R-:W-:Y:S02]  /*2bfa0*/  @!P4 IADD3.X R33, R33, R23, R31, P3, !PT ;  /* 0x000000172121c210 */ /* 0x000fe40001ffe41f */
[----:B------:R-:W-:-:S13]  /*2bfb0*/  ISETP.LT.OR P3, PT, R28, 0x3a, !P1 ;  /* 0x0000003a1c00780c */ /* 0x000fda0004f61670 */
[----:B------:R-:W0:Y:S02]  /*2bfc0*/  @!P3 LDC.64 R22, c[0x0][0x5c0] ;  /* 0x00017000ff16bb82 */ /* 0x000e240000000a00 */
[--C-:B0-----:R-:W-:Y:S02]  /*2bfd0*/  @!P3 IADD3 R44, P5, P6, R24, UR59, R22.reuse ;  /* 0x0000003b182cbc10 */ /* 0x101fe4000febe016 */
[----:B------:R-:W-:-:S06]  /*2bfe0*/  PRMT R22, RZ, 0x7610, R22 ;  /* 0x00007610ff167816 */ /* 0x000fcc0000000016 */
[----:B------:R-:W2:Y:S01]  /*2bff0*/  @!P4 LDG.E.U8 R22, desc[UR54][R16.64+0x21] ;  /* 0x000021361016c981 */ /* 0x000ea2000c1e1100 */
[----:B------:R-:W-:Y:S02]  /*2c000*/  ISETP.LT.OR P1, PT, R28, 0x41, !P2 ;  /* 0x000000411c00780c */ /* 0x000fe40005721670 */
[----:B------:R-:W-:Y:S02]  /*2c010*/  @!P3 IADD3.X R45, R29, UR58, R23, P5, P6 ;  /* 0x0000003a1d2dbc10 */ /* 0x000fe4000afec417 */
[----:B------:R-:W-:Y:S02]  /*2c020*/  @P3 LOP3.LUT R30, R30, 0x1000, RZ, 0xfc, !PT ;  /* 0x000010001e1e3812 */ /* 0x000fe400078efcff */
[----:B------:R-:W-:Y:S02]  /*2c030*/  LOP3.LUT P3, RZ, R0, 0x4000, RZ, 0xc0, !PT ;  /* 0x0000400000ff7812 */ /* 0x000fe4000786c0ff */
[----:B--2---:R-:W-:-:S04]  /*2c040*/  LOP3.LUT R22, R22, 0xff, RZ, 0xc0, !PT ;  /* 0x000000ff16167812 */ /* 0x004fc800078ec0ff */
[----:B------:R-:W-:-:S05]  /*2c050*/  F2FP.F16.E4M3.UNPACK_B R22, R22 ;  /* 0x00000016ff16723e */ /* 0x000fca00020006ff */
[----:B------:R-:W-:-:S05]  /*2c060*/  HADD2.F32 R22, -RZ, R22.H0_H0 ;  /* 0x20000016ff167230 */ /* 0x000fca0000004100 */
[----:B------:R-:W-:-:S04]  /*2c070*/  FMUL R22, R22, UR5 ;  /* 0x0000000516167c20 */ /* 0x000fc80008400000 */
[----:B------:R-:W-:-:S05]  /*2c080*/  FFMA R22, R61, UR4, R22 ;  /* 0x000000043d167c23 */ /* 0x000fca0008000016 */
[----:B------:R-:W-:-:S05]  /*2c090*/  F2FP.SATFINITE.E4M3.F32.PACK_AB_MERGE_C R22, RZ, R22, RZ ;  /* 0x00000016ff16723e */ /* 0x000fca00048070ff */
[----:B------:R0:W-:Y:S02]  /*2c0a0*/  @!P4 STG.E.U8 desc[UR54][R32.64+0x21], R22 ;  /* 0x000021162000c986 */ /* 0x0001e4000c101136 */
[----:B0-----:R-:W0:Y:S02]  /*2c0b0*/  @!P1 LDC.64 R22, c[0x0][0x5c0] ;  /* 0x00017000ff169b82 */ /* 0x001e240000000a00 */
[--C-:B0-----:R-:W-:Y:S02]  /*2c0c0*/  @!P1 IADD3 R62, P4, P5, R24, UR52, R22.reuse ;  /* 0x00000034183e9c10 */ /* 0x101fe4000fd9e016 */
[----:B------:R-:W-:-:S06]  /*2c0d0*/  PRMT R22, RZ, 0x7610, R22 ;  /* 0x00007610ff167816 */ /* 0x000fcc0000000016 */
[----:B------:R-:W2:Y:S01]  /*2c0e0*/  @!P3 LDG.E.U8 R22, desc[UR54][R18.64+0x20] ;  /* 0x000020361216b981 */ /* 0x000ea2000c1e1100 */
[----:B------:R-:W-:Y:S02]  /*2c0f0*/  @!P1 IADD3.X R63, R29, UR7, R23, P4, P5 ;  /* 0x000000071d3f9c10 */ /* 0x000fe4000a7ea417 */
[----:B------:R-:W-:Y:S02]  /*2c100*/  ISETP.LT.OR P1, PT, R28, 0x42, !P2 ;  /* 0x000000421c00780c */ /* 0x000fe40005721670 */
[----:B------:R-:W-:Y:S02]  /*2c110*/  LOP3.LUT P6, RZ, R0, 0x2000, RZ, 0xc0, !PT ;  /* 0x0000200000ff7812 */ /* 0x000fe400078cc0ff */
[----:B--2---:R-:W-:-:S04]  /*2c120*/  LOP3.LUT R22, R22, 0xff, RZ, 0xc0, !PT ;  /* 0x000000ff16167812 */ /* 0x004fc800078ec0ff */
[----:B------:R-:W-:-:S05]  /*2c130*/  F2FP.F16.E4M3.UNPACK_B R22, R22 ;  /* 0x00000016ff16723e */ /* 0x000fca00020006ff */
[----:B------:R-:W-:-:S05]  /*2c140*/  HADD2.F32 R22, -RZ, R22.H0_H0 ;  /* 0x20000016ff167230 */ /* 0x000fca0000004100 */
[----:B------:R-:W-:-:S04]  /*2c150*/  FMUL R22, R22, UR5 ;  /* 0x0000000516167c20 */ /* 0x000fc80008400000 */
[----:B---3--:R-:W-:Y:S02]  /*2c160*/  FFMA R31, R60, UR4, R22 ;  /* 0x000000043c1f7c23 */ /* 0x008fe40008000016 */
[----:B------:R-:W0:Y:S03]  /*2c170*/  @!P1 LDC.64 R22, c[0x0][0x5c0] ;  /* 0x00017000ff169b82 */ /* 0x000e260000000a00 */
[----:B------:R-:W-:-:S05]  /*2c180*/  F2FP.SATFINITE.E4M3.F32.PACK_AB_MERGE_C R31, RZ, R31, RZ ;  /* 0x0000001fff1f723e */ /* 0x000fca00048070ff */
[----:B------:R1:W-:Y:S01]  /*2c190*/  @!P3 STG.E.U8 desc[UR54][R66.64+0x20], R31 ;  /* 0x0000201f4200b986 */ /* 0x0003e2000c101136 */
[--C-:B0-----:R-:W-:Y:S02]  /*2c1a0*/  @!P1 IADD3 R60, P4, P5, R24, UR52, R22.reuse ;  /* 0x00000034183c9c10 */ /* 0x101fe4000fd9e016 */
[----:B------:R-:W-:-:S06]  /*2c1b0*/  PRMT R22, RZ, 0x7610, R22 ;  /* 0x00007610ff167816 */ /* 0x000fcc0000000016 */
[----:B------:R-:W2:Y:S01]  /*2c1c0*/  @!P6 LDG.E.U8 R22, desc[UR54][R18.64+0x21] ;  /* 0x000021361216e981 */ /* 0x000ea2000c1e1100 */
[----:B------:R-:W-:Y:S02]  /*2c1d0*/  @!P1 IADD3.X R61, R29, UR7, R23, P4, P5 ;  /* 0x000000071d3d9c10 */ /* 0x000fe4000a7ea417 */
[C---:B------:R-:W-:Y:S02]  /*2c1e0*/  ISETP.LT.OR P4, PT, R28.reuse, 0x29, !P0 ;  /* 0x000000291c00780c */ /* 0x040fe40004781670 */
[----:B------:R-:W-:-:S11]  /*2c1f0*/  ISETP.LT.OR P3, PT, R28, 0x49, !P2 ;  /* 0x000000491c00780c */ /* 0x000fd60005761670 */
[----:B------:R-:W-:Y:S02]  /*2c200*/  @!P4 IMAD.MOV.U32 R32, RZ, RZ, R24 ;  /* 0x000000ffff20c224 */ /* 0x000fe400078e0018 */
[----:B------:R-:W-:Y:S02]  /*2c210*/  @!P4 IMAD.MOV.U32 R33, RZ, RZ, R29 ;  /* 0x000000ffff21c224 */ /* 0x000fe400078e001d */
[----:B------:R-:W-:-:S04]  /*2c220*/  @!P4 IMAD.WIDE.U32 R32, R4, 0x180, R32 ;  /* 0x000001800420c825 */ /* 0x000fc800078e0020 */
[----:B-1----:R-:W-:Y:S01]  /*2c230*/  @!P4 IMAD R31, R5, 0x180, RZ ;  /* 0x00000180051fc824 */ /* 0x002fe200078e02ff */
[----:B--2---:R-:W-:-:S04]  /*2c240*/  LOP3.LUT R22, R22, 0xff, RZ, 0xc0, !PT ;  /* 0x000000ff16167812 */ /* 0x004fc800078ec0ff */
[----:B------:R-:W-:-:S05]  /*2c250*/  F2FP.F16.E4M3.UNPACK_B R22, R22 ;  /* 0x00000016ff16723e */ /* 0x000fca00020006ff */
[----:B------:R-:W-:-:S05]  /*2c260*/  HADD2.F32 R22, -RZ, R22.H0_H0 ;  /* 0x20000016ff167230 */ /* 0x000fca0000004100 */
[----:B------:R-:W-:-:S04]  /*2c270*/  FMUL R22, R22, UR5 ;  /* 0x0000000516167c20 */ /* 0x000fc80008400000 */
[----:B----4-:R-:W-:-:S05]  /*2c280*/  FFMA R22, R69, UR4, R22 ;  /* 0x0000000445167c23 */ /* 0x010fca0008000016 */
[----:B------:R-:W-:-:S05]  /*2c290*/  F2FP.SATFINITE.E4M3.F32.PACK_AB_MERGE_C R22, RZ, R22, RZ ;  /* 0x00000016ff16723e */ /* 0x000fca00048070ff */
[----:B------:R0:W-:Y:S02]  /*2c2a0*/  @!P6 STG.E.U8 desc[UR54][R64.64+0x21], R22 ;  /* 0x000021164000e986 */ /* 0x0001e4000c101136 */
[----:B0-----:R-:W0:Y:S02]  /*2c2b0*/  @!P4 LDC.64 R22, c[0x0][0x5c0] ;  /* 0x00017000ff16cb82 */ /* 0x001e240000000a00 */
[----:B0-----:R-:W-:-:S04]  /*2c2c0*/  @!P4 IADD3 R32, P5, R32, R22, RZ ;  /* 0x000000162020c210 */ /* 0x001fc80007fbe0ff */
[----:B------:R-:W-:Y:S02]  /*2c2d0*/  @!P4 IADD3.X R33, R23, R33, R31, P5, !PT ;  /* 0x000000211721c210 */ /* 0x000fe40002ffe41f */
[----:B------:R-:W0:Y:S02]  /*2c2e0*/  @!P3 LDC.64 R22, c[0x0][0x5c0] ;  /* 0x00017000ff16bb82 */ /* 0x000e240000000a00 */
[--C-:B0-----:R-:W-:Y:S02]  /*2c2f0*/  @!P3 IADD3 R70, P5, P6, R24, UR52, R22.reuse ;  /* 0x000000341846bc10 */ /* 0x101fe4000febe016 */
[----:B------:R-:W-:-:S06]  /*2c300*/  PRMT R22, RZ, 0x7610, R22 ;  /* 0x00007610ff167816 */ /* 0x000fcc0000000016 */
[----:B------:R-:W2:Y:S01]  /*2c310*/  @!P4 LDG.E.U8 R22, desc[UR54][R16.64+0x28] ;  /* 0x000028361016c981 */ /* 0x000ea2000c1e1100 */
[----:B------:R-:W-:Y:S02]  /*2c320*/  @!P3 IADD3.X R71, R29, UR7, R23, P5, P6 ;  /* 0x000000071d47bc10 */ /* 0x000fe4000afec417 */
[----:B--2---:R-:W-:-:S04]  /*2c330*/  LOP3.LUT R22, R22, 0xff, RZ, 0xc0, !PT ;  /* 0x000000ff16167812 */ /* 0x004fc800078ec0ff */
[----:B------:R-:W-:-:S05]  /*2c340*/  F2FP.F16.E4M3.UNPACK_B R22, R22 ;  /* 0x00000016ff16723e */ /* 0x000fca00020006ff */
[----:B------:R-:W-:-:S05]  /*2c350*/  HADD2.F32 R22, -RZ, R22.H0_H0 ;  /* 0x20000016ff167230 */ /* 0x000fca0000004100 */
[----:B------:R-:W-:-:S04]  /*2c360*/  FMUL R22, R22, UR5 ;  /* 0x0000000516167c20 */ /* 0x000fc80008400000 */
[----:B-----5:R-:W-:-:S05]  /*2c370*/  FFMA R22, R68, UR4, R22 ;  /* 0x0000000444167c23 */ /* 0x020fca0008000016 */
        /* <DEDUP_REMOVED lines=11> */
[----:B------:R-:W0:Y:S02]  /*2c430*/  @!P0 LDC.64 R22, c[0x0][0x5c0] ;  /* 0x00017000ff168b82 */ /* 0x000e240000000a00 */
[--C-:B0-----:R-:W-:Y:S02]  /*2c440*/  @!P0 IADD3 R68, P5, P6, R24, UR52, R22.reuse ;  /* 0x0000003418448c10 */ /* 0x101fe4000febe016 */
[----:B------:R-:W-:-:S06]  /*2c450*/  PRMT R22, RZ, 0x7610, R22 ;  /* 0x00007610ff167816 */ /* 0x000fcc0000000016 */
[----:B------:R-:W2:Y:S01]  /*2c460*/  @!P4 LDG.E.U8 R22, desc[UR54][R16.64+0x29] ;  /* 0x000029361016c981 */ /* 0x000ea2000c1e1100 */
[----:B------:R-:W-:Y:S02]  /*2c470*/  LOP3.LUT P1, RZ, R30, 0x10000, RZ, 0xc0, !PT ;  /* 0x000100001eff7812 */ /* 0x000fe4000782c0ff */
[----:B------:R-:W-:Y:S02]  /*2c480*/  @!P0 IADD3.X R69, R29, UR7, R23, P5, P6 ;  /* 0x000000071d458c10 */ /* 0x000fe4000afec417 */
[----:B------:R-:W-:Y:S02]  /*2c490*/  ISETP.LT.OR P6, PT, R28, 0x41, !P1 ;  /* 0x000000411c00780c */ /* 0x000fe40004fc1670 */
[----:B------:R-:W-:Y:S02]  /*2c4a0*/  LOP3.LUT P3, RZ, R0, 0x40000, RZ, 0xc0, !PT ;  /* 0x0004000000ff7812 */ /* 0x000fe4000786c0ff */
[----:B--2---:R-:W-:-:S04]  /*2c4b0*/  LOP3.LUT R22, R22, 0xff, RZ, 0xc0, !PT ;  /* 0x000000ff16167812 */ /* 0x004fc800078ec0ff */
[----:B------:R-:W-:-:S05]  /*2c4c0*/  F2FP.F16.E4M3.UNPACK_B R22, R22 ;  /* 0x00000016ff16723e */ /* 0x000fca00020006ff */
[----:B------:R-:W-:-:S05]  /*2c4d0*/  HADD2.F32 R22, -RZ, R22.H0_H0 ;  /* 0x20000016ff167230 */ /* 0x000fca0000004100 */
[----:B------:R-:W-:-:S04]  /*2c4e0*/  FMUL R22, R22, UR5 ;  /* 0x0000000516167c20 */ /* 0x000fc80008400000 */
[----:B------:R-:W-:Y:S01]  /*2c4f0*/  FFMA R22, R77, UR4, R22 ;  /* 0x000000044d167c23 */ /* 0x000fe20008000016 */
[----:B------:R-:W-:Y:S01]  /*2c500*/  LOP3.LUT P0, RZ, R0, 0x20000, RZ, 0xc0, !PT ;  /* 0x0002000000ff7812 */ /* 0x000fe2000780c0ff */
[----:B------:R-:W2:Y:S03]  /*2c510*/  LDL.LU R77, [R1+0x360] ;  /* 0x00036000014d7983 */ /* 0x000ea60000300800 */
[----:B------:R-:W-:-:S05]  /*2c520*/  F2FP.SATFINITE.E4M3.F32.PACK_AB_MERGE_C R22, RZ, R22, RZ ;  /* 0x00000016ff16723e */ /* 0x000fca00048070ff */
[----:B------:R0:W-:Y:S02]  /*2c530*/  @!P4 STG.E.U8 desc[UR54][R32.64+0x29], R22 ;  /* 0x000029162000c986 */ /* 0x0001e4000c101136 */
[----:B0-----:R-:W0:Y:S02]  /*2c540*/  @!P6 LDC.64 R22, c[0x0][0x5c0] ;  /* 0x00017000ff16eb82 */ /* 0x001e240000000a00 */
[--C-:B0-----:R-:W-:Y:S02]  /*2c550*/  @!P6 IADD3 R66, P4, P5, R24, UR57, R22.reuse ;  /* 0x000000391842ec10 */ /* 0x101fe4000fd9e016 */
[----:B------:R-:W-:-:S06]  /*2c560*/  PRMT R22, RZ, 0x7610, R22 ;  /* 0x00007610ff167816 */ /* 0x000fcc0000000016 */
[----:B------:R-:W3:Y:S01]  /*2c570*/  @!P3 LDG.E.U8 R22, desc[UR54][R18.64+0x28] ;  /* 0x000028361216b981 */ /* 0x000ee2000c1e1100 */
[----:B------:R-:W-:Y:S02]  /*2c580*/  @!P6 IADD3.X R67, R29, UR56, R23, P4, P5 ;  /* 0x000000381d43ec10 */ /* 0x000fe4000a7ea417 */
[----:B------:R-:W-:Y:S02]  /*2c590*/  ISETP.LT.OR P6, PT, R28, 0x42, !P1 ;  /* 0x000000421c00780c */ /* 0x000fe40004fc1670 */
[----:B---3--:R-:W-:-:S04]  /*2c5a0*/  LOP3.LUT R22, R22, 0xff, RZ, 0xc0, !PT ;  /* 0x000000ff16167812 */ /* 0x008fc800078ec0ff */
[----:B------:R-:W-:-:S05]  /*2c5b0*/  F2FP.F16.E4M3.UNPACK_B R22, R22 ;  /* 0x00000016ff16723e */ /* 0x000fca00020006ff */
[----:B------:R-:W-:-:S05]  /*2c5c0*/  HADD2.F32 R22, -RZ, R22.H0_H0 ;  /* 0x20000016ff167230 */ /* 0x000fca0000004100 */
[----:B------:R-:W-:-:S04]  /*2c5d0*/  FMUL R22, R22, UR5 ;  /* 0x0000000516167c20 */ /* 0x000fc80008400000 */
[----:B------:R-:W-:Y:S02]  /*2c5e0*/  FFMA R31, R76, UR4, R22 ;  /* 0x000000044c1f7c23 */ /* 0x000fe40008000016 */
[----:B------:R-:W0:Y:S01]  /*2c5f0*/  @!P6 LDC.64 R22, c[0x0][0x5c0] ;  /* 0x00017000ff16eb82 */ /* 0x000e220000000a00 */
[----:B------:R-:W3:Y:S02]  /*2c600*/  LDL.LU R76, [R1+0x364] ;  /* 0x00036400014c7983 */ /* 0x000ee40000300800 */
        /* <DEDUP_REMOVED lines=10> */
[----:B------:R-:W-:Y:S02]  /*2c6b0*/  ISETP.GE.AND P3, PT, R3, 0x1, PT ;  /* 0x000000010300780c */ /* 0x000fe40003f66270 */
[----:B----4-:R-:W-:-:S04]  /*2c6c0*/  LOP3.LUT R22, R22, 0xff, RZ, 0xc0, !PT ;  /* 0x000000ff16167812 */ /* 0x010fc800078ec0ff */
[----:B------:R-:W-:-:S05]  /*2c6d0*/  F2FP.F16.E4M3.UNPACK_B R22, R22 ;  /* 0x00000016ff16723e */ /* 0x000fca00020006ff */
[----:B------:R-:W-:-:S05]  /*2c6e0*/  HADD2.F32 R22, -RZ, R22.H0_H0 ;  /* 0x20000016ff167230 */ /* 0x000fca0000004100 */
[----:B------:R-:W-:-:S04]  /*2c6f0*/  FMUL R22, R22, UR5 ;  /* 0x0000000516167c20 */ /* 0x000fc80008400000 */
[----:B--2---:R-:W-:Y:S02]  /*2c700*/  FFMA R22, R77, UR4, R22 ;  /* 0x000000044d167c23 */ /* 0x004fe40008000016 */
[----:B------:R-:W2:Y:S03]  /*2c710*/  LDL.LU R77, [R1+0x368] ;  /* 0x00036800014d7983 */ /* 0x000ea60000300800 */
[----:B------:R-:W-:-:S05]  /*2c720*/  F2FP.SATFINITE.E4M3.F32.PACK_AB_MERGE_C R22, RZ, R22, RZ ;  /* 0x00000016ff16723e */ /* 0x000fca00048070ff */
[----:B------:R0:W-:Y:S01]  /*2c730*/  @!P0 STG.E.U8 desc[UR54][R74.64+0x29], R22 ;  /* 0x000029164a008986 */ /* 0x0001e2000c101136 */
[----:B------:R-:W-:-:S13]  /*2c740*/  ISETP.LT.OR P0, PT, R28, 0x4a, !P1 ;  /* 0x0000004a1c00780c */ /* 0x000fda0004f01670 */
        /* <DEDUP_REMOVED lines=10> */
[----:B---3--:R-:W-:Y:S02]  /*2c7f0*/  FFMA R31, R76, UR4, R22 ;  /* 0x000000044c1f7c23 */ /* 0x008fe40008000016 */
[----:B------:R-:W0:Y:S01]  /*2c800*/  @!P4 LDC.64 R22, c[0x0][0x5c0] ;  /* 0x00017000ff16cb82 */ /* 0x000e220000000a00 */
[----:B------:R-:W-:Y:S01]  /*2c810*/  LOP3.LUT R30, R30, 0xffff7fff, RZ, 0xc0, !PT ;  /* 0xffff7fff1e1e7812 */ /* 0x000fe200078ec0ff */
[----:B------:R-:W3:Y:S01]  /*2c820*/  LDL.LU R76, [R1+0x36c] ;  /* 0x00036c00014c7983 */ /* 0x000ee20000300800 */
[----:B------:R-:W-:Y:S02]  /*2c830*/  F2FP.SATFINITE.E4M3.F32.PACK_AB_MERGE_C R31, RZ, R31, RZ ;  /* 0x0000001fff1f723e */ /* 0x000fe400048070ff */
[----:B0-----:R-:W-:Y:S01]  /*2c840*/  @!P4 IADD3 R22, P5, R24, R22, RZ ;  /* 0x000000161816c210 */ /* 0x001fe20007fbe0ff */
[----:B------:R-:W4:Y:S04]  /*2c850*/  LDL.LU R82, [R1+0x370] ;  /* 0x0003700001527983 */ /* 0x000f280000300800 */
[----:B------:R-:W-:Y:S01]  /*2c860*/  @!P4 IMAD.X R23, R29, 0x1, R23, P5 ;  /* 0x000000011d17c824 */ /* 0x000fe200028e0617 */
[----:B------:R-:W-:Y:S01]  /*2c870*/  ISETP.GE.AND P6, PT, R3, 0x101, PT ;  /* 0x000001010300780c */ /* 0x000fe20003fc6270 */
[----:B------:R-:W5:Y:S04]  /*2c880*/  LDL.LU R83, [R1+0x374] ;  /* 0x0003740001537983 */ /* 0x000f680000300800 */
[----:B------:R0:W-:Y:S01]  /*2c890*/  @!P4 STG.E.U8 desc[UR54][R22.64+0x30], R31 ;  /* 0x0000301f1600c986 */ /* 0x0001e2000c101136 */
[----:B------:R-:W-:-:S02]  /*2c8a0*/  ISETP.LT.OR P4, PT, R28, 0x32, !P3 ;  /* 0x000000321c00780c */ /* 0x000fc40005f81670 */
[----:B0-----:R-:W-:-:S11]  /*2c8b0*/  PRMT R31, RZ, 0x7610, R31 ;  /* 0x00007610ff1f7816 */ /* 0x001fd6000000001f */
[----:B------:R-:W0:Y:S01]  /*2c8c0*/  @!P4 LDC.64 R22, c[0x0][0x5c0] ;  /* 0x00017000ff16cb82 */ /* 0x000e220000000a00 */
[----:B------:R-:W2:Y:S01]  /*2c8d0*/  @!P4 LDG.E.U8 R31, desc[UR54][R26.64+0x31] ;  /* 0x000031361a1fc981 */ /* 0x000ea2000c1e1100 */
[----:B------:R-:W-:Y:S02]  /*2c8e0*/  @P1 LOP3.LUT R30, R30, 0x8000, RZ, 0xfc, !PT ;  /* 0x000080001e1e1812 */ /* 0x000fe400078efcff */
[----:B------:R-:W-:Y:S02]  /*2c8f0*/  ISETP.LT.OR P1, PT, R28, 0x41, !P6 ;  /* 0x000000411c00780c */ /* 0x000fe40007721670 */
[----:B0-----:R-:W-:-:S05]  /*2c900*/  @!P4 IADD3 R22, P5, R24, R22, RZ ;  /* 0x000000161816c210 */ /* 0x001fca0007fbe0ff */
[----:B------:R-:W-:Y:S01]  /*2c910*/  @!P4 IMAD.X R23, R29, 0x1, R23, P5 ;  /* 0x000000011d17c824 */ /* 0x000fe200028e0617 */
[----:B------:R-:W-:Y:S02]  /*2c920*/  ISETP.LT.OR P0, PT, R28, 0x31, !P2 ;  /* 0x000000311c00780c */ /* 0x000fe40005701670 */
        /* <DEDUP_REMOVED lines=11> */
[----:B------:R-:W-:Y:S02]  /*2c9e0*/  LOP3.LUT R0, R0, 0xffefffff, RZ, 0xc0, !PT ;  /* 0xffefffff00007812 */ /* 0x000fe400078ec0ff */
[----:B------:R-:W-:Y:S02]  /*2c9f0*/  @!P1 IADD3.X R79, R29, UR58, R23, P4, P5 ;  /* 0x0000003a1d4f9c10 */ /* 0x000fe4000a7ea417 */
[----:B------:R-:W-:Y:S02]  /*2ca00*/  @P1 LOP3.LUT R0, R0, 0x100000, RZ, 0xfc, !PT ;  /* 0x0010000000001812 */ /* 0x000fe400078efcff */
[----:B------:R-:W-:Y:S02]  /*2ca10*/  ISETP.LT.OR P1, PT, R28, 0x42, !P6 ;  /* 0x000000421c00780c */ /* 0x000fe40007721670 */
[----:B--2---:R-:W-:-:S04]  /*2ca20*/  LOP3.LUT R22, R22, 0xff, RZ, 0xc0, !PT ;  /* 0x000000ff16167812 */ /* 0x004fc800078ec0ff */
[----:B------:R-:W-:-:S05]  /*2ca30*/  F2FP.F16.E4M3.UNPACK_B R22, R22 ;  /* 0x00000016ff16723e */ /* 0x000fca00020006ff */
[----:B------:R-:W-:-:S05]  /*2ca40*/  HADD2.F32 R22, -RZ, R22.H0_H0 ;  /* 0x20000016ff167230 */ /* 0x000fca0000004100 */
[----:B------:R-:W-:-:S04]  /*2ca50*/  FMUL R22, R22, UR5 ;  /* 0x0000000516167c20 */ /* 0x000fc80008400000 */
[----:B---3--:R-:W-:Y:S02]  /*2ca60*/  FFMA R31, R76, UR4, R22 ;  /* 0x000000044c1f7c23 */ /* 0x008fe40008000016 */
[----:B------:R-:W0:Y:S03]  /*2ca70*/  @!P1 LDC.64 R22, c[0x0][0x5c0] ;  /* 0x00017000ff169b82 */ /* 0x000e260000000a00 */
[----:B------:R-:W-:-:S05]  /*2ca80*/  F2FP.SATFINITE.E4M3.F32.PACK_AB_MERGE_C R31, RZ, R31, RZ ;  /* 0x0000001fff1f723e */ /* 0x000fca00048070ff */
[----:B------:R-:W-:Y:S01]  /*2ca90*/  @!P0 STG.E.U8 desc[UR54][R46.64+0x30], R31 ;  /* 0x0000301f2e008986 */ /* 0x000fe2000c101136 */
[----:B------:R-:W-:Y:S02]  /*2caa0*/  ISETP.LT.OR P0, PT, R28, 0x49, !P6 ;  /* 0x000000491c00780c */ /* 0x000fe40007701670 */
[----:B0-----:R-:W-:-:S04]  /*2cab0*/  @!P1 IADD3 R76, P4, P5, R24, UR59, R22 ;  /* 0x0000003b184c9c10 */ /* 0x001fc8000fd9e016 */
[----:B------:R-:W-:-:S07]  /*2cac0*/  @!P1 IADD3.X R77, R29, UR58, R23, P4, P5 ;  /* 0x0000003a1d4d9c10 */ /* 0x000fce000a7ea417 */
[----:B------:R-:W0:Y:S02]  /*2cad0*/  @!P0 LDC.64 R22, c[0x0][0x5c0] ;  /* 0x00017000ff168b82 */ /* 0x000e240000000a00 */
[----:B0-----:R-:W-:-:S04]  /*2cae0*/  @!P0 IADD3 R80, P4, P5, R24, UR59, R22 ;  /* 0x0000003b18508c10 */ /* 0x001fc8000fd9e016 */
[----:B------:R-:W-:Y:S02]  /*2caf0*/  @!P0 IADD3.X R81, R29, UR58, R23, P4, P5 ;  /* 0x0000003a1d518c10 */ /* 0x000fe4000a7ea417 */
[----:B------:R-:W-:Y:S02]  /*2cb00*/  ISETP.LT.OR P5, PT, R28, 0x32, !P2 ;  /* 0x000000321c00780c */ /* 0x000fe400057a1670 */
[----:B------:R-:W-:-:S11]  /*2cb10*/  PRMT R22, RZ, 0x7610, R22 ;  /* 0x00007610ff167816 */ /* 0x000fd60000000016 */
[----:B------:R-:W2:Y:S01]  /*2cb20*/  @!P5 LDG.E.U8 R22, desc[UR54][R6.64+0x31] ;  /* 0x000031360616d981 */ /* 0x000ea2000c1e1100 */
[----:B------:R-:W-:Y:S02]  /*2cb30*/  ISETP.LT.OR P6, PT, R28, 0x4a, !P6 ;  /* 0x0000004a1c00780c */ /* 0x000fe400077c1670 */
[----:B--2---:R-:W-:-:S04]  /*2cb40*/  LOP3.LUT R22, R22, 0xff, RZ, 0xc0, !PT ;  /* 0x000000ff16167812 */ /* 0x004fc800078ec0ff */
[----:B------:R-:W-:-:S05]  /*2cb50*/  F2FP.F16.E4M3.UNPACK_B R22, R22 ;  /* 0x00000016ff16723e */ /* 0x000fca00020006ff */
[----:B------:R-:W-:-:S05]  /*2cb60*/  HADD2.F32 R22, -RZ, R22.H0_H0 ;  /* 0x20000016ff167230 */ /* 0x000fca0000004100 */
[----:B------:R-:W-:-:S04]  /*2cb70*/  FMUL R22, R22, UR5 ;  /* 0x0000000516167c20 */ /* 0x000fc80008400000 */
[----:B----4-:R-:W-:Y:S02]  /*2cb80*/  FFMA R22, R82, UR4, R22 ;  /* 0x0000000452167c23 */ /* 0x010fe40008000016 */
[----:B------:R-:W2:Y:S03]  /*2cb90*/  LDL.LU R82, [R1+0x378] ;  /* 0x0003780001527983 */ /* 0x000ea60000300800 */
[----:B------:R-:W-:Y:S01]  /*2cba0*/  F2FP.SATFINITE.E4M3.F32.PACK_AB_MERGE_C R22, RZ, R22, RZ ;  /* 0x00000016ff16723e */ /* 0x000fe200048070ff */
[----:B------:R-:W3:Y:S04]  /*2cbb0*/  LDL.LU R84, [R1+0x37c] ;  /* 0x00037c0001547983 */ /* 0x000ee80000300800 */
[----:B------:R0:W-:Y:S01]  /*2cbc0*/  @!P5 STG.E.U8 desc[UR54][R48.64+0x31], R22 ;  /* 0x000031163000d986 */ /* 0x0001e2000c101136 */
[----:B------:R-:W-:-:S03]  /*2cbd0*/  LOP3.LUT R0, R0, 0xfff7ffff, RZ, 0xc0, !PT ;  /* 0xfff7ffff00007812 */ /* 0x000fc600078ec0ff */
[----:B------:R-:W4:Y:S01]  /*2cbe0*/  LDL.LU R87, [R1+0x380] ;  /* 0x0003800001577983 */ /* 0x000f220000300800 */
[----:B0-----:R-:W0:Y:S01]  /*2cbf0*/  @!P6 LDC.64 R22, c[0x0][0x5c0] ;  /* 0x00017000ff16eb82 */ /* 0x001e220000000a00 */
[----:B------:R-:W-:Y:S02]  /*2cc00*/  @P1 LOP3.LUT R0, R0, 0x80000, RZ, 0xfc, !PT ;  /* 0x0008000000001812 */ /* 0x000fe400078efcff */
[----:B------:R-:W4:Y:S01]  /*2cc10*/  LDL.LU R86, [R1+0x384] ;  /* 0x0003840001567983 */ /* 0x000f220000300800 */
[----:B0-----:R-:W-:-:S03]  /*2cc20*/  @!P6 IADD3 R46, P4, P5, R24, UR59, R22 ;  /* 0x0000003b182eec10 */ /* 0x001fc6000fd9e016 */
[----:B------:R-:W4:Y:S01]  /*2cc30*/  LDL.LU R90, [R1+0x388] ;  /* 0x00038800015a7983 */ /* 0x000f220000300800 */
[----:B------:R-:W-:Y:S01]  /*2cc40*/  @!P6 IADD3.X R47, R29, UR58, R23, P4, P5 ;  /* 0x0000003a1d2fec10 */ /* 0x000fe2000a7ea417 */
[----:B------:R-:W-:Y:S01]  /*2cc50*/  IMAD.U32 R32, RZ, RZ, UR7 ;  /* 0x00000007ff207e24 */ /* 0x000fe2000f8e00ff */
[----:B------:R-:W-:Y:S01]  /*2cc60*/  ISETP.LT.OR P4, PT, R28, 0x39, !P3 ;  /* 0x000000391c00780c */ /* 0x000fe20005f81670 */
[----:B------:R-:W4:Y:S01]  /*2cc70*/  LDL.LU R91, [R1+0x38c] ;  /* 0x00038c00015b7983 */ /* 0x000f220000300800 */
[----:B------:R-:W-:-:S11]  /*2cc80*/  PRMT R22, RZ, 0x7610, R22 ;  /* 0x00007610ff167816 */ /* 0x000fd60000000016 */
[----:B------:R-:W5:Y:S02]  /*2cc90*/  @!P4 LDG.E.U8 R22, desc[UR54][R26.64+0x38] ;  /* 0x000038361a16c981 */ /* 0x000f64000c1e1100 */
[----:B-----5:R-:W-:-:S04]  /*2cca0*/  LOP3.LUT R22, R22, 0xff, RZ, 0xc0, !PT ;  /* 0x000000ff16167812 */ /* 0x020fc800078ec0ff */
        /* <DEDUP_REMOVED lines=12> */
[----:B------:R-:W5:Y:S01]  /*2cd70*/  @!P4 LDG.E.U8 R31, desc[UR54][R26.64+0x39] ;  /* 0x000039361a1fc981 */ /* 0x000f62000c1e1100 */
[----:B------:R-:W-:-:S04]  /*2cd80*/  LOP3.LUT R0, R0, 0xfffffeff, RZ, 0xc0, !PT ;  /* 0xfffffeff00007812 */ /* 0x000fc800078ec0ff */
[----:B------:R-:W-:-:S04]  /*2cd90*/  @P0 LOP3.LUT R0, R0, 0x100, RZ, 0xfc, !PT ;  /* 0x0000010000000812 */ /* 0x000fc800078efcff */
[----:B------:R-:W-:-:S04]  /*2cda0*/  LOP3.LUT R0, R0, 0xffffffdf, RZ, 0xc0, !PT ;  /* 0xffffffdf00007812 */ /* 0x000fc800078ec0ff */
[----:B------:R-:W-:Y:S02]  /*2cdb0*/  @P6 LOP3.LUT R0, R0, 0x20, RZ, 0xfc, !PT ;  /* 0x0000002000006812 */ /* 0x000fe400078efcff */
[----:B------:R-:W-:Y:S02]  /*2cdc0*/  ISETP.LT.OR P6, PT, R28, 0x51, !P2 ;  /* 0x000000511c00780c */ /* 0x000fe400057c1670 */
[----:B0-----:R-:W-:-:S05]  /*2cdd0*/  @!P4 IADD3 R22, P5, R24, R22, RZ ;  /* 0x000000161816c210 */ /* 0x001fca0007fbe0ff */
[----:B------:R-:W-:Y:S01]  /*2cde0*/  @!P4 IMAD.X R23, R29, 0x1, R23, P5 ;  /* 0x000000011d17c824 */ /* 0x000fe200028e0617 */
[----:B------:R-:W-:Y:S02]  /*2cdf0*/  ISETP.LT.OR P3, PT, R28, 0x39, !P2 ;  /* 0x000000391c00780c */ /* 0x000fe40005761670 */
[----:B-----5:R-:W-:-:S04]  /*2ce00*/  LOP3.LUT R31, R31, 0xff, RZ, 0xc0, !PT ;  /* 0x000000ff1f1f7812 */ /* 0x020fc800078ec0ff */
        /* <DEDUP_REMOVED lines=12> */
[----:B--2---:R-:W-:-:S04]  /*2ced0*/  LOP3.LUT R22, R22, 0xff, RZ, 0xc0, !PT ;  /* 0x000000ff16167812 */ /* 0x004fc800078ec0ff */
[----:B------:R-:W-:-:S05]  /*2cee0*/  F2FP.F16.E4M3.UNPACK_B R22, R22 ;  /* 0x00000016ff16723e */ /* 0x000fca00020006ff */
[----:B------:R-:W-:-:S05]  /*2cef0*/  HADD2.F32 R22, -RZ, R22.H0_H0 ;  /* 0x20000016ff167230 */ /* 0x000fca0000004100 */
[----:B------:R-:W-:-:S04]  /*2cf00*/  FMUL R22, R22, UR5 ;  /* 0x0000000516167c20 */ /* 0x000fc80008400000 */
[----:B---3--:R-:W-:Y:S02]  /*2cf10*/  FFMA R31, R84, UR4, R22 ;  /* 0x00000004541f7c23 */ /* 0x008fe40008000016 */
[----:B------:R-:W0:Y:S02]  /*2cf20*/  @!P6 LDC.64 R22, c[0x0][0x5c0] ;  /* 0x00017000ff16eb82 */ /* 0x000e240000000a00 */
[----:B0-----:R-:W-:-:S04]  /*2cf30*/  @!P6 IADD3 R48, P4, P5, R24, UR52, R22 ;  /* 0x000000341830ec10 */ /* 0x001fc8000fd9e016 */
[----:B------:R-:W-:Y:S02]  /*2cf40*/  @!P6 IADD3.X R49, R29, UR7, R23, P4, P5 ;  /* 0x000000071d31ec10 */ /* 0x000fe4000a7ea417 */
[----:B------:R-:W-:-:S13]  /*2cf50*/  ISETP.LT.OR P6, PT, R28, 0x59, !P2 ;  /* 0x000000591c00780c */ /* 0x000fda00057c1670 */
[----:B------:R-:W0:Y:S01]  /*2cf60*/  @!P6 LDC.64 R22, c[0x0][0x5c0] ;  /* 0x00017000ff16eb82 */ /* 0x000e220000000a00 */
[----:B------:R-:W-:-:S05]  /*2cf70*/  F2FP.SATFINITE.E4M3.F32.PACK_AB_MERGE_C R31, RZ, R31, RZ ;  /* 0x0000001fff1f723e */ /* 0x000fca00048070ff */
[----:B------:R-:W-:Y:S01]  /*2cf80*/  @!P3 STG.E.U8 desc[UR54][R52.64+0x38], R31 ;  /* 0x0000381f3400b986 */ /* 0x000fe2000c101136 */
[----:B------:R-:W-:Y:S02]  /*2cf90*/  ISETP.LT.OR P3, PT, R28, 0x3a, !P2 ;  /* 0x0000003a1c00780c */ /* 0x000fe40005761670 */
[--C-:B0-----:R-:W-:Y:S02]  /*2cfa0*/  @!P6 IADD3 R84, P4, P5, R24, UR52, R22.reuse ;  /* 0x000000341854ec10 */ /* 0x101fe4000fd9e016 */
[----:B------:R-:W-:-:S09]  /*2cfb0*/  PRMT R22, RZ, 0x7610, R22 ;  /* 0x00007610ff167816 */ /* 0x000fd20000000016 */
[----:B------:R-:W2:Y:S01]  /*2cfc0*/  @!P3 LDG.E.U8 R22, desc[UR54][R6.64+0x39] ;  /* 0x000039360616b981 */ /* 0x000ea2000c1e1100 */
[----:B------:R-:W-:Y:S02]  /*2cfd0*/  LOP3.LUT R0, R0, 0xf7ffffff, RZ, 0xc0, !PT ;  /* 0xf7ffffff00007812 */ /* 0x000fe400078ec0ff */
[----:B------:R-:W-:Y:S02]  /*2cfe0*/  @!P6 IADD3.X R85, R29, UR7, R23, P4, P5 ;  /* 0x000000071d55ec10 */ /* 0x000fe4000a7ea417 */
[----:B------:R-:W-:Y:S02]  /*2cff0*/  @P6 LOP3.LUT R0, R0, 0x8000000, RZ, 0xfc, !PT ;  /* 0x0800000000006812 */ /* 0x000fe400078efcff */
[----:B------:R-:W-:Y:S02]  /*2d000*/  ISETP.LT.OR P6, PT, R28, 0x5a, !P2 ;  /* 0x0000005a1c00780c */ /* 0x000fe400057c1670 */
[----:B------:R-:W-:Y:S02]  /*2d010*/  LOP3.LUT P1, RZ, R30, 0x8000, RZ, 0xc0, !PT ;  /* 0x000080001eff7812 */ /* 0x000fe4000782c0ff */
[----:B--2---:R-:W-:-:S04]  /*2d020*/  LOP3.LUT R22, R22, 0xff, RZ, 0xc0, !PT ;  /* 0x000000ff16167812 */ /* 0x004fc800078ec0ff */
[----:B------:R-:W-:-:S05]  /*2d030*/  F2FP.F16.E4M3.UNPACK_B R22, R22 ;  /* 0x00000016ff16723e */ /* 0x000fca00020006ff */
[----:B------:R-:W-:-:S05]  /*2d040*/  HADD2.F32 R22, -RZ, R22.H0_H0 ;  /* 0x20000016ff167230 */ /* 0x000fca0000004100 */
[----:B------:R-:W-:-:S04]  /*2d050*/  FMUL R22, R22, UR5 ;  /* 0x0000000516167c20 */ /* 0x000fc80008400000 */
[----:B----4-:R-:W-:-:S05]  /*2d060*/  FFMA R22, R87, UR4, R22 ;  /* 0x0000000457167c23 */ /* 0x010fca0008000016 */
[----:B------:R-:W-:-:S05]  /*2d070*/  F2FP.SATFINITE.E4M3.F32.PACK_AB_MERGE_C R22, RZ, R22, RZ ;  /* 0x00000016ff16723e */ /* 0x000fca00048070ff */
[----:B------:R0:W-:Y:S02]  /*2d080*/  @!P3 STG.E.U8 desc[UR54][R38.64+0x39], R22 ;  /* 0x000039162600b986 */ /* 0x0001e4000c101136 */
[----:B0-----:R-:W0:Y:S01]  /*2d090*/  @!P6 LDC.64 R22, c[0x0][0x5c0] ;  /* 0x00017000ff16eb82 */ /* 0x001e220000000a00 */
[----:B------:R-:W-:Y:S02]  /*2d0a0*/  ISETP.LT.OR P3, PT, R28, 0x31, !P1 ;  /* 0x000000311c00780c */ /* 0x000fe40004f61670 */
[--C-:B0-----:R-:W-:Y:S02]  /*2d0b0*/  @!P6 IADD3 R38, P4, P5, R24, UR52, R22.reuse ;  /* 0x000000341826ec10 */ /* 0x101fe4000fd9e016 */
[----:B------:R-:W-:-:S09]  /*2d0c0*/  PRMT R22, RZ, 0x7610, R22 ;  /* 0x00007610ff167816 */ /* 0x000fd20000000016 */
[----:B------:R-:W2:Y:S01]  /*2d0d0*/  @!P3 LDG.E.U8 R22, desc[UR54][R8.64+0x30] ;  /* 0x000030360816b981 */ /* 0x000ea2000c1e1100 */
[C---:B------:R-:W-:Y:S02]  /*2d0e0*/  LOP3.LUT P0, RZ, R30.reuse, 0x4000, RZ, 0xc0, !PT ;  /* 0x000040001eff7812 */ /* 0x040fe4000780c0ff */
[----:B------:R-:W-:-:S04]  /*2d0f0*/  LOP3.LUT R30, R30, 0xffffdfff, RZ, 0xc0, !PT ;  /* 0xffffdfff1e1e7812 */ /* 0x000fc800078ec0ff */
[----:B------:R-:W-:Y:S02]  /*2d100*/  @P2 LOP3.LUT R30, R30, 0x2000, RZ, 0xfc, !PT ;  /* 0x000020001e1e2812 */ /* 0x000fe400078efcff */
[----:B------:R-:W-:Y:S02]  /*2d110*/  ISETP.LT.OR P2, PT, R28, 0x51, !P1 ;  /* 0x000000511c00780c */ /* 0x000fe40004f41670 */
[----:B------:R-:W-:Y:S02]  /*2d120*/  @!P6 IADD3.X R39, R29, UR7, R23, P4, P5 ;  /* 0x000000071d27ec10 */ /* 0x000fe4000a7ea417 */
[----:B------:R-:W-:-:S04]  /*2d130*/  LOP3.LUT R0, R0, 0xffffff7f, RZ, 0xc0, !PT ;  /* 0xffffff7f00007812 */ /* 0x000fc800078ec0ff */
[----:B------:R-:W-:-:S04]  /*2d140*/  @P6 LOP3.LUT R0, R0, 0x80, RZ, 0xfc, !PT ;  /* 0x0000008000006812 */ /* 0x000fc800078efcff */
[----:B------:R-:W-:-:S04]  /*2d150*/  LOP3.LUT R0, R0, 0xefffffff, RZ, 0xc0, !PT ;  /* 0xefffffff00007812 */ /* 0x000fc800078ec0ff */
[----:B------:R-:W-:Y:S02]  /*2d160*/  @P2 LOP3.LUT R0, R0, 0x10000000, RZ, 0xfc, !PT ;  /* 0x1000000000002812 */ /* 0x000fe400078efcff */
[----:B------:R-:W-:Y:S02]  /*2d170*/  ISETP.LT.OR P6, PT, R28, 0x32, !P1 ;  /* 0x000000321c00780c */ /* 0x000fe40004fc1670 */
[----:B--2---:R-:W-:-:S04]  /*2d180*/  LOP3.LUT R22, R22, 0xff, RZ, 0xc0, !PT ;  /* 0x000000ff16167812 */ /* 0x004fc800078ec0ff */
[----:B------:R-:W-:-:S05]  /*2d190*/  F2FP.F16.E4M3.UNPACK_B R22, R22 ;  /* 0x00000016ff16723e */ /* 0x000fca00020006ff */
[----:B------:R-:W-:-:S05]  /*2d1a0*/  HADD2.F32 R22, -RZ, R22.H0_H0 ;  /* 0x20000016ff167230 */ /* 0x000fca0000004100 */
[----:B------:R-:W-:-:S04]  /*2d1b0*/  FMUL R22, R22, UR5 ;  /* 0x0000000516167c20 */ /* 0x000fc80008400000 */
[----:B------:R-:W-:Y:S02]  /*2d1c0*/  FFMA R31, R86, UR4, R22 ;  /* 0x00000004561f7c23 */ /* 0x000fe40008000016 */
        /* <DEDUP_REMOVED lines=13> */
[----:B-1----:R-:W-:Y:S01]  /*2d2a0*/  IMAD.U32 R31, RZ, RZ, UR52 ;  /* 0x00000034ff1f7e24 */ /* 0x002fe2000f8e00ff */
[----:B--2---:R-:W-:-:S04]  /*2d2b0*/  LOP3.LUT R22, R22, 0xff, RZ, 0xc0, !PT ;  /* 0x000000ff16167812 */ /* 0x004fc800078ec0ff */
[----:B------:R-:W-:-:S05]  /*2d2c0*/  F2FP.F16.E4M3.UNPACK_B R22, R22 ;  /* 0x00000016ff16723e */ /* 0x000fca00020006ff */
[----:B------:R-:W-:-:S05]  /*2d2d0*/  HADD2.F32 R22, -RZ, R22.H0_H0 ;  /* 0x20000016ff167230 */ /* 0x000fca0000004100 */
[----:B------:R-:W-:-:S04]  /*2d2e0*/  FMUL R22, R22, UR5 ;  /* 0x0000000516167c20 */ /* 0x000fc80008400000 */
[----:B------:R-:W-:Y:S01]  /*2d2f0*/  FFMA R22, R90, UR4, R22 ;  /* 0x000000045a167c23 */ /* 0x000fe20008000016 */
[----:B------:R-:W-:Y:S01]  /*2d300*/  LOP3.LUT R0, R0, 0xffffffbf, RZ, 0xc0, !PT ;  /* 0xffffffbf00007812 */ /* 0x000fe200078ec0ff */
[----:B------:R-:W-:Y:S01]  /*2d310*/  IMAD.U32 R34, RZ, RZ, UR52 ;  /* 0x00000034ff227e24 */ /* 0x000fe2000f8e00ff */
[----:B------:R-:W2:Y:S02]  /*2d320*/  LDL.LU R90, [R1+0x390] ;  /* 0x00039000015a7983 */ /* 0x000ea40000300800 */
[----:B------:R-:W-:Y:S01]  /*2d330*/  F2FP.SATFINITE.E4M3.F32.PACK_AB_MERGE_C R22, RZ, R22, RZ ;  /* 0x00000016ff16723e */ /* 0x000fe200048070ff */
[----:B------:R-:W-:Y:S01]  /*2d340*/  IMAD.U32 R35, RZ, RZ, UR7 ;  /* 0x00000007ff237e24 */ /* 0x000fe2000f8e00ff */
[----:B------:R-:W-:Y:S01]  /*2d350*/  @P2 LOP3.LUT R0, R0, 0x40, RZ, 0xfc, !PT ;  /* 0x0000004000002812 */ /* 0x000fe200078efcff */
[----:B------:R-:W3:Y:S04]  /*2d360*/  LDL.LU R94, [R1+0x394] ;  /* 0x00039400015e7983 */ /* 0x000ee80000300800 */
[----:B------:R0:W-:Y:S01]  /*2d370*/  @!P6 STG.E.U8 desc[UR54][R42.64+0x31], R22 ;  /* 0x000031162a00e986 */ /* 0x0001e2000c101136 */
[----:B------:R-:W-:-:S03]  /*2d380*/  LOP3.LUT R0, R0, 0xfffffff7, RZ, 0xc0, !PT ;  /* 0xfffffff700007812 */ /* 0x000fc600078ec0ff */
[----:B------:R-:W4:Y:S01]  /*2d390*/  LDL.LU R98, [R1+0x398] ;  /* 0x0003980001627983 */ /* 0x000f220000300800 */
[----:B0-----:R-:W0:Y:S01]  /*2d3a0*/  @!P5 LDC.64 R22, c[0x0][0x5c0] ;  /* 0x00017000ff16db82 */ /* 0x001e220000000a00 */
[----:B------:R-:W-:Y:S02]  /*2d3b0*/  @!P5 IADD3 R31, P4, P6, R31, UR57, R24 ;  /* 0x000000391f1fdc10 */ /* 0x000fe4000fe9e018 */
[----:B------:R-:W5:Y:S02]  /*2d3c0*/  LDL.LU R99, [R1+0x39c] ;  /* 0x00039c0001637983 */ /* 0x000f640000300800 */
[----:B------:R-:W-:Y:S02]  /*2d3d0*/  @!P5 IADD3.X R32, R32, UR56, R29, P4, P6 ;  /* 0x000000382020dc10 */ /* 0x000fe4000a7ec41d */
[----:B0-----:R-:W-:Y:S02]  /*2d3e0*/  @!P5 IADD3 R22, P4, R31, R22, RZ ;  /* 0x000000161f16d210 */ /* 0x001fe40007f9e0ff */
[----:B------:R-:W-:-:S06]  /*2d3f0*/  PRMT R31, RZ, 0x7610, R31 ;  /* 0x00007610ff1f7816 */ /* 0x000fcc000000001f */
[----:B------:R-:W2:Y:S01]  /*2d400*/  @!P5 LDG.E.U8 R31, desc[UR54][R10.64+0x30] ;  /* 0x000030360a1fd981 */ /* 0x000ea2000c1e1100 */
[----:B------:R-:W-:Y:S01]  /*2d410*/  @!P5 IMAD.X R23, R32, 0x1, R23, P4 ;  /* 0x000000012017d824 */ /* 0x000fe200020e0617 */
[C---:B------:R-:W-:Y:S02]  /*2d420*/  ISETP.LT.OR P4, PT, R28.reuse, 0x32, !P3 ;  /* 0x000000321c00780c */ /* 0x040fe40005f81670 */
[----:B------:R-:W-:-:S11]  /*2d430*/  ISETP.LT.OR P3, PT, R28, 0x59, !P1 ;  /* 0x000000591c00780c */ /* 0x000fd60004f61670 */
[----:B------:R-:W-:Y:S01]  /*2d440*/  @!P4 IADD3 R34, P2, P6, R34, UR57, R24 ;  /* 0x000000392222cc10 */ /* 0x000fe2000fe5e018 */
[----:B------:R-:W0:Y:S03]  /*2d450*/  @!P4 LDC.64 R32, c[0x0][0x5c0] ;  /* 0x00017000ff20cb82 */ /* 0x000e260000000a00 */
[----:B------:R-:W-:Y:S02]  /*2d460*/  @!P4 IADD3.X R35, R35, UR56, R29, P2, P6 ;  /* 0x000000382323cc10 */ /* 0x000fe400097ec41d */
[----:B--2---:R-:W-:-:S04]  /*2d470*/  LOP3.LUT R31, R31, 0xff, RZ, 0xc0, !PT ;  /* 0x000000ff1f1f7812 */ /* 0x004fc800078ec0ff */
[----:B------:R-:W-:-:S05]  /*2d480*/  F2FP.F16.E4M3.UNPACK_B R31, R31 ;  /* 0x0000001fff1f723e */ /* 0x000fca00020006ff */
[----:B------:R-:W-:-:S05]  /*2d490*/  HADD2.F32 R31, -RZ, R31.H0_H0 ;  /* 0x2000001fff1f7230 */ /* 0x000fca0000004100 */
[----:B------:R-:W-:-:S04]  /*2d4a0*/  FMUL R31, R31, UR5 ;  /* 0x000000051f1f7c20 */ /* 0x000fc80008400000 */
[----:B------:R-:W-:-:S05]  /*2d4b0*/  FFMA R31, R91, UR4, R31 ;  /* 0x000000045b1f7c23 */ /* 0x000fca000800001f */
[----:B------:R-:W-:-:S05]  /*2d4c0*/  F2FP.SATFINITE.E4M3.F32.PACK_AB_MERGE_C R31, RZ, R31, RZ ;  /* 0x0000001fff1f723e */ /* 0x000fca00048070ff */
[----:B------:R1:W-:Y:S02]  /*2d4d0*/  @!P5 STG.E.U8 desc[UR54][R22.64+0x30], R31 ;  /* 0x0000301f1600d986 */ /* 0x0003e4000c101136 */
[----:B-1----:R-:W1:Y:S02]  /*2d4e0*/  @!P3 LDC.64 R22, c[0x0][0x5c0] ;  /* 0x00017000ff16bb82 */ /* 0x002e640000000a00 */
[--C-:B-1----:R-:W-:Y:S02]  /*2d4f0*/  @!P3 IADD3 R92, P5, P6, R24, UR57, R22.reuse ;  /* 0x00000039185cbc10 */ /* 0x102fe4000febe016 */
[----:B------:R-:W-:-:S06]  /*2d500*/  PRMT R22, RZ, 0x7610, R22 ;  /* 0x00007610ff167816 */ /* 0x000fcc0000000016 */
[----:B------:R-:W2:Y:S01]  /*2d510*/  @!P4 LDG.E.U8 R22, desc[UR54][R10.64+0x31] ;  /* 0x000031360a16c981 */ /* 0x000ea2000c1e1100 */
[----:B0-----:R-:W-:-:S05]  /*2d520*/  @!P4 IADD3 R32, P2, R34, R32, RZ ;  /* 0x000000202220c210 */ /* 0x001fca0007f5e0ff */
[----:B------:R-:W-:Y:S01]  /*2d530*/  @!P4 IMAD.X R33, R35, 0x1, R33, P2 ;  /* 0x000000012321c824 */ /* 0x000fe200010e0621 */
[----:B------:R-:W-:Y:S02]  /*2d540*/  ISETP.LT.OR P2, PT, R28, 0x5a, !P1 ;  /* 0x0000005a1c00780c */ /* 0x000fe40004f41670 */
[----:B------:R-:W-:Y:S02]  /*2d550*/  @!P3 IADD3.X R93, R29, UR56, R23, P5, P6 ;  /* 0x000000381d5dbc10 */ /* 0x000fe4000afec417 */
[----:B------:R-:W-:Y:S02]  /*2d560*/  @P3 LOP3.LUT R0, R0, 0x8, RZ, 0xfc, !PT ;  /* 0x0000000800003812 */ /* 0x000fe400078efcff */
        /* <DEDUP_REMOVED lines=15> */
[----:B------:R-:W-:-:S04]  /*2d660*/  ISETP.GE.AND P2, PT, R3, 0x101, PT ;  /* 0x000001010300780c */ /* 0x000fc80003f46270 */
        /* <DEDUP_REMOVED lines=9> */
[----:B------:R-:W-:Y:S02]  /*2d700*/  ISETP.LT.OR P3, PT, R28, 0x52, !P2 ;  /* 0x000000521c00780c */ /* 0x000fe40005761670 */
[----:B0-----:R-:W-:-:S04]  /*2d710*/  @!P6 IADD3 R94, P4, P5, R24, UR59, R22 ;  /* 0x0000003b185eec10 */ /* 0x001fc8000fd9e016 */
[----:B------:R-:W-:-:S07]  /*2d720*/  @!P6 IADD3.X R95, R29, UR58, R23, P4, P5 ;  /* 0x0000003a1d5fec10 */ /* 0x000fce000a7ea417 */
[----:B------:R-:W0:Y:S02]  /*2d730*/  @!P3 LDC.64 R22, c[0x0][0x5c0] ;  /* 0x00017000ff16bb82 */ /* 0x000e240000000a00 */
[--C-:B0-----:R-:W-:Y:S02]  /*2d740*/  @!P3 IADD3 R96, P4, P5, R24, UR59, R22.reuse ;  /* 0x0000003b1860bc10 */ /* 0x101fe4000fd9e016 */
[----:B------:R-:W-:-:S06]  /*2d750*/  PRMT R22, RZ, 0x7610, R22 ;  /* 0x00007610ff167816 */ /* 0x000fcc0000000016 */
[----:B------:R-:W2:Y:S01]  /*2d760*/  @!P0 LDG.E.U8 R22, desc[UR54][R8.64+0x39] ;  /* 0x0000393608168981 */ /* 0x000ea2000c1e1100 */
[----:B------:R-:W-:-:S04]  /*2d770*/  LOP3.LUT R0, R0, 0xdfffffff, RZ, 0xc0, !PT ;  /* 0xdfffffff00007812 */ /* 0x000fc800078ec0ff */
[----:B------:R-:W-:Y:S02]  /*2d780*/  @P6 LOP3.LUT R0, R0, 0x20000000, RZ, 0xfc, !PT ;  /* 0x2000000000006812 */ /* 0x000fe400078efcff */
        /* <DEDUP_REMOVED lines=9> */
[----:B----4-:R-:W-:Y:S01]  /*2d820*/  FFMA R22, R98, UR4, R22 ;  /* 0x0000000462167c23 */ /* 0x010fe20008000016 */
[----:B------:R-:W-:Y:S01]  /*2d830*/  ISETP.LT.OR P2, PT, R28, 0x59, !P2 ;  /* 0x000000591c00780c */ /* 0x000fe20005741670 */
[----:B------:R-:W-:Y:S01]  /*2d840*/  IMAD.U32 R34, RZ, RZ, UR52 ;  /* 0x00000034ff227e24 */ /* 0x000fe2000f8e00ff */
[----:B------:R-:W2:Y:S02]  /*2d850*/  LDL.LU R98, [R1+0x3a0] ;  /* 0x0003a00001627983 */ /* 0x000ea40000300800 */
[----:B------:R-:W-:Y:S01]  /*2d860*/  F2FP.SATFINITE.E4M3.F32.PACK_AB_MERGE_C R22, RZ, R22, RZ ;  /* 0x00000016ff16723e */ /* 0x000fe200048070ff */
[----:B------:R-:W-:Y:S01]  /*2d870*/  IMAD.U32 R35, RZ, RZ, UR7 ;  /* 0x00000007ff237e24 */ /* 0x000fe2000f8e00ff */
[----:B------:R-:W-:Y:S01]  /*2d880*/  LOP3.LUT R0, R0, 0xfffffffb, RZ, 0xc0, !PT ;  /* 0xfffffffb00007812 */ /* 0x000fe200078ec0ff */
[----:B------:R-:W3:Y:S04]  /*2d890*/  LDL.LU R102, [R1+0x3a4] ;  /* 0x0003a40001667983 */ /* 0x000ee80000300800 */
[----:B------:R0:W-:Y:S01]  /*2d8a0*/  @!P0 STG.E.U8 desc[UR54][R36.64+0x39], R22 ;  /* 0x0000391624008986 */ /* 0x0001e2000c101136 */
[----:B------:R-:W-:-:S02]  /*2d8b0*/  @P3 LOP3.LUT R0, R0, 0x4, RZ, 0xfc, !PT ;  /* 0x0000000400003812 */ /* 0x000fc400078efcff */
[----:B------:R-:W-:Y:S01]  /*2d8c0*/  LOP3.LUT R20, R20, 0xffefffff, RZ, 0xc0, !PT ;  /* 0xffefffff14147812 */ /* 0x000fe200078ec0ff */
[----:B------:R-:W4:Y:S01]  /*2d8d0*/  LDL.LU R115, [R1+0x3a8] ;  /* 0x0003a80001737983 */ /* 0x000f220000300800 */
[----:B0-----:R-:W0:Y:S01]  /*2d8e0*/  @!P4 LDC.64 R22, c[0x0][0x5c0] ;  /* 0x00017000ff16cb82 */ /* 0x001e220000000a00 */
[----:B------:R-:W-:Y:S02]  /*2d8f0*/  @!P4 IADD3 R31, P0, P5, R31, UR57, R24 ;  /* 0x000000391f1fcc10 */ /* 0x000fe4000fd1e018 */
[----:B------:R-:W4:Y:S02]  /*2d900*/  LDL.LU R114, [R1+0x3ac] ;  /* 0x0003ac0001727983 */ /* 0x000f240000300800 */
[----:B------:R-:W-:Y:S02]  /*2d910*/  @!P4 IADD3.X R32, R32, UR56, R29, P0, P5 ;  /* 0x000000382020cc10 */ /* 0x000fe400087ea41d */
[----:B0-----:R-:W-:Y:S02]  /*2d920*/  @!P4 IADD3 R22, P0, R31, R22, RZ ;  /* 0x000000161f16c210 */ /* 0x001fe40007f1e0ff */
[----:B------:R-:W-:-:S06]  /*2d930*/  PRMT R31, RZ, 0x7610, R31 ;  /* 0x00007610ff1f7816 */ /* 0x000fcc000000001f */
[----:B------:R-:W5:Y:S01]  /*2d940*/  @!P4 LDG.E.U8 R31, desc[UR54][R10.64+0x38] ;  /* 0x000038360a1fc981 */ /* 0x000f62000c1e1100 */
[----:B------:R-:W-:Y:S01]  /*2d950*/  @!P4 IMAD.X R23, R32, 0x1, R23, P0 ;  /* 0x000000012017c824 */ /* 0x000fe200000e0617 */
[----:B------:R-:W-:-:S13]  /*2d960*/  ISETP.LT.OR P0, PT, R28, 0x3a, !P6 ;  /* 0x0000003a1c00780c */ /* 0x000fda0007701670 */
[----:B------:R-:W-:Y:S01]  /*2d970*/  @!P0 IADD3 R34, P5, P6, R34, UR57, R24 ;  /* 0x0000003922228c10 */ /* 0x000fe2000febe018 */
[----:B------:R-:W0:Y:S03]  /*2d980*/  @!P0 LDC.64 R32, c[0x0][0x5c0] ;  /* 0x00017000ff208b82 */ /* 0x000e260000000a00 */
[----:B------:R-:W-:Y:S02]  /*2d990*/  @!P0 IADD3.X R35, R35, UR56, R29, P5, P6 ;  /* 0x0000003823238c10 */ /* 0x000fe4000afec41d */
[----:B-----5:R-:W-:-:S04]  /*2d9a0*/  LOP3.LUT R31, R31, 0xff, RZ, 0xc0, !PT ;  /* 0x000000ff1f1f7812 */ /* 0x020fc800078ec0ff */
        /* <DEDUP_REMOVED lines=9> */
[----:B------:R-:W5:Y:S01]  /*2da40*/  @!P0 LDG.E.U8 R22, desc[UR54][R10.64+0x39] ;  /* 0x000039360a168981 */ /* 0x000f62000c1e1100 */
[----:B------:R-:W-:Y:S02]  /*2da50*/  @!P2 IADD3.X R101, R29, UR58, R23, P5, P6 ;  /* 0x0000003a1d65ac10 */ /* 0x000fe4000afec417 */
[----:B------:R-:W-:Y:S02]  /*2da60*/  ISETP.GE.AND P5, PT, R3, 0x101, PT ;  /* 0x000001010300780c */ /* 0x000fe40003fa6270 */
[----:B0-----:R-:W-:Y:S02]  /*2da70*/  @!P0 IADD3 R32, P4, R34, R32, RZ ;  /* 0x0000002022208210 */ /* 0x001fe40007f9e0ff */
[----:B------:R-:W-:-:S03]  /*2da80*/  ISETP.LT.OR P5, PT, R28, 0x5a, !P5 ;  /* 0x0000005a1c00780c */ /* 0x000fc60006fa1670 */
[----:B------:R-:W-:Y:S01]  /*2da90*/  @!P0 IMAD.X R33, R35, 0x1, R33, P4 ;  /* 0x0000000123218824 */ /* 0x000fe200020e0621 */
[----:B------:R-:W-:Y:S02]  /*2daa0*/  LOP3.LUT P3, RZ, R0, 0x400, RZ, 0xc0, !PT ;  /* 0x0000040000ff7812 */ /* 0x000fe4000786c0ff */
        /* <DEDUP_REMOVED lines=11> */
[----:B------:R-:W-:Y:S02]  /*2db60*/  LOP3.LUT P6, RZ, R0, 0x200, RZ, 0xc0, !PT ;  /* 0x0000020000ff7812 */ /* 0x000fe400078cc0ff */
[----:B------:R-:W-:Y:S02]  /*2db70*/  @P2 LOP3.LUT R20, R20, 0x100000, RZ, 0xfc, !PT ;  /* 0x0010000014142812 */ /* 0x000fe400078efcff */
[----:B------:R-:W-:Y:S02]  /*2db80*/  LOP3.LUT R0, R0, 0xbfffffff, RZ, 0xc0, !PT ;  /* 0xbfffffff00007812 */ /* 0x000fe400078ec0ff */
[----:B------:R-:W-:Y:S02]  /*2db90*/  LOP3.LUT P2, RZ, R30, 0x2000, RZ, 0xc0, !PT ;  /* 0x000020001eff7812 */ /* 0x000fe4000784c0ff */
[----:B------:R-:W-:Y:S02]  /*2dba0*/  @P5 LOP3.LUT R0, R0, 0x40000000, RZ, 0xfc, !PT ;  /* 0x4000000000005812 */ /* 0x000fe400078efcff */
[----:B------:R-:W-:-:S02]  /*2dbb0*/  @!P5 IADD3.X R99, R29, UR58, R23, P0, P4 ;  /* 0x0000003a1d63dc10 */ /* 0x000fc400087e8417 */
        /* <DEDUP_REMOVED lines=17> */
[----:B------:R-:W-:-:S04]  /*2dcd0*/  @P5 LOP3.LUT R21, R21, 0x2000, RZ, 0xfc, !PT ;  /* 0x0000200015155812 */ /* 0x000fc800078efcff */
[----:B------:R-:W-:Y:S02]  /*2dce0*/  LOP3.LUT R21, R21, 0xffffefff, RZ, 0xc0, !PT ;  /* 0xffffefff15157812 */ /* 0x000fe400078ec0ff */
[----:B------:R-:W-:Y:S02]  /*2dcf0*/  @!P3 IADD3.X R105, R29, UR7, R23, P0, P4 ;  /* 0x000000071d69bc10 */ /* 0x000fe400087e8417 */
[----:B------:R-:W-:Y:S02]  /*2dd00*/  @P3 LOP3.LUT R21, R21, 0x1000, RZ, 0xfc, !PT ;  /* 0x0000100015153812 */ /* 0x000fe400078efcff */
[----:B------:R-:W-:-:S04]  /*2dd10*/  ISETP.GE.AND P3, PT, R3, 0x109, PT ;  /* 0x000001090300780c */ /* 0x000fc80003f66270 */
[----:B------:R-:W-:Y:S01]  /*2dd20*/  ISETP.LT.OR P4, PT, R28, 0x31, !P3 ;  /* 0x000000311c00780c */ /* 0x000fe20005f81670 */
[----:B-1----:R-:W-:Y:S02]  /*2dd30*/  IMAD.U32 R31, RZ, RZ, UR52 ;  /* 0x00000034ff1f7e24 */ /* 0x002fe4000f8e00ff */
[----:B------:R-:W-:-:S10]  /*2dd40*/  IMAD.U32 R32, RZ, RZ, UR7 ;  /* 0x00000007ff207e24 */ /* 0x000fd4000f8e00ff */
[----:B------:R-:W-:-:S04]  /*2dd50*/  @!P4 IADD3 R31, P0, P5, R31, UR59, R24 ;  /* 0x0000003b1f1fcc10 */ /* 0x000fc8000fd1e018 */
[----:B------:R-:W-:Y:S02]  /*2dd60*/  @!P4 IADD3.X R32, R32, UR58, R29, P0, P5 ;  /* 0x0000003a2020cc10 */ /* 0x000fe400087ea41d */
[----:B--2---:R-:W-:-:S04]  /*2dd70*/  LOP3.LUT R22, R22, 0xff, RZ, 0xc0, !PT ;  /* 0x000000ff16167812 */ /* 0x004fc800078ec0ff */
[----:B------:R-:W-:-:S05]  /*2dd80*/  F2FP.F16.E4M3.UNPACK_B R22, R22 ;  /* 0x00000016ff16723e */ /* 0x000fca00020006ff */
[----:B------:R-:W-:-:S05]  /*2dd90*/  HADD2.F32 R22, -RZ, R22.H0_H0 ;  /* 0x20000016ff167230 */ /* 0x000fca0000004100 */
[----:B------:R-:W-:-:S04]  /*2dda0*/  FMUL R22, R22, UR5 ;  /* 0x0000000516167c20 */ /* 0x000fc80008400000 */
[----:B----4-:R-:W-:Y:S01]  /*2ddb0*/  FFMA R22, R115, UR4, R22 ;  /* 0x0000000473167c23 */ /* 0x010fe20008000016 */
[----:B------:R-:W-:Y:S01]  /*2ddc0*/  IMAD.U32 R34, RZ, RZ, UR52 ;  /* 0x00000034ff227e24 */ /* 0x000fe2000f8e00ff */
[----:B------:R-:W2:Y:S03]  /*2ddd0*/  LDL.LU R115, [R1+0x3b0] ;  /* 0x0003b00001737983 */ /* 0x000ea60000300800 */
[----:B------:R-:W-:-:S05]  /*2dde0*/  F2FP.SATFINITE.E4M3.F32.PACK_AB_MERGE_C R22, RZ, R22, RZ ;  /* 0x00000016ff16723e */ /* 0x000fca00048070ff */
[----:B------:R0:W-:Y:S02]  /*2ddf0*/  @!P6 STG.E.U8 desc[UR54][R58.64+0x31], R22 ;  /* 0x000031163a00e986 */ /* 0x0001e4000c101136 */
[----:B0-----:R-:W0:Y:S02]  /*2de00*/  @!P4 LDC.64 R22, c[0x0][0x5c0] ;  /* 0x00017000ff16cb82 */ /* 0x001e240000000a00 */
[----:B0-----:R-:W-:Y:S02]  /*2de10*/  @!P4 IADD3 R22, P0, R31, R22, RZ ;  /* 0x000000161f16c210 */ /* 0x001fe40007f1e0ff */
[----:B------:R-:W-:-:S06]  /*2de20*/  PRMT R31, RZ, 0x7610, R31 ;  /* 0x00007610ff1f7816 */ /* 0x000fcc000000001f */
[----:B------:R-:W3:Y:S01]  /*2de30*/  @!P4 LDG.E.U8 R31, desc[UR54][R14.64+0x30] ;  /* 0x000030360e1fc981 */ /* 0x000ee2000c1e1100 */
[----:B------:R-:W-:Y:S01]  /*2de40*/  @!P4 IMAD.X R23, R32, 0x1, R23, P0 ;  /* 0x000000012017c824 */ /* 0x000fe200000e0617 */
[C---:B------:R-:W-:Y:S02]  /*2de50*/  ISETP.LT.OR P0, PT, R28.reuse, 0x32, !P3 ;  /* 0x000000321c00780c */ /* 0x040fe40005f01670 */
[----:B------:R-:W-:Y:S01]  /*2de60*/  ISETP.LT.OR P3, PT, R28, 0x69, !P2 ;  /* 0x000000691c00780c */ /* 0x000fe20005761670 */
[----:B------:R-:W-:-:S10]  /*2de70*/  IMAD.U32 R35, RZ, RZ, UR7 ;  /* 0x00000007ff237e24 */ /* 0x000fd4000f8e00ff */
[----:B------:R-:W-:Y:S01]  /*2de80*/  @!P0 IADD3 R34, P5, P6, R34, UR59, R24 ;  /* 0x0000003b22228c10 */ /* 0x000fe2000febe018 */
[----:B------:R-:W0:Y:S03]  /*2de90*/  @!P0 LDC.64 R32, c[0x0][0x5c0] ;  /* 0x00017000ff208b82 */ /* 0x000e260000000a00 */
[----:B------:R-:W-:Y:S02]  /*2dea0*/  @!P0 IADD3.X R35, R35, UR58, R29, P5, P6 ;  /* 0x0000003a23238c10 */ /* 0x000fe4000afec41d */
[----:B---3--:R-:W-:-:S04]  /*2deb0*/  LOP3.LUT R31, R31, 0xff, RZ, 0xc0, !PT ;  /* 0x000000ff1f1f7812 */ /* 0x008fc800078ec0ff */
[----:B------:R-:W-:-:S05]  /*2dec0*/  F2FP.F16.E4M3.UNPACK_B R31, R31 ;  /* 0x0000001fff1f723e */ /* 0x000fca00020006ff */
[----:B------:R-:W-:-:S05]  /*2ded0*/  HADD2.F32 R31, -RZ, R31.H0_H0 ;  /* 0x2000001fff1f7230 */ /* 0x000fca0000004100 */
[----:B------:R-:W-:-:S04]  /*2dee0*/  FMUL R31, R31, UR5 ;  /* 0x000000051f1f7c20 */ /* 0x000fc80008400000 */
[----:B------:R-:W-:Y:S02]  /*2def0*/  FFMA R31, R114, UR4, R31 ;  /* 0x00000004721f7c23 */ /* 0x000fe4000800001f */
[----:B------:R-:W3:Y:S03]  /*2df00*/  LDL.LU R114, [R1+0x3b4] ;  /* 0x0003b40001727983 */ /* 0x000ee60000300800 */
        /* <DEDUP_REMOVED lines=10> */
[----:B------:R-:W-:Y:S02]  /*2dfb0*/  LOP3.LUT P6, RZ, R0, 0x2, RZ, 0xc0, !PT ;  /* 0x0000000200ff7812 */ /* 0x000fe400078cc0ff */
        /* <DEDUP_REMOVED lines=9> */
[----:B0-----:R-:W0:Y:S02]  /*2e050*/  @!P5 LDC.64 R22, c[0x0][0x5c0] ;  /* 0x00017000ff16db82 */ /* 0x001e240000000a00 */
[--C-:B0-----:R-:W-:Y:S02]  /*2e060*/  @!P5 IADD3 R130, P0, P4, R24, UR52, R22.reuse ;  /* 0x000000341882dc10 */ /* 0x101fe4000fc1e016 */
[----:B------:R-:W-:-:S06]  /*2e070*/  PRMT R22, RZ, 0x7610, R22 ;  /* 0x00007610ff167816 */ /* 0x000fcc0000000016 */
[----:B------:R-:W4:Y:S01]  /*2e080*/  @!P6 LDG.E.U8 R22, desc[UR54][R12.64+0x38] ;  /* 0x000038360c16e981 */ /* 0x000f22000c1e1100 */
[----:B------:R-:W-:Y:S02]  /*2e090*/  @P3 LOP3.LUT R21, R21, 0x80000, RZ, 0xfc, !PT ;  /* 0x0008000015153812 */ /* 0x000fe400078efcff */
        /* <DEDUP_REMOVED lines=9> */
[----:B----4-:R-:W-:-:S04]  /*2e130*/  LOP3.LUT R22, R22, 0xff, RZ, 0xc0, !PT ;  /* 0x000000ff16167812 */ /* 0x010fc800078ec0ff */
[----:B------:R-:W-:-:S05]  /*2e140*/  F2FP.F16.E4M3.UNPACK_B R22, R22 ;  /* 0x00000016ff16723e */ /* 0x000fca00020006ff */
[----:B------:R-:W-:-:S05]  /*2e150*/  HADD2.F32 R22, -RZ, R22.H0_H0 ;  /* 0x20000016ff167230 */ /* 0x000fca0000004100 */
[----:B------:R-:W-:-:S04]  /*2e160*/  FMUL R22, R22, UR5 ;  /* 0x0000000516167c20 */ /* 0x000fc80008400000 */
[----:B---3--:R-:W-:Y:S02]  /*2e170*/  FFMA R31, R114, UR4, R22 ;  /* 0x00000004721f7c23 */ /* 0x008fe40008000016 */
[----:B------:R-:W0:Y:S01]  /*2e180*/  @!P2 LDC.64 R22, c[0x0][0x5c0] ;  /* 0x00017000ff16ab82 */ /* 0x000e220000000a00 */
[----:B------:R-:W-:Y:S01]  /*2e190*/  IMAD.U32 R32, RZ, RZ, UR7 ;  /* 0x00000007ff207e24 */ /* 0x000fe2000f8e00ff */
[----:B------:R-:W3:Y:S01]  /*2e1a0*/  LDL.LU R114, [R1+0x3bc] ;  /* 0x0003bc0001727983 */ /* 0x000ee20000300800 */
        /* <DEDUP_REMOVED lines=9> */
[----:B------:R-:W-:Y:S02]  /*2e240*/  ISETP.GE.AND P6, PT, R3, 0x109, PT ;  /* 0x000001090300780c */ /* 0x000fe40003fc6270 */
[----:B------:R-:W-:Y:S02]  /*2e250*/  @!P2 IADD3.X R139, R29, UR56, R23, P0, P4 ;  /* 0x000000381d8bac10 */ /* 0x000fe400087e8417 */
[----:B------:R-:W-:Y:S01]  /*2e260*/  ISETP.LT.OR P0, PT, R28, 0x39, !P6 ;  /* 0x000000391c00780c */ /* 0x000fe20007701670 */
[----:B-1----:R-:W-:Y:S01]  /*2e270*/  IMAD.U32 R31, RZ, RZ, UR52 ;  /* 0x00000034ff1f7e24 */ /* 0x002fe2000f8e00ff */
        /* <DEDUP_REMOVED lines=21> */
[----:B------:R-:W-:Y:S01]  /*2e3d0*/  IMAD.U32 R32, RZ, RZ, UR52 ;  /* 0x00000034ff207e24 */ /* 0x000fe2000f8e00ff */
[----:B------:R-:W-:Y:S01]  /*2e3e0*/  LOP3.LUT R0, R0, 0xfffffffd, RZ, 0xc0, !PT ;  /* 0xfffffffd00007812 */ /* 0x000fe200078ec0ff */
[----:B------:R-:W-:Y:S01]  /*2e3f0*/  IMAD.U32 R33, RZ, RZ, UR7 ;  /* 0x00000007ff217e24 */ /* 0x000fe2000f8e00ff */
[----:B------:R-:W3:Y:S01]  /*2e400*/  LDL.LU R114, [R1+0x3c4] ;  /* 0x0003c40001727983 */ /* 0x000ee20000300800 */
[----:B------:R-:W-:-:S05]  /*2e410*/  F2FP.SATFINITE.E4M3.F32.PACK_AB_MERGE_C R31, RZ, R31, RZ ;  /* 0x0000001fff1f723e */ /* 0x000fca00048070ff */
[----:B------:R0:W-:Y:S02]  /*2e420*/  @!P0 STG.E.U8 desc[UR54][R22.64+0x38], R31 ;  /* 0x0000381f16008986 */ /* 0x0001e4000c101136 */
[----:B0-----:R-:W-:Y:S01]  /*2e430*/  PRMT R31, RZ, 0x7610, R31 ;  /* 0x00007610ff1f7816 */ /* 0x001fe2000000001f */
[----:B------:R-:W0:Y:S05]  /*2e440*/  @!P3 LDC.64 R22, c[0x0][0x5c0] ;  /* 0x00017000ff16bb82 */ /* 0x000e2a0000000a00 */
[----:B------:R-:W4:Y:S01]  /*2e450*/  @!P3 LDG.E.U8 R31, desc[UR54][R14.64+0x39] ;  /* 0x000039360e1fb981 */ /* 0x000f22000c1e1100 */
[----:B------:R-:W-:-:S04]  /*2e460*/  @!P3 IADD3 R32, P4, P5, R32, UR59, R24 ;  /* 0x0000003b2020bc10 */ /* 0x000fc8000fd9e018 */
[----:B------:R-:W-:Y:S02]  /*2e470*/  @!P3 IADD3.X R33, R33, UR58, R29, P4, P5 ;  /* 0x0000003a2121bc10 */ /* 0x000fe4000a7ea41d */
[----:B------:R-:W-:Y:S02]  /*2e480*/  ISETP.GE.AND P5, PT, R3, 0x181, PT ;  /* 0x000001810300780c */ /* 0x000fe40003fa6270 */
[----:B0-----:R-:W-:-:S05]  /*2e490*/  @!P3 IADD3 R22, P0, R32, R22, RZ ;  /* 0x000000162016b210 */ /* 0x001fca0007f1e0ff */
[----:B------:R-:W-:Y:S01]  /*2e4a0*/  @!P3 IMAD.X R23, R33, 0x1, R23, P0 ;  /* 0x000000012117b824 */ /* 0x000fe200000e0617 */
[----:B------:R-:W-:Y:S02]  /*2e4b0*/  ISETP.LT.OR P0, PT, R28, 0x31, !P5 ;  /* 0x000000311c00780c */ /* 0x000fe40006f01670 */
[----:B------:R-:W-:Y:S02]  /*2e4c0*/  @P2 LOP3.LUT R0, R0, 0x2, RZ, 0xfc, !PT ;  /* 0x0000000200002812 */ /* 0x000fe400078efcff */
[----:B------:R-:W-:-:S09]  /*2e4d0*/  ISETP.LT.OR P2, PT, R28, 0x69, !P1 ;  /* 0x000000691c00780c */ /* 0x000fd20004f41670 */
        /* <DEDUP_REMOVED lines=43> */
[----:B------:R-:W4:Y:S01]  /*2e790*/  @!P0 LDG.E.U8 R22, desc[UR54][R16.64+0x31] ;  /* 0x0000313610168981 */ /* 0x000f22000c1e1100 */
[----:B------:R-:W-:Y:S02]  /*2e7a0*/  @P2 LOP3.LUT R21, R21, 0x40000000, RZ, 0xfc, !PT ;  /* 0x4000000015152812 */ /* 0x000fe400078efcff */
[----:B------:R-:W-:Y:S02]  /*2e7b0*/  LOP3.LUT P2, RZ, R0, 0x200000, RZ, 0xc0, !PT ;  /* 0x0020000000ff7812 */ /* 0x000fe4000784c0ff */
[----:B------:R-:W-:Y:S02]  /*2e7c0*/  LOP3.LUT R21, R21, 0xdfffffff, RZ, 0xc0, !PT ;  /* 0xdfffffff15157812 */ /* 0x000fe400078ec0ff */
[----:B------:R-:W-:Y:S02]  /*2e7d0*/  LOP3.LUT R30, R30, 0xfffff7ff, RZ, 0xc0, !PT ;  /* 0xfffff7ff1e1e7812 */ /* 0x000fe400078ec0ff */
[----:B------:R-:W-:Y:S02]  /*2e7e0*/  @P6 LOP3.LUT R21, R21, 0x20000000, RZ, 0xfc, !PT ;  /* 0x2000000015156812 */ /* 0x000fe400078efcff */
[----:B------:R-:W-:-:S02]  /*2e7f0*/  @!P6 IADD3.X R137, R29, UR56, R23, P3, P4 ;  /* 0x000000381d89ec10 */ /* 0x000fc40009fe8417 */
[----:B------:R-:W-:-:S03]  /*2e800*/  ISETP.GE.AND P6, PT, R3, 0x101, PT ;  /* 0x000001010300780c */ /* 0x000fc60003fc6270 */
[----:B------:R-:W-:Y:S02]  /*2e810*/  @P2 LOP3.LUT R30, R30, 0x800, RZ, 0xfc, !PT ;  /* 0x000008001e1e2812 */ /* 0x000fe400078efcff */
[----:B------:R-:W-:Y:S02]  /*2e820*/  ISETP.LT.OR P2, PT, R28, 0x61, !P6 ;  /* 0x000000611c00780c */ /* 0x000fe40007741670 */
        /* <DEDUP_REMOVED lines=15> */
[----:B------:R-:W-:Y:S02]  /*2e920*/  @!P2 IADD3.X R147, R29, UR58, R23, P0, P3 ;  /* 0x0000003a1d93ac10 */ /* 0x000fe400087e6417 */
[----:B------:R-:W-:Y:S02]  /*2e930*/  ISETP.LT.OR P2, PT, R28, 0x62, !P6 ;  /* 0x000000621c00780c */ /* 0x000fe40007741670 */
[----:B------:R-:W-:-:S11]  /*2e940*/  LOP3.LUT R21, R21, 0xefffffff, RZ, 0xc0, !PT ;  /* 0xefffffff15157812 */ /* 0x000fd600078ec0ff */
[----:B------:R-:W-:Y:S02]  /*2e950*/  @P2 LOP3.LUT R21, R21, 0x10000000, RZ, 0xfc, !PT ;  /* 0x1000000015152812 */ /* 0x000fe400078efcff */
[----:B----4-:R-:W-:-:S04]  /*2e960*/  LOP3.LUT R22, R22, 0xff, RZ, 0xc0, !PT ;  /* 0x000000ff16167812 */ /* 0x010fc800078ec0ff */
[----:B------:R-:W-:-:S05]  /*2e970*/  F2FP.F16.E4M3.UNPACK_B R22, R22 ;  /* 0x00000016ff16723e */ /* 0x000fca00020006ff */
[----:B------:R-:W-:-:S05]  /*2e980*/  HADD2.F32 R22, -RZ, R22.H0_H0 ;  /* 0x20000016ff167230 */ /* 0x000fca0000004100 */
[----:B------:R-:W-:-:S04]  /*2e990*/  FMUL R22, R22, UR5 ;  /* 0x0000000516167c20 */ /* 0x000fc80008400000 */
[----:B---3--:R-:W-:Y:S02]  /*2e9a0*/  FFMA R31, R114, UR4, R22 ;  /* 0x00000004721f7c23 */ /* 0x008fe40008000016 */
[----:B------:R-:W0:Y:S01]  /*2e9b0*/  @!P2 LDC.64 R22, c[0x0][0x5c0] ;  /* 0x00017000ff16ab82 */ /* 0x000e220000000a00 */
[----:B------:R-:W3:Y:S02]  /*2e9c0*/  LDL.LU R114, [R1+0x3d4] ;  /* 0x0003d40001727983 */ /* 0x000ee40000300800 */
[----:B------:R-:W-:Y:S02]  /*2e9d0*/  F2FP.SATFINITE.E4M3.F32.PACK_AB_MERGE_C R31, RZ, R31, RZ ;  /* 0x0000001fff1f723e */ /* 0x000fe400048070ff */
[----:B0-----:R-:W-:-:S04]  /*2e9e0*/  @!P2 IADD3 R144, P0, P3, R24, UR59, R22 ;  /* 0x0000003b1890ac10 */ /* 0x001fc8000fb1e016 */
[----:B------:R-:W-:Y:S02]  /*2e9f0*/  @!P2 IADD3.X R145, R29, UR58, R23, P0, P3 ;  /* 0x0000003a1d91ac10 */ /* 0x000fe400087e6417 */
[----:B------:R-:W-:Y:S02]  /*2ea00*/  LOP3.LUT P2, RZ, R30, 0x800, RZ, 0xc0, !PT ;  /* 0x000008001eff7812 */ /* 0x000fe4000784c0ff */
[----:B------:R-:W-:Y:S01]  /*2ea10*/  PRMT R22, RZ, 0x7610, R22 ;  /* 0x00007610ff167816 */ /* 0x000fe20000000016 */
[----:B------:R0:W-:Y:S10]  /*2ea20*/  @!P4 STG.E.U8 desc[UR54][R110.64+0x30], R31 ;  /* 0x0000301f6e00c986 */ /* 0x0001f4000c101136 */
[----:B------:R-:W4:Y:S01]  /*2ea30*/  @!P2 LDG.E.U8 R22, desc[UR54][R18.64+0x31] ;  /* 0x000031361216a981 */ /* 0x000f22000c1e1100 */
[----:B------:R-:W-:-:S13]  /*2ea40*/  ISETP.LT.OR P0, PT, R28, 0x39, !P5 ;  /* 0x000000391c00780c */ /* 0x000fda0006f01670 */
[----:B------:R-:W-:Y:S02]  /*2ea50*/  @!P0 IMAD.MOV.U32 R32, RZ, RZ, R24 ;  /* 0x000000ffff208224 */ /* 0x000fe400078e0018 */
[----:B------:R-:W-:Y:S02]  /*2ea60*/  @!P0 IMAD.MOV.U32 R33, RZ, RZ, R29 ;  /* 0x000000ffff218224 */ /* 0x000fe400078e001d */
[----:B------:R-:W-:-:S04]  /*2ea70*/  @!P0 IMAD.WIDE.U32 R32, R4, 0x180, R32 ;  /* 0x0000018004208825 */ /* 0x000fc800078e0020 */
[----:B0-----:R-:W-:Y:S01]  /*2ea80*/  @!P0 IMAD R31, R5, 0x180, RZ ;  /* 0x00000180051f8824 */ /* 0x001fe200078e02ff */
        /* <DEDUP_REMOVED lines=12> */
[----:B------:R-:W0:Y:S02]  /*2eb50*/  @!P2 LDC.64 R22, c[0x0][0x5c0] ;  /* 0x00017000ff16ab82 */ /* 0x000e240000000a00 */
[--C-:B0-----:R-:W-:Y:S02]  /*2eb60*/  @!P2 IADD3 R150, P3, P4, R24, UR59, R22.reuse ;  /* 0x0000003b1896ac10 */ /* 0x101fe4000fc7e016 */
        /* <DEDUP_REMOVED lines=48> */
[----:B------:R-:W-:-:S04]  /*2ee70*/  LOP3.LUT R21, R21, 0xfffbffff, RZ, 0xc0, !PT ;  /* 0xfffbffff15157812 */ /* 0x000fc800078ec0ff */
[----:B------:R-:W-:Y:S02]  /*2ee80*/  @P5 LOP3.LUT R21, R21, 0x40000, RZ, 0xfc, !PT ;  /* 0x0004000015155812 */ /* 0x000fe400078efcff */
[----:B------:R-:W-:Y:S02]  /*2ee90*/  LOP3.LUT P5, RZ, R0, 0x800000, RZ, 0xc0, !PT ;  /* 0x0080000000ff7812 */ /* 0x000fe400078ac0ff */
        /* <DEDUP_REMOVED lines=16> */
[----:B------:R-:W4:Y:S01]  /*2efa0*/  @!P5 LDG.E.U8 R22, desc[UR54][R18.64+0x39] ;  /* 0x000039361216d981 */ /* 0x000f22000c1e1100 */
[----:B------:R-:W-:Y:S02]  /*2efb0*/  @P4 LOP3.LUT R2, R2, 0x2, RZ, 0xfc, !PT ;  /* 0x0000000202024812 */ /* 0x000fe400078efcff */
[----:B------:R-:W-:Y:S02]  /*2efc0*/  @!P4 IADD3.X R185, R29, UR7, R23, P0, P3 ;  /* 0x000000071db9cc10 */ /* 0x000fe400087e6417 */
[----:B------:R-:W-:Y:S02]  /*2efd0*/  ISETP.LT.OR P4, PT, R28, 0x7a, !P2 ;  /* 0x0000007a1c00780c */ /* 0x000fe40005781670 */
        /* <DEDUP_REMOVED lines=34> */
[----:B------:R-:W-:Y:S01]  /*2f200*/  @!P0 IMAD.X R23, R29, 0x1, R23, P3 ;  /* 0x000000011d178824 */ /* 0x000fe200018e0617 */
[----:B------:R-:W-:-:S04]  /*2f210*/  LOP3.LUT R21, R21, 0xf7ffffff, RZ, 0xc0, !PT ;  /* 0xf7ffffff15157812 */ /* 0x000fc800078ec0ff */
[----:B------:R-:W-:Y:S02]  /*2f220*/  @P4 LOP3.LUT R21, R21, 0x8000000, RZ, 0xfc, !PT ;  /* 0x0800000015154812 */ /* 0x000fe400078efcff */
[----:B------:R-:W-:Y:S02]  /*2f230*/  ISETP.LT.OR P4, PT, R28, 0x41, !P2 ;  /* 0x000000411c00780c */ /* 0x000fe40005781670 */
        /* <DEDUP_REMOVED lines=24> */
[----:B------:R-:W3:Y:S01]  /*2f3c0*/  LDL.LU R114, [R1+0x3f4] ;  /* 0x0003f40001727983 */ /* 0x000ee20000300800 */
        /* <DEDUP_REMOVED lines=9> */
[----:B------:R-:W4:Y:S01]  /*2f460*/  @!P4 LDG.E.U8 R22, desc[UR54][R6.64+0x41] ;  /* 0x000041360616c981 */ /* 0x000f22000c1e1100 */
        /* <DEDUP_REMOVED lines=33> */
[----:B------:R-:W-:Y:S02]  /*2f680*/  LOP3.LUT P6, RZ, R30, 0x200, RZ, 0xc0, !PT ;  /* 0x000002001eff7812 */ /* 0x000fe400078cc0ff */
[----:B------:R-:W-:-:S04]  /*2f690*/  LOP3.LUT R21, R21, 0xfffff7ff, RZ, 0xc0, !PT ;  /* 0xfffff7ff15157812 */ /* 0x000fc800078ec0ff */
[----:B------:R-:W-:Y:S02]  /*2f6a0*/  @P4 LOP3.LUT R21, R21, 0x800, RZ, 0xfc, !PT ;  /* 0x0000080015154812 */ /* 0x000fe400078efcff */
[----:B------:R-:W-:Y:S02]  /*2f6b0*/  ISETP.LT.OR P4, PT, R28, 0x71, !P6 ;  /* 0x000000711c00780c */ /* 0x000fe40007781670 */
[----:B0-----:R-:W-:-:S05]  /*2f6c0*/  @!P0 IADD3 R22, P3, R24, R22, RZ ;  /* 0x0000001618168210 */ /* 0x001fca0007f7e0ff */
[----:B------:R-:W-:Y:S01]  /*2f6d0*/  @!P0 IMAD.X R23, R29, 0x1, R23, P3 ;  /* 0x000000011d178824 */ /* 0x000fe200018e0617 */
        /* <DEDUP_REMOVED lines=37> */
[----:B------:R-:W-:Y:S02]  /*2f930*/  @P4 LOP3.LUT R21, R21, 0x40, RZ, 0xfc, !PT ;  /* 0x0000004015154812 */ /* 0x000fe400078efcff */
[----:B------:R-:W-:Y:S02]  /*2f940*/  @!P4 IADD3.X R201, R29, UR58, R23, P0, P3 ;  /* 0x0000003a1dc9cc10 */ /* 0x000fe400087e6417 */
[C---:B------:R-:W-:Y:S02]  /*2f950*/  ISETP.LT.OR P4, PT, R28.reuse, 0x7a, !P6 ;  /* 0x0000007a1c00780c */ /* 0x040fe40007781670 */
        /* <DEDUP_REMOVED lines=19> */
[----:B------:R-:W-:Y:S02]  /*2fa90*/  ISETP.LT.OR P5, PT, R28, 0x42, !P1 ;  /* 0x000000421c00780c */ /* 0x000fe40004fa1670 */
[----:B----4-:R-:W-:-:S04]  /*2faa0*/  LOP3.LUT R22, R22, 0xff, RZ, 0xc0, !PT ;  /* 0x000000ff16167812 */ /* 0x010fc800078ec0ff */
[----:B------:R-:W-:-:S05]  /*2fab0*/  F2FP.F16.E4M3.UNPACK_B R22, R22 ;  /* 0x00000016ff16723e */ /* 0x000fca00020006ff */
[----:B------:R-:W-:-:S05]  /*2fac0*/  HADD2.F32 R22, -RZ, R22.H0_H0 ;  /* 0x20000016ff167230 */ /* 0x000fca0000004100 */
[----:B------:R-:W-:-:S04]  /*2fad0*/  FMUL R22, R22, UR5 ;  /* 0x0000000516167c20 */ /* 0x000fc80008400000 */
[----:B---3--:R-:W-:Y:S02]  /*2fae0*/  FFMA R31, R114, UR4, R22 ;  /* 0x00000004721f7c23 */ /* 0x008fe40008000016 */
[----:B------:R-:W0:Y:S01]  /*2faf0*/  @!P4 LDC.64 R22, c[0x0][0x5c0] ;  /* 0x00017000ff16cb82 */ /* 0x000e220000000a00 */
[----:B------:R-:W-:Y:S01]  /*2fb00*/  LOP3.LUT R21, R21, 0xfffffbff, RZ, 0xc0, !PT ;  /* 0xfffffbff15157812 */ /* 0x000fe200078ec0ff */
        /* <DEDUP_REMOVED lines=15> */
[----:B------:R-:W-:-:S11]  /*2fc00*/  @P4 LOP3.LUT R21, R21, 0x400, RZ, 0xfc, !PT ;  /* 0x0000040015154812 */ /* 0x000fd600078efcff */
[----:B------:R-:W-:-:S04]  /*2fc10*/  @!P3 IADD3 R31, P0, P4, R31, UR57, R24 ;  /* 0x000000391f1fbc10 */ /* 0x000fc8000fc1e018 */
[----:B------:R-:W-:Y:S02]  /*2fc20*/  @!P3 IADD3.X R32, R32, UR56, R29, P0, P4 ;  /* 0x000000382020bc10 */ /* 0x000fe400087e841d */
[----:B----4-:R-:W-:-:S04]  /*2fc30*/  LOP3.LUT R22, R22, 0xff, RZ, 0xc0, !PT ;  /* 0x000000ff16167812 */ /* 0x010fc800078ec0ff */
[----:B------:R-:W-:-:S05]  /*2fc40*/  F2FP.F16.E4M3.UNPACK_B R22, R22 ;  /* 0x00000016ff16723e */ /* 0x000fca00020006ff */
[----:B------:R-:W-:-:S05]  /*2fc50*/  HADD2.F32 R22, -RZ, R22.H0_H0 ;  /* 0x20000016ff167230 */ /* 0x000fca0000004100 */
[----:B------:R-:W-:-:S04]  /*2fc60*/  FMUL R22, R22, UR5 ;  /* 0x0000000516167c20 */ /* 0x000fc80008400000 */
[----:B--2---:R-:W-:Y:S01]  /*2fc70*/  FFMA R22, R115, UR4, R22 ;  /* 0x0000000473167c23 */ /* 0x004fe20008000016 */
[----:B------:R-:W-:Y:S01]  /*2fc80*/  IMAD.U32 R34, RZ, RZ, UR52 ;  /* 0x00000034ff227e24 */ /* 0x000fe2000f8e00ff */
[----:B------:R-:W2:Y:S03]  /*2fc90*/  LDL.LU R115, [R1+0x410] ;  /* 0x0004100001737983 */ /* 0x000ea60000300800 */
        /* <DEDUP_REMOVED lines=79> */
[----:B--2---:R-:W-:Y:S01]  /*30190*/  FFMA R22, R115, UR4, R22 ;  /* 0x0000000473167c23 */ /* 0x004fe20008000016 */
[----:B------:R-:W-:Y:S01]  /*301a0*/  LOP3.LUT R21, R21, 0xfffffffb, RZ, 0xc0, !PT ;  /* 0xfffffffb15157812 */ /* 0x000fe200078ec0ff */
[----:B------:R-:W-:Y:S01]  /*301b0*/  IMAD.U32 R34, RZ, RZ, UR52 ;  /* 0x00000034ff227e24 */ /* 0x000fe2000f8e00ff */
[----:B------:R-:W2:Y:S02]  /*301c0*/  LDL.LU R115, [R1+0x420] ;  /* 0x0004200001737983 */ /* 0x000ea40000300800 */
        /* <DEDUP_REMOVED lines=8> */
[----:B------:R-:W-:Y:S02]  /*30250*/  @P2 LOP3.LUT R21, R21, 0x4, RZ, 0xfc, !PT ;  /* 0x0000000415152812 */ /* 0x000fe400078efcff */
[----:B------:R-:W-:Y:S01]  /*30260*/  ISETP.LT.OR P2, PT, R28, 0x89, !P1 ;  /* 0x000000891c00780c */ /* 0x000fe20004f41670 */
        /* <DEDUP_REMOVED lines=37> */
[----:B------:R-:W-:Y:S02]  /*304c0*/  LOP3.LUT R30, R30, 0xffffffbf, RZ, 0xc0, !PT ;  /* 0xffffffbf1e1e7812 */ /* 0x000fe400078ec0ff */
[----:B------:R-:W-:Y:S02]  /*304d0*/  LOP3.LUT R21, R21, 0xfffffffe, RZ, 0xc0, !PT ;  /* 0xfffffffe15157812 */ /* 0x000fe400078ec0ff */
[----:B------:R-:W-:Y:S02]  /*304e0*/  @P1 LOP3.LUT R30, R30, 0x40, RZ, 0xfc, !PT ;  /* 0x000000401e1e1812 */ /* 0x000fe400078efcff */
[----:B------:R-:W-:Y:S02]  /*304f0*/  ISETP.GE.AND P1, PT, R3, 0x101, PT ;  /* 0x000001010300780c */ /* 0x000fe40003f26270 */
[----:B------:R-:W-:-:S02]  /*30500*/  @P4 LOP3.LUT R21, R21, 0x1, RZ, 0xfc, !PT ;  /* 0x0000000115154812 */ /* 0x000fc400078efcff */
[----:B------:R-:W-:Y:S02]  /*30510*/  @!P4 IADD3.X R155, R29, UR56, R23, P0, P3 ;  /* 0x000000381d9bcc10 */ /* 0x000fe400087e6417 */
[----:B------:R-:W-:Y:S02]  /*30520*/  ISETP.LT.OR P4, PT, R28, 0x81, !P1 ;  /* 0x000000811c00780c */ /* 0x000fe40004f81670 */
[----:B------:R-:W-:-:S11]  /*30530*/  LOP3.LUT R20, R20, 0x7fffffff, RZ, 0xc0, !PT ;  /* 0x7fffffff14147812 */ /* 0x000fd600078ec0ff */
        /* <DEDUP_REMOVED lines=39> */
[----:B------:R-:W-:Y:S01]  /*307b0*/  ISETP.LT.OR P2, PT, R28, 0x89, !P1 ;  /* 0x000000891c00780c */ /* 0x000fe20004f41670 */
[----:B------:R-:W-:Y:S01]  /*307c0*/  @!P3 IMAD.X R23, R32, 0x1, R23, P0 ;  /* 0x000000012017b824 */ /* 0x000fe200000e0617 */
[----:B------:R-:W-:Y:S02]  /*307d0*/  ISETP.LT.OR P0, PT, R28, 0x42, !P6 ;  /* 0x000000421c00780c */ /* 0x000fe40007701670 */
[----:B----4-:R-:W-:-:S04]  /*307e0*/  LOP3.LUT R31, R31, 0xff, RZ, 0xc0, !PT ;  /* 0x000000ff1f1f7812 */ /* 0x010fc800078ec0ff */
[----:B------:R-:W-:-:S05]  /*307f0*/  F2FP.F16.E4M3.UNPACK_B R31, R31 ;  /* 0x0000001fff1f723e */ /* 0x000fca00020006ff */
[----:B------:R-:W-:-:S05]  /*30800*/  HADD2.F32 R31, -RZ, R31.H0_H0 ;  /* 0x2000001fff1f7230 */ /* 0x000fca0000004100 */
[----:B------:R-:W-:-:S04]  /*30810*/  FMUL R31, R31, UR5 ;  /* 0x000000051f1f7c20 */ /* 0x000fc80008400000 */
[----:B---3--:R-:W-:Y:S01]  /*30820*/  FFMA R32, R114, UR4, R31 ;  /* 0x0000000472207c23 */ /* 0x008fe2000800001f */
[----:B------:R-:W-:Y:S01]  /*30830*/  ISETP.LT.OR P1, PT, R28, 0x8a, !P1 ;  /* 0x0000008a1c00780c */ /* 0x000fe20004f21670 */
[----:B------:R-:W3:Y:S03]  /*30840*/  LDL.LU R114, [R1+0x434] ;  /* 0x0004340001727983 */ /* 0x000ee60000300800 */
[----:B------:R-:W-:-:S05]  /*30850*/  F2FP.SATFINITE.E4M3.F32.PACK_AB_MERGE_C R32, RZ, R32, RZ ;  /* 0x00000020ff20723e */ /* 0x000fca00048070ff */
[----:B------:R0:W-:Y:S02]  /*30860*/  @!P3 STG.E.U8 desc[UR54][R22.64+0x40], R32 ;  /* 0x000040201600b986 */ /* 0x0001e4000c101136 */
[----:B0-----:R-:W0:Y:S01]  /*30870*/  @!P2 LDC.64 R22, c[0x0][0x5c0] ;  /* 0x00017000ff16ab82 */ /* 0x001e220000000a00 */
[----:B------:R-:W-:-:S05]  /*30880*/  IMAD.U32 R31, RZ, RZ, UR52 ;  /* 0x00000034ff1f7e24 */ /* 0x000fca000f8e00ff */
[----:B------:R-:W-:Y:S02]  /*30890*/  @!P0 IADD3 R31, P4, P5, R31, UR59, R24 ;  /* 0x0000003b1f1f8c10 */ /* 0x000fe4000fd9e018 */
[----:B------:R-:W1:Y:S02]  /*308a0*/  @!P0 LDC.64 R32, c[0x0][0x5c0] ;  /* 0x00017000ff208b82 */ /* 0x000e640000000a00 */
[----:B------:R-:W-:Y:S02]  /*308b0*/  @!P0 IADD3.X R34, R34, UR58, R29, P4, P5 ;  /* 0x0000003a22228c10 */ /* 0x000fe4000a7ea41d */
[--C-:B0-----:R-:W-:Y:S02]  /*308c0*/  @!P2 IADD3 R124, P4, P5, R24, UR59, R22.reuse ;  /* 0x0000003b187cac10 */ /* 0x101fe4000fd9e016 */
[----:B------:R-:W-:-:S06]  /*308d0*/  PRMT R22, RZ, 0x7610, R22 ;  /* 0x00007610ff167816 */ /* 0x000fcc0000000016 */
[----:B------:R-:W4:Y:S01]  /*308e0*/  @!P0 LDG.E.U8 R22, desc[UR54][R14.64+0x41] ;  /* 0x000041360e168981 */ /* 0x000f22000c1e1100 */
[----:B-1----:R-:W-:-:S05]  /*308f0*/  @!P0 IADD3 R32, P3, R31, R32, RZ ;  /* 0x000000201f208210 */ /* 0x002fca0007f7e0ff */
[----:B------:R-:W-:Y:S01]  /*30900*/  @!P0 IMAD.X R33, R34, 0x1, R33, P3 ;  /* 0x0000000122218824 */ /* 0x000fe200018e0621 */
        /* <DEDUP_REMOVED lines=16> */
[----:B------:R-:W-:Y:S02]  /*30a10*/  LOP3.LUT P2, RZ, R30, 0x80, RZ, 0xc0, !PT ;  /* 0x000000801eff7812 */ /* 0x000fe4000784c0ff */
[----:B------:R-:W-:Y:S02]  /*30a20*/  LOP3.LUT R20, R20, 0xfdffffff, RZ, 0xc0, !PT ;  /* 0xfdffffff14147812 */ /* 0x000fe400078ec0ff */
[----:B------:R-:W-:Y:S02]  /*30a30*/  @!P1 IADD3.X R123, R29, UR58, R23, P0, P3 ;  /* 0x0000003a1d7b9c10 */ /* 0x000fe400087e6417 */
[----:B------:R-:W-:Y:S02]  /*30a40*/  @P1 LOP3.LUT R20, R20, 0x2000000, RZ, 0xfc, !PT ;  /* 0x0200000014141812 */ /* 0x000fe400078efcff */
[----:B------:R-:W-:-:S02]  /*30a50*/  ISETP.LT.OR P1, PT, R28, 0x91, !P2 ;  /* 0x000000911c00780c */ /* 0x000fc40005721670 */
        /* <DEDUP_REMOVED lines=9> */
[----:B------:R-:W-:Y:S01]  /*30af0*/  F2FP.SATFINITE.E4M3.F32.PACK_AB_MERGE_C R31, RZ, R31, RZ ;  /* 0x0000001fff1f723e */ /* 0x000fe200048070ff */
[----:B------:R-:W3:Y:S04]  /*30b00*/  LDL.LU R114, [R1+0x43c] ;  /* 0x00043c0001727983 */ /* 0x000ee80000300800 */
[----:B------:R1:W-:Y:S01]  /*30b10*/  @!P4 STG.E.U8 desc[UR54][R80.64+0x48], R31 ;  /* 0x0000481f5000c986 */ /* 0x0003e2000c101136 */
[----:B------:R-:W-:-:S02]  /*30b20*/  ISETP.LT.OR P4, PT, R28, 0x92, !P2 ;  /* 0x000000921c00780c */ /* 0x000fc40005781670 */
[----:B0-----:R-:W-:-:S04]  /*30b30*/  @!P1 IADD3 R128, P0, P3, R24, UR52, R22 ;  /* 0x0000003418809c10 */ /* 0x001fc8000fb1e016 */
[----:B------:R-:W-:-:S07]  /*30b40*/  @!P1 IADD3.X R129, R29, UR7, R23, P0, P3 ;  /* 0x000000071d819c10 */ /* 0x000fce00087e6417 */
[----:B------:R-:W0:Y:S02]  /*30b50*/  @!P4 LDC.64 R22, c[0x0][0x5c0] ;  /* 0x00017000ff16cb82 */ /* 0x000e240000000a00 */
[--C-:B0-----:R-:W-:Y:S02]  /*30b60*/  @!P4 IADD3 R126, P0, P3, R24, UR52, R22.reuse ;  /* 0x00000034187ecc10 */ /* 0x101fe4000fb1e016 */
[----:B------:R-:W-:-:S06]  /*30b70*/  PRMT R22, RZ, 0x7610, R22 ;  /* 0x00007610ff167816 */ /* 0x000fcc0000000016 */
[----:B------:R-:W4:Y:S01]  /*30b80*/  @!P5 LDG.E.U8 R22, desc[UR54][R12.64+0x49] ;  /* 0x000049360c16d981 */ /* 0x000f22000c1e1100 */
[----:B------:R-:W-:Y:S02]  /*30b90*/  @!P4 IADD3.X R127, R29, UR7, R23, P0, P3 ;  /* 0x000000071d7fcc10 */ /* 0x000fe400087e6417 */
[----:B------:R-:W-:Y:S02]  /*30ba0*/  ISETP.LT.OR P0, PT, R28, 0x49, !P6 ;  /* 0x000000491c00780c */ /* 0x000fe40007701670 */
[----:B------:R-:W-:-:S04]  /*30bb0*/  @P1 LOP3.LUT R20, R20, 0x40000000, RZ, 0xfc, !PT ;  /* 0x4000000014141812 */ /* 0x000fc800078efcff */
[----:B------:R-:W-:Y:S01]  /*30bc0*/  LOP3.LUT R20, R20, 0xefffffff, RZ, 0xc0, !PT ;  /* 0xefffffff14147812 */ /* 0x000fe200078ec0ff */
[----:B-1----:R-:W-:-:S03]  /*30bd0*/  IMAD.U32 R31, RZ, RZ, UR7 ;  /* 0x00000007ff1f7e24 */ /* 0x002fc6000f8e00ff */
[----:B------:R-:W-:-:S03]  /*30be0*/  @P4 LOP3.LUT R20, R20, 0x10000000, RZ, 0xfc, !PT ;  /* 0x1000000014144812 */ /* 0x000fc600078efcff */
[----:B------:R-:W-:-:S04]  /*30bf0*/  @!P0 IADD3 R32, P3, P4, R32, UR59, R24 ;  /* 0x0000003b20208c10 */ /* 0x000fc8000fc7e018 */
        /* <DEDUP_REMOVED lines=9> */
[----:B0-----:R-:W0:Y:S02]  /*30c90*/  @!P0 LDC.64 R22, c[0x0][0x5c0] ;  /* 0x00017000ff168b82 */ /* 0x001e240000000a00 */
[----:B0-----:R-:W-:-:S05]  /*30ca0*/  @!P0 IADD3 R22, P3, R32, R22, RZ ;  /* 0x0000001620168210 */ /* 0x001fca0007f7e0ff */
[----:B------:R-:W-:Y:S01]  /*30cb0*/  @!P0 IMAD.X R23, R31, 0x1, R23, P3 ;  /* 0x000000011f178824 */ /* 0x000fe200018e0617 */
[----:B------:R-:W-:-:S06]  /*30cc0*/  PRMT R31, RZ, 0x7610, R31 ;  /* 0x00007610ff1f7816 */ /* 0x000fcc000000001f */
[----:B------:R-:W4:Y:S01]  /*30cd0*/  @!P0 LDG.E.U8 R31, desc[UR54][R14.64+0x48] ;  /* 0x000048360e1f8981 */ /* 0x000f22000c1e1100 */
[----:B------:R-:W-:Y:S01]  /*30ce0*/  ISETP.LT.OR P3, PT, R28, 0x4a, !P6 ;  /* 0x0000004a1c00780c */ /* 0x000fe20007761670 */
[----:B------:R-:W-:-:S12]  /*30cf0*/  IMAD.U32 R32, RZ, RZ, UR52 ;  /* 0x00000034ff207e24 */ /* 0x000fd8000f8e00ff */
[----:B------:R-:W-:Y:S02]  /*30d00*/  @!P3 IADD3 R32, P4, P5, R32, UR59, R24 ;  /* 0x0000003b2020bc10 */ /* 0x000fe4000fd9e018 */
        /* <DEDUP_REMOVED lines=9> */
[----:B0-----:R-:W0:Y:S01]  /*30da0*/  @!P3 LDC.64 R22, c[0x0][0x5c0] ;  /* 0x00017000ff16bb82 */ /* 0x001e220000000a00 */
[----:B------:R-:W-:-:S05]  /*30db0*/  IMAD.U32 R31, RZ, RZ, UR7 ;  /* 0x00000007ff1f7e24 */ /* 0x000fca000f8e00ff */
[----:B------:R-:W-:Y:S02]  /*30dc0*/  @!P3 IADD3.X R31, R31, UR58, R29, P4, P5 ;  /* 0x0000003a1f1fbc10 */ /* 0x000fe4000a7ea41d */
[----:B0-----:R-:W-:-:S05]  /*30dd0*/  @!P3 IADD3 R22, P0, R32, R22, RZ ;  /* 0x000000162016b210 */ /* 0x001fca0007f1e0ff */
[----:B------:R-:W-:Y:S01]  /*30de0*/  @!P3 IMAD.X R23, R31, 0x1, R23, P0 ;  /* 0x000000011f17b824 */ /* 0x000fe200000e0617 */
[----:B------:R-:W-:-:S06]  /*30df0*/  PRMT R31, RZ, 0x7610, R31 ;  /* 0x00007610ff1f7816 */ /* 0x000fcc000000001f */
[----:B------:R-:W4:Y:S01]  /*30e00*/  @!P3 LDG.E.U8 R31, desc[UR54][R14.64+0x49] ;  /* 0x000049360e1fb981 */ /* 0x000f22000c1e1100 */
[----:B------:R-:W-:-:S04]  /*30e10*/  LOP3.LUT R30, R30, 0xfffffff7, RZ, 0xc0, !PT ;  /* 0xfffffff71e1e7812 */ /* 0x000fc800078ec0ff */
[----:B------:R-:W-:Y:S02]  /*30e20*/  @P6 LOP3.LUT R30, R30, 0x8, RZ, 0xfc, !PT ;  /* 0x000000081e1e6812 */ /* 0x000fe400078efcff */
[----:B------:R-:W-:-:S04]  /*30e30*/  ISETP.GE.AND P6, PT, R3, 0x181, PT ;  /* 0x000001810300780c */ /* 0x000fc80003fc6270 */
        /* <DEDUP_REMOVED lines=23> */
[----:B------:R-:W-:Y:S02]  /*30fb0*/  @!P5 IADD3.X R121, R29, UR7, R23, P3, P4 ;  /* 0x000000071d79dc10 */ /* 0x000fe40009fe8417 */
[----:B------:R-:W-:Y:S02]  /*30fc0*/  LOP3.LUT P5, RZ, R20, 0x10, RZ, 0xc0, !PT ;  /* 0x0000001014ff7812 */ /* 0x000fe400078ac0ff */
[----:B------:R-:W-:-:S11]  /*30fd0*/  LOP3.LUT R30, R30, 0xffffffdf, RZ, 0xc0, !PT ;  /* 0xffffffdf1e1e7812 */ /* 0x000fd600078ec0ff */
        /* <DEDUP_REMOVED lines=11> */
[----:B------:R0:W-:Y:S01]  /*31090*/  @!P0 STG.E.U8 desc[UR54][R32.64+0x40], R22 ;  /* 0x0000401620008986 */ /* 0x0001e2000c101136 */
[----:B------:R-:W-:-:S02]  /*310a0*/  ISETP.LT.OR P0, PT, R28, 0x42, !P6 ;  /* 0x000000421c00780c */ /* 0x000fc40007701670 */
[----:B------:R-:W-:Y:S01]  /*310b0*/  @P5 LOP3.LUT R20, R20, 0x1000000, RZ, 0xfc, !PT ;  /* 0x0100000014145812 */ /* 0x000fe200078efcff */
[----:B------:R-:W5:Y:S10]  /*310c0*/  LDL.LU R168, [R1+0x454] ;  /* 0x0004540001a87983 */ /* 0x000f740000300800 */
[----:B0-----:R-:W0:Y:S01]  /*310d0*/  @!P0 LDC.64 R32, c[0x0][0x5c0] ;  /* 0x00017000ff208b82 */ /* 0x001e220000000a00 */
[----:B------:R-:W-:-:S02]  /*310e0*/  @!P0 IMAD.MOV.U32 R22, RZ, RZ, R24 ;  /* 0x000000ffff168224 */ /* 0x000fc400078e0018 */
        /* <DEDUP_REMOVED lines=27> */
[----:B------:R-:W-:-:S11]  /*312a0*/  LOP3.LUT R20, R20, 0xffbfffff, RZ, 0xc0, !PT ;  /* 0xffbfffff14147812 */ /* 0x000fd600078ec0ff */
[----:B------:R-:W-:Y:S02]  /*312b0*/  @P5 LOP3.LUT R20, R20, 0x400000, RZ, 0xfc, !PT ;  /* 0x0040000014145812 */ /* 0x000fe400078efcff */
[----:B--2---:R-:W-:-:S04]  /*312c0*/  LOP3.LUT R22, R22, 0xff, RZ, 0xc0, !PT ;  /* 0x000000ff16167812 */ /* 0x004fc800078ec0ff */
[----:B------:R-:W-:-:S05]  /*312d0*/  F2FP.F16.E4M3.UNPACK_B R22, R22 ;  /* 0x00000016ff16723e */ /* 0x000fca00020006ff */
[----:B------:R-:W-:-:S05]  /*312e0*/  HADD2.F32 R22, -RZ, R22.H0_H0 ;  /* 0x20000016ff167230 */ /* 0x000fca0000004100 */
[----:B------:R-:W-:-:S04]  /*312f0*/  FMUL R22, R22, UR5 ;  /* 0x0000000516167c20 */ /* 0x000fc80008400000 */
[----:B---3--:R-:W-:Y:S02]  /*31300*/  FFMA R31, R114, UR4, R22 ;  /* 0x00000004721f7c23 */ /* 0x008fe40008000016 */
[----:B------:R-:W0:Y:S03]  /*31310*/  @!P5 LDC.64 R22, c[0x0][0x5c0] ;  /* 0x00017000ff16db82 */ /* 0x000e260000000a00 */
[----:B------:R-:W-:Y:S02]  /*31320*/  F2FP.SATFINITE.E4M3.F32.PACK_AB_MERGE_C R31, RZ, R31, RZ ;  /* 0x0000001fff1f723e */ /* 0x000fe400048070ff */
[----:B0-----:R-:W-:-:S04]  /*31330*/  @!P5 IADD3 R114, P0, P3, R24, UR57, R22 ;  /* 0x000000391872dc10 */ /* 0x001fc8000fb1e016 */
[----:B------:R-:W-:Y:S02]  /*31340*/  @!P5 IADD3.X R115, R29, UR56, R23, P0, P3 ;  /* 0x000000381d73dc10 */ /* 0x000fe400087e6417 */
[----:B------:R-:W-:Y:S02]  /*31350*/  LOP3.LUT P5, RZ, R30, 0x20, RZ, 0xc0, !PT ;  /* 0x000000201eff7812 */ /* 0x000fe400078ac0ff */
[----:B------:R-:W-:Y:S01]  /*31360*/  PRMT R22, RZ, 0x7610, R22 ;  /* 0x00007610ff167816 */ /* 0x000fe20000000016 */
[----:B------:R0:W-:Y:S10]  /*31370*/  @!P4 STG.E.U8 desc[UR54][R160.64+0x40], R31 ;  /* 0x0000401fa000c986 */ /* 0x0001f4000c101136 */
[----:B------:R-:W2:Y:S01]  /*31380*/  @!P5 LDG.E.U8 R22, desc[UR54][R18.64+0x41] ;  /* 0x000041361216d981 */ /* 0x000ea2000c1e1100 */
[----:B------:R-:W-:-:S13]  /*31390*/  ISETP.LT.OR P0, PT, R28, 0x49, !P6 ;  /* 0x000000491c00780c */ /* 0x000fda0007701670 */
[----:B------:R-:W-:Y:S02]  /*313a0*/  @!P0 IMAD.MOV.U32 R32, RZ, RZ, R24 ;  /* 0x000000ffff208224 */ /* 0x000fe400078e0018 */
[----:B------:R-:W-:Y:S02]  /*313b0*/  @!P0 IMAD.MOV.U32 R33, RZ, RZ, R29 ;  /* 0x000000ffff218224 */ /* 0x000fe400078e001d */
[----:B------:R-:W-:-:S04]  /*313c0*/  @!P0 IMAD.WIDE.U32 R32, R4, 0x180, R32 ;  /* 0x0000018004208825 */ /* 0x000fc800078e0020 */
[----:B0-----:R-:W-:Y:S01]  /*313d0*/  @!P0 IMAD R31, R5, 0x180, RZ ;  /* 0x00000180051f8824 */ /* 0x001fe200078e02ff */
[----:B--2---:R-:W-:-:S04]  /*313e0*/  LOP3.LUT R22, R22, 0xff, RZ, 0xc0, !PT ;  /* 0x000000ff16167812 */ /* 0x004fc800078ec0ff */
[----:B------:R-:W-:-:S05]  /*313f0*/  F2FP.F16.E4M3.UNPACK_B R22, R22 ;  /* 0x00000016ff16723e */ /* 0x000fca00020006ff */
[----:B------:R-:W-:-:S05]  /*31400*/  HADD2.F32 R22, -RZ, R22.H0_H0 ;  /* 0x20000016ff167230 */ /* 0x000fca0000004100 */
[----:B------:R-:W-:-:S04]  /*31410*/  FMUL R22, R22, UR5 ;  /* 0x0000000516167c20 */ /* 0x000fc80008400000 */
[----:B----4-:R-:W-:Y:S01]  /*31420*/  FFMA R22, R169, UR4, R22 ;  /* 0x00000004a9167c23 */ /* 0x010fe20008000016 */
[----:B------:R-:W-:Y:S01]  /*31430*/  LOP3.LUT R20, R20, 0xffdfffff, RZ, 0xc0, !PT ;  /* 0xffdfffff14147812 */ /* 0x000fe200078ec0ff */
        /* <DEDUP_REMOVED lines=10> */
[----:B------:R-:W3:Y:S01]  /*314e0*/  @!P0 LDG.E.U8 R22, desc[UR54][R16.64+0x48] ;  /* 0x0000483610168981 */ /* 0x000ee2000c1e1100 */
[----:B------:R-:W-:Y:S02]  /*314f0*/  @!P5 IADD3.X R107, R29, UR56, R23, P3, P4 ;  /* 0x000000381d6bdc10 */ /* 0x000fe40009fe8417 */
[----:B------:R-:W-:Y:S02]  /*31500*/  @P5 LOP3.LUT R20, R20, 0x200000, RZ, 0xfc, !PT ;  /* 0x0020000014145812 */ /* 0x000fe400078efcff */
[----:B------:R-:W-:Y:S02]  /*31510*/  ISETP.LT.OR P5, PT, R28, 0x9a, !P1 ;  /* 0x0000009a1c00780c */ /* 0x000fe40004fa1670 */
[----:B---3--:R-:W-:-:S04]  /*31520*/  LOP3.LUT R22, R22, 0xff, RZ, 0xc0, !PT ;  /* 0x000000ff16167812 */ /* 0x008fc800078ec0ff */
[----:B------:R-:W-:-:S05]  /*31530*/  F2FP.F16.E4M3.UNPACK_B R22, R22 ;  /* 0x00000016ff16723e */ /* 0x000fca00020006ff */
[----:B------:R-:W-:-:S05]  /*31540*/  HADD2.F32 R22, -RZ, R22.H0_H0 ;  /* 0x20000016ff167230 */ /* 0x000fca0000004100 */
[----:B------:R-:W-:-:S04]  /*31550*/  FMUL R22, R22, UR5 ;  /* 0x0000000516167c20 */ /* 0x000fc80008400000 */
[----:B-----5:R-:W-:Y:S01]  /*31560*/  FFMA R22, R168, UR4, R22 ;  /* 0x00000004a8167c23 */ /* 0x020fe20008000016 */
        /* <DEDUP_REMOVED lines=18> */
[----:B------:R-:W-:Y:S02]  /*31690*/  LOP3.LUT R20, R20, 0xfffeffff, RZ, 0xc0, !PT ;  /* 0xfffeffff14147812 */ /* 0x000fe400078ec0ff */
[----:B------:R-:W-:Y:S02]  /*316a0*/  @!P5 IADD3.X R71, R29, UR56, R23, P3, P4 ;  /* 0x000000381d47dc10 */ /* 0x000fe40009fe8417 */
[----:B------:R-:W-:Y:S02]  /*316b0*/  @P5 LOP3.LUT R20, R20, 0x10000, RZ, 0xfc, !PT ;  /* 0x0001000014145812 */ /* 0x000fe400078efcff */
[----:B------:R-:W-:-:S04]  /*316c0*/  ISETP.GE.AND P5, PT, R3, 0x101, PT ;  /* 0x000001010300780c */ /* 0x000fc80003fa6270 */
[----:B------:R-:W-:Y:S02]  /*316d0*/  ISETP.LT.OR P4, PT, R28, 0x91, !P5 ;  /* 0x000000911c00780c */ /* 0x000fe40006f81670 */
        /* <DEDUP_REMOVED lines=34> */
[----:B------:R-:W-:-:S04]  /*31900*/  @P4 LOP3.LUT R20, R20, 0x2000, RZ, 0xfc, !PT ;  /* 0x0000200014144812 */ /* 0x000fc800078efcff */
        /* <DEDUP_REMOVED lines=25> */
[----:B------:R-:W-:Y:S01]  /*31aa0*/  ISETP.LT.OR P4, PT, R28, 0xa1, !P2 ;  /* 0x000000a11c00780c */ /* 0x000fe20005781670 */
        /* <DEDUP_REMOVED lines=39> */
[----:B------:R-:W-:-:S05]  /*31d20*/  F2FP.SATFINITE.E4M3.F32.PACK_AB_MERGE_C R31, RZ, R31, RZ ;  /* 0x0000001fff1f723e */ /* 0x000fca00048070ff */
[----:B------:R-:W-:Y:S01]  /*31d30*/  @!P1 STG.E.U8 desc[UR54][R82.64+0x50], R31 ;  /* 0x0000501f52009986 */ /* 0x000fe2000c101136 */
[----:B------:R-:W-:Y:S02]  /*31d40*/  ISETP.LT.OR P1, PT, R28, 0xa9, !P2 ;  /* 0x000000a91c00780c */ /* 0x000fe40005721670 */
[----:B0-----:R-:W-:-:S04]  /*31d50*/  @!P4 IADD3 R52, P0, P3, R24, UR52, R22 ;  /* 0x000000341834cc10 */ /* 0x001fc8000fb1e016 */
[----:B------:R-:W-:-:S07]  /*31d60*/  @!P4 IADD3.X R53, R29, UR7, R23, P0, P3 ;  /* 0x000000071d35cc10 */ /* 0x000fce00087e6417 */
[----:B------:R-:W0:Y:S01]  /*31d70*/  @!P1 LDC.64 R22, c[0x0][0x5c0] ;  /* 0x00017000ff169b82 */ /* 0x000e220000000a00 */
[----:B------:R-:W-:Y:S02]  /*31d80*/  ISETP.LT.OR P4, PT, R28, 0x52, !P2 ;  /* 0x000000521c00780c */ /* 0x000fe40005781670 */
[--C-:B0-----:R-:W-:Y:S02]  /*31d90*/  @!P1 IADD3 R50, P0, P3, R24, UR52, R22.reuse ;  /* 0x0000003418329c10 */ /* 0x101fe4000fb1e016 */
[----:B------:R-:W-:-:S09]  /*31da0*/  PRMT R22, RZ, 0x7610, R22 ;  /* 0x00007610ff167816 */ /* 0x000fd20000000016 */
[----:B------:R-:W4:Y:S01]  /*31db0*/  @!P4 LDG.E.U8 R22, desc[UR54][R6.64+0x51] ;  /* 0x000051360616c981 */ /* 0x000f22000c1e1100 */
        /* <DEDUP_REMOVED lines=70> */
[----:B------:R-:W-:Y:S02]  /*32220*/  LOP3.LUT P2, RZ, R0, 0x80, RZ, 0xc0, !PT ;  /* 0x0000008000ff7812 */ /* 0x000fe4000784c0ff */
[----:B------:R-:W-:-:S11]  /*32230*/  PRMT R22, RZ, 0x7610, R22 ;  /* 0x00007610ff167816 */ /* 0x000fd60000000016 */
[----:B------:R-:W4:Y:S01]  /*32240*/  @!P2 LDG.E.U8 R22, desc[UR54][R6.64+0x59] ;  /* 0x000059360616a981 */ /* 0x000f22000c1e1100 */
[----:B------:R-:W-:Y:S02]  /*32250*/  @P3 LOP3.LUT R20, R20, 0x400, RZ, 0xfc, !PT ;  /* 0x0000040014143812 */ /* 0x000fe400078efcff */
        /* <DEDUP_REMOVED lines=11> */
[----:B0-----:R-:W0:Y:S02]  /*32310*/  @!P2 LDC.64 R22, c[0x0][0x5c0] ;  /* 0x00017000ff16ab82 */ /* 0x001e240000000a00 */
[--C-:B0-----:R-:W-:Y:S02]  /*32320*/  @!P2 IADD3 R40, P0, P1, R24, UR57, R22.reuse ;  /* 0x000000391828ac10 */ /* 0x101fe4000f91e016 */
[----:B------:R-:W-:-:S06]  /*32330*/  PRMT R22, RZ, 0x7610, R22 ;  /* 0x00007610ff167816 */ /* 0x000fcc0000000016 */
[----:B------:R-:W4:Y:S01]  /*32340*/  @!P3 LDG.E.U8 R22, desc[UR54][R8.64+0x50] ;  /* 0x000050360816b981 */ /* 0x000f22000c1e1100 */
[----:B------:R-:W-:-:S04]  /*32350*/  @P6 LOP3.LUT R20, R20, 0x200, RZ, 0xfc, !PT ;  /* 0x0000020014146812 */ /* 0x000fc800078efcff */
[----:B------:R-:W-:-:S04]  /*32360*/  LOP3.LUT R20, R20, 0xfffffeff, RZ, 0xc0, !PT ;  /* 0xfffffeff14147812 */ /* 0x000fc800078ec0ff */
[----:B------:R-:W-:-:S04]  /*32370*/  @P4 LOP3.LUT R20, R20, 0x100, RZ, 0xfc, !PT ;  /* 0x0000010014144812 */ /* 0x000fc800078efcff */
[----:B------:R-:W-:Y:S02]  /*32380*/  LOP3.LUT R20, R20, 0xffffff7f, RZ, 0xc0, !PT ;  /* 0xffffff7f14147812 */ /* 0x000fe400078ec0ff */
[----:B------:R-:W-:Y:S02]  /*32390*/  @!P2 IADD3.X R41, R29, UR56, R23, P0, P1 ;  /* 0x000000381d29ac10 */ /* 0x000fe400087e2417 */
[----:B------:R-:W-:Y:S02]  /*323a0*/  @P2 LOP3.LUT R20, R20, 0x80, RZ, 0xfc, !PT ;  /* 0x0000008014142812 */ /* 0x000fe400078efcff */
[----:B------:R-:W-:Y:S02]  /*323b0*/  ISETP.LT.OR P2, PT, R28, 0xa1, !P5 ;  /* 0x000000a11c00780c */ /* 0x000fe40006f41670 */
[----:B------:R-:W-:-:S11]  /*323c0*/  LOP3.LUT R20, R20, 0xffffffbf, RZ, 0xc0, !PT ;  /* 0xffffffbf14147812 */ /* 0x000fd600078ec0ff */
[----:B------:R-:W-:Y:S02]  /*323d0*/  @P2 LOP3.LUT R20, R20, 0x40, RZ, 0xfc, !PT ;  /* 0x0000004014142812 */ /* 0x000fe400078efcff */
[----:B------:R-:W-:Y:S02]  /*323e0*/  LOP3.LUT P4, RZ, R0, 0x40, RZ, 0xc0, !PT ;  /* 0x0000004000ff7812 */ /* 0x000fe4000788c0ff */
[----:B----4-:R-:W-:-:S04]  /*323f0*/  LOP3.LUT R22, R22, 0xff, RZ, 0xc0, !PT ;  /* 0x000000ff16167812 */ /* 0x010fc800078ec0ff */
[----:B------:R-:W-:-:S05]  /*32400*/  F2FP.F16.E4M3.UNPACK_B R22, R22 ;  /* 0x00000016ff16723e */ /* 0x000fca00020006ff */
[----:B------:R-:W-:-:S05]  /*32410*/  HADD2.F32 R22, -RZ, R22.H0_H0 ;  /* 0x20000016ff167230 */ /* 0x000fca0000004100 */
[----:B------:R-:W-:Y:S02]  /*32420*/  FMUL R31, R22, UR5 ;  /* 0x00000005161f7c20 */ /* 0x000fe40008400000 */
[----:B------:R-:W0:Y:S02]  /*32430*/  @!P2 LDC.64 R22, c[0x0][0x5c0] ;  /* 0x00017000ff16ab82 */ /* 0x000e240000000a00 */
[----:B0-----:R-:W-:-:S04]  /*32440*/  @!P2 IADD3 R38, P0, P1, R24, UR59, R22 ;  /* 0x0000003b1826ac10 */ /* 0x001fc8000f91e016 */
[----:B------:R-:W-:Y:S02]  /*32450*/  @!P2 IADD3.X R39, R29, UR58, R23, P0, P1 ;  /* 0x0000003a1d27ac10 */ /* 0x000fe400087e2417 */
[----:B------:R-:W-:-:S13]  /*32460*/  ISETP.LT.OR P2, PT, R28, 0xa2, !P5 ;  /* 0x000000a21c00780c */ /* 0x000fda0006f41670 */
[----:B------:R-:W0:Y:S01]  /*32470*/  @!P2 LDC.64 R22, c[0x0][0x5c0] ;  /* 0x00017000ff16ab82 */ /* 0x000e220000000a00 */
[----:B---3--:R-:W-:Y:S01]  /*32480*/  FFMA R31, R168, UR4, R31 ;  /* 0x00000004a81f7c23 */ /* 0x008fe2000800001f */
[----:B------:R-:W-:Y:S01]  /*32490*/  LOP3.LUT R20, R20, 0xffffffdf, RZ, 0xc0, !PT ;  /* 0xffffffdf14147812 */ /* 0x000fe200078ec0ff */
[----:B------:R-:W-:Y:S01]  /*324a0*/  IMAD.U32 R32, RZ, RZ, UR52 ;  /* 0x00000034ff207e24 */ /* 0x000fe2000f8e00ff */
[----:B------:R-:W3:Y:S02]  /*324b0*/  LDL.LU R168, [R1+0x48c] ;  /* 0x00048c0001a87983 */ /* 0x000ee40000300800 */
        /* <DEDUP_REMOVED lines=17> */
[----:B------:R-:W-:Y:S01]  /*325d0*/  ISETP.LT.OR P5, PT, R28, 0xa9, !P5 ;  /* 0x000000a91c00780c */ /* 0x000fe20006fa1670 */
[----:B------:R-:W-:Y:S01]  /*325e0*/  IMAD.U32 R34, RZ, RZ, UR52 ;  /* 0x00000034ff227e24 */ /* 0x000fe2000f8e00ff */
[----:B------:R-:W2:Y:S02]  /*325f0*/  LDL.LU R169, [R1+0x490] ;  /* 0x0004900001a97983 */ /* 0x000ea40000300800 */
[----:B------:R-:W-:-:S05]  /*32600*/  F2FP.SATFINITE.E4M3.F32.PACK_AB_MERGE_C R22, RZ, R22, RZ ;  /* 0x00000016ff16723e */ /* 0x000fca00048070ff */
[----:B------:R0:W-:Y:S02]  /*32610*/  @!P4 STG.E.U8 desc[UR54][R88.64+0x51], R22 ;  /* 0x000051165800c986 */ /* 0x0001e4000c101136 */
[----:B0-----:R-:W0:Y:S02]  /*32620*/  @!P1 LDC.64 R22, c[0x0][0x5c0] ;  /* 0x00017000ff169b82 */ /* 0x001e240000000a00 */
[----:B0-----:R-:W-:-:S05]  /*32630*/  @!P1 IADD3 R22, P0, R32, R22, RZ ;  /* 0x0000001620169210 */ /* 0x001fca0007f1e0ff */
[----:B------:R-:W-:Y:S01]  /*32640*/  @!P1 IMAD.X R23, R31, 0x1, R23, P0 ;  /* 0x000000011f179824 */ /* 0x000fe200000e0617 */
[----:B------:R-:W-:-:S06]  /*32650*/  PRMT R31, RZ, 0x7610, R31 ;  /* 0x00007610ff1f7816 */ /* 0x000fcc000000001f */
[----:B------:R-:W4:Y:S01]  /*32660*/  @!P1 LDG.E.U8 R31, desc[UR54][R10.64+0x50] ;  /* 0x000050360a1f9981 */ /* 0x000f22000c1e1100 */
[----:B------:R-:W-:-:S13]  /*32670*/  ISETP.LT.OR P0, PT, R28, 0x52, !P3 ;  /* 0x000000521c00780c */ /* 0x000fda0005f01670 */
[----:B------:R-:W-:Y:S02]  /*32680*/  @!P0 IADD3 R34, P2, P3, R34, UR57, R24 ;  /* 0x0000003922228c10 */ /* 0x000fe4000fb5e018 */
[----:B----4-:R-:W-:-:S04]  /*32690*/  LOP3.LUT R31, R31, 0xff, RZ, 0xc0, !PT ;  /* 0x000000ff1f1f7812 */ /* 0x010fc800078ec0ff */
[----:B------:R-:W-:-:S05]  /*326a0*/  F2FP.F16.E4M3.UNPACK_B R31, R31 ;  /* 0x0000001fff1f723e */ /* 0x000fca00020006ff */
[----:B------:R-:W-:-:S05]  /*326b0*/  HADD2.F32 R31, -RZ, R31.H0_H0 ;  /* 0x2000001fff1f7230 */ /* 0x000fca0000004100 */
[----:B------:R-:W-:-:S04]  /*326c0*/  FMUL R32, R31, UR5 ;  /* 0x000000051f207c20 */ /* 0x000fc80008400000 */
[----:B---3--:R-:W-:Y:S01]  /*326d0*/  FFMA R32, R168, UR4, R32 ;  /* 0x00000004a8207c23 */ /* 0x008fe20008000020 */
[----:B------:R-:W-:Y:S01]  /*326e0*/  IMAD.U32 R31, RZ, RZ, UR7 ;  /* 0x00000007ff1f7e24 */ /* 0x000fe2000f8e00ff */
[----:B------:R-:W-:Y:S01]  /*326f0*/  LOP3.LUT P4, RZ, R0, 0x8, RZ, 0xc0, !PT ;  /* 0x0000000800ff7812 */ /* 0x000fe2000788c0ff */
[----:B------:R-:W3:Y:S02]  /*32700*/  LDL.LU R168, [R1+0x494] ;  /* 0x0004940001a87983 */ /* 0x000ee40000300800 */
[----:B------:R-:W-:-:S05]  /*32710*/  F2FP.SATFINITE.E4M3.F32.PACK_AB_MERGE_C R32, RZ, R32, RZ ;  /* 0x00000020ff20723e */ /* 0x000fca00048070ff */
[----:B------:R0:W-:Y:S02]  /*32720*/  @!P1 STG.E.U8 desc[UR54][R22.64+0x50], R32 ;  /* 0x0000502016009986 */ /* 0x0001e4000c101136 */
[----:B0-----:R-:W0:Y:S08]  /*32730*/  @!P0 LDC.64 R32, c[0x0][0x5c0] ;  /* 0x00017000ff208b82 */ /* 0x001e300000000a00 */
[----:B------:R-:W1:Y:S01]  /*32740*/  @!P5 LDC.64 R22, c[0x0][0x5c0] ;  /* 0x00017000ff16db82 */ /* 0x000e620000000a00 */
[----:B------:R-:W-:-:S02]  /*32750*/  @!P0 IADD3.X R31, R31, UR56, R29, P2, P3 ;  /* 0x000000381f1f8c10 */ /* 0x000fc400097e641d */
[----:B0-----:R-:W-:Y:S02]  /*32760*/  @!P0 IADD3 R32, P1, R34, R32, RZ ;  /* 0x0000002022208210 */ /* 0x001fe40007f3e0ff */
[--C-:B-1----:R-:W-:Y:S02]  /*32770*/  @!P5 IADD3 R34, P2, P3, R24, UR59, R22.reuse ;  /* 0x0000003b1822dc10 */ /* 0x102fe4000fb5e016 */
[----:B------:R-:W-:-:S06]  /*32780*/  PRMT R22, RZ, 0x7610, R22 ;  /* 0x00007610ff167816 */ /* 0x000fcc0000000016 */
[----:B------:R-:W4:Y:S01]  /*32790*/  @!P0 LDG.E.U8 R22, desc[UR54][R10.64+0x51] ;  /* 0x000051360a168981 */ /* 0x000f22000c1e1100 */
[----:B------:R-:W-:Y:S01]  /*327a0*/  @!P0 IMAD.X R33, R31, 0x1, R33, P1 ;  /* 0x000000011f218824 */ /* 0x000fe200008e0621 */
        /* <DEDUP_REMOVED lines=9> */
[----:B0-----:R-:W-:-:S06]  /*32840*/  PRMT R22, RZ, 0x7610, R22 ;  /* 0x00007610ff167816 */ /* 0x001fcc0000000016 */
[----:B------:R-:W4:Y:S01]  /*32850*/  @!P4 LDG.E.U8 R22, desc[UR54][R8.64+0x58] ;  /* 0x000058360816c981 */ /* 0x000f22000c1e1100 */
[----:B------:R-:W-:Y:S02]  /*32860*/  @P5 LOP3.LUT R20, R20, 0x10, RZ, 0xfc, !PT ;  /* 0x0000001014145812 */ /* 0x000fe400078efcff */
[----:B------:R-:W-:Y:S02]  /*32870*/  @!P5 IADD3.X R35, R29, UR58, R23, P2, P3 ;  /* 0x0000003a1d23dc10 */ /* 0x000fe400097e6417 */
[----:B------:R-:W-:Y:S02]  /*32880*/  LOP3.LUT P5, RZ, R0, 0x1, RZ, 0xc0, !PT ;  /* 0x0000000100ff7812 */ /* 0x000fe400078ac0ff */
[----:B----4-:R-:W-:-:S04]  /*32890*/  LOP3.LUT R22, R22, 0xff, RZ, 0xc0, !PT ;  /* 0x000000ff16167812 */ /* 0x010fc800078ec0ff */
[----:B------:R-:W-:-:S05]  /*328a0*/  F2FP.F16.E4M3.UNPACK_B R22, R22 ;  /* 0x00000016ff16723e */ /* 0x000fca00020006ff */
[----:B------:R-:W-:-:S05]  /*328b0*/  HADD2.F32 R22, -RZ, R22.H0_H0 ;  /* 0x20000016ff167230 */ /* 0x000fca0000004100 */
[----:B------:R-:W-:-:S04]  /*328c0*/  FMUL R22, R22, UR5 ;  /* 0x0000000516167c20 */ /* 0x000fc80008400000 */
[----:B---3--:R-:W-:Y:S01]  /*328d0*/  FFMA R22, R168, UR4, R22 ;  /* 0x00000004a8167c23 */ /* 0x008fe20008000016 */
[----:B------:R-:W-:Y:S01]  /*328e0*/  ISETP.GE.AND P3, PT, R3, 0x89, PT ;  /* 0x000000890300780c */ /* 0x000fe20003f66270 */
[----:B------:R-:W-:Y:S01]  /*328f0*/  IMAD.U32 R56, RZ, RZ, UR52 ;  /* 0x00000034ff387e24 */ /* 0x000fe2000f8e00ff */
[----:B------:R-:W-:Y:S01]  /*32900*/  LOP3.LUT P6, RZ, R30, 0x8, RZ, 0xc0, !PT ;  /* 0x000000081eff7812 */ /* 0x000fe200078cc0ff */
[----:B------:R-:W-:Y:S01]  /*32910*/  IMAD.U32 R33, RZ, RZ, UR7 ;  /* 0x00000007ff217e24 */ /* 0x000fe2000f8e00ff */
[----:B------:R-:W-:Y:S01]  /*32920*/  F2FP.SATFINITE.E4M3.F32.PACK_AB_MERGE_C R22, RZ, R22, RZ ;  /* 0x00000016ff16723e */ /* 0x000fe200048070ff */
[----:B------:R-:W-:Y:S01]  /*32930*/  IMAD.U32 R32, RZ, RZ, UR52 ;  /* 0x00000034ff207e24 */ /* 0x000fe2000f8e00ff */
[----:B------:R-:W3:Y:S04]  /*32940*/  LDL.LU R168, [R1+0x49c] ;  /* 0x00049c0001a87983 */ /* 0x000ee80000300800 */
[----:B------:R0:W-:Y:S02]  /*32950*/  @!P4 STG.E.U8 desc[UR54][R92.64+0x58], R22 ;  /* 0x000058165c00c986 */ /* 0x0001e4000c101136 */
[----:B0-----:R-:W-:-:S06]  /*32960*/  PRMT R22, RZ, 0x7610, R22 ;  /* 0x00007610ff167816 */ /* 0x001fcc0000000016 */
[----:B------:R-:W4:Y:S01]  /*32970*/  @!P5 LDG.E.U8 R22, desc[UR54][R8.64+0x59] ;  /* 0x000059360816d981 */ /* 0x000f22000c1e1100 */
[----:B------:R-:W-:-:S13]  /*32980*/  ISETP.LT.OR P1, PT, R28, 0x59, !P3 ;  /* 0x000000591c00780c */ /* 0x000fda0005f21670 */
[----:B------:R-:W-:-:S04]  /*32990*/  @!P1 IADD3 R56, P0, P2, R56, UR57, R24 ;  /* 0x0000003938389c10 */ /* 0x000fc8000fa1e018 */
[----:B------:R-:W-:Y:S02]  /*329a0*/  @!P1 IADD3.X R33, R33, UR56, R29, P0, P2 ;  /* 0x0000003821219c10 */ /* 0x000fe400087e441d */
[----:B------:R-:W-:Y:S01]  /*329b0*/  ISETP.LT.OR P0, PT, R28, 0x5a, !P3 ;  /* 0x0000005a1c00780c */ /* 0x000fe20005f01670 */
[----:B------:R-:W-:-:S12]  /*329c0*/  IMAD.U32 R31, RZ, RZ, UR7 ;  /* 0x00000007ff1f7e24 */ /* 0x000fd8000f8e00ff */
[----:B------:R-:W-:-:S04]  /*329d0*/  @!P0 IADD3 R32, P2, P3, R32, UR57, R24 ;  /* 0x0000003920208c10 */ /* 0x000fc8000fb5e018 */
[----:B------:R-:W-:Y:S02]  /*329e0*/  @!P0 IADD3.X R31, R31, UR56, R29, P2, P3 ;  /* 0x000000381f1f8c10 */ /* 0x000fe400097e641d */
[----:B------:R-:W-:Y:S01]  /*329f0*/  ISETP.LT.OR P3, PT, R28, 0x51, !P6 ;  /* 0x000000511c00780c */ /* 0x000fe20007761670 */
[----:B------:R-:W-:Y:S02]  /*32a00*/  IMAD.U32 R64, RZ, RZ, UR52 ;  /* 0x00000034ff407e24 */ /* 0x000fe4000f8e00ff */
[----:B------:R-:W-:-:S10]  /*32a10*/  IMAD.U32 R65, RZ, RZ, UR7 ;  /* 0x00000007ff417e24 */ /* 0x000fd4000f8e00ff */
[----:B------:R-:W-:-:S04]  /*32a20*/  @!P3 IADD3 R64, P2, P4, R64, UR59, R24 ;  /* 0x0000003b4040bc10 */ /* 0x000fc8000fc5e018 */
[----:B------:R-:W-:Y:S02]  /*32a30*/  @!P3 IADD3.X R65, R65, UR58, R29, P2, P4 ;  /* 0x0000003a4141bc10 */ /* 0x000fe400097e841d */
[----:B------:R-:W-:Y:S01]  /*32a40*/  ISETP.LT.OR P4, PT, R28, 0x52, !P6 ;  /* 0x000000521c00780c */ /* 0x000fe20007781670 */
[----:B------:R-:W-:Y:S02]  /*32a50*/  IMAD.U32 R57, RZ, RZ, UR52 ;  /* 0x00000034ff397e24 */ /* 0x000fe4000f8e00ff */
[----:B------:R-:W-:Y:S01]  /*32a60*/  IMAD.U32 R61, RZ, RZ, UR7 ;  /* 0x00000007ff3d7e24 */ /* 0x000fe2000f8e00ff */
        /* <DEDUP_REMOVED lines=13> */
[----:B0-----:R-:W-:-:S05]  /*32b40*/  @!P1 IADD3 R22, P2, R56, R22, RZ ;  /* 0x0000001638169210 */ /* 0x001fca0007f5e0ff */
[----:B------:R-:W-:Y:S01]  /*32b50*/  @!P1 IMAD.X R23, R33, 0x1, R23, P2 ;  /* 0x0000000121179824 */ /* 0x000fe200010e0617 */
[----:B------:R-:W-:-:S06]  /*32b60*/  PRMT R33, RZ, 0x7610, R33 ;  /* 0x00007610ff217816 */ /* 0x000fcc0000000021 */
[----:B------:R-:W4:Y:S01]  /*32b70*/  @!P1 LDG.E.U8 R33, desc[UR54][R10.64+0x58] ;  /* 0x000058360a219981 */ /* 0x000f22000c1e1100 */
[----:B------:R-:W-:Y:S02]  /*32b80*/  @P3 LOP3.LUT R30, R30, 0x4, RZ, 0xfc, !PT ;  /* 0x000000041e1e3812 */ /* 0x000fe400078efcff */
        /* <DEDUP_REMOVED lines=8> */
[----:B------:R-:W3:Y:S02]  /*32c10*/  LDL.LU R168, [R1+0x4a4] ;  /* 0x0004a40001a87983 */ /* 0x000ee40000300800 */
        /* <DEDUP_REMOVED lines=9> */
[----:B------:R-:W-:-:S04]  /*32cb0*/  @P3 LOP3.LUT R0, R0, 0x1, RZ, 0xfc, !PT ;  /* 0x0000000100003812 */ /* 0x000fc800078efcff */
[----:B------:R-:W-:Y:S02]  /*32cc0*/  LOP3.LUT P3, RZ, R0, 0x20000000, RZ, 0xc0, !PT ;  /* 0x2000000000ff7812 */ /* 0x000fe4000786c0ff */
[----:B----4-:R-:W-:-:S04]  /*32cd0*/  LOP3.LUT R31, R31, 0xff, RZ, 0xc0, !PT ;  /* 0x000000ff1f1f7812 */ /* 0x010fc800078ec0ff */
[----:B------:R-:W-:-:S05]  /*32ce0*/  F2FP.F16.E4M3.UNPACK_B R31, R31 ;  /* 0x0000001fff1f723e */ /* 0x000fca00020006ff */
[----:B------:R-:W-:-:S05]  /*32cf0*/  HADD2.F32 R31, -RZ, R31.H0_H0 ;  /* 0x2000001fff1f7230 */ /* 0x000fca0000004100 */
[----:B------:R-:W-:-:S04]  /*32d00*/  FMUL R31, R31, UR5 ;  /* 0x000000051f1f7c20 */ /* 0x000fc80008400000 */
[----:B--2---:R-:W-:Y:S01]  /*32d10*/  FFMA R31, R169, UR4, R31 ;  /* 0x00000004a91f7c23 */ /* 0x004fe2000800001f */
[----:B------:R-:W-:Y:S01]  /*32d20*/  ISETP.LT.OR P1, PT, R28, 0x5a, !P6 ;  /* 0x0000005a1c00780c */ /* 0x000fe20007721670 */
[----:B------:R-:W-:Y:S01]  /*32d30*/  IMAD.U32 R72, RZ, RZ, UR52 ;  /* 0x00000034ff487e24 */ /* 0x000fe2000f8e00ff */
[----:B------:R-:W-:Y:S01]  /*32d40*/  LOP3.LUT R30, R30, 0xfffffffe, RZ, 0xc0, !PT ;  /* 0xfffffffe1e1e7812 */ /* 0x000fe200078ec0ff */
[----:B------:R-:W-:Y:S01]  /*32d50*/  IMAD.U32 R56, RZ, RZ, UR7 ;  /* 0x00000007ff387e24 */ /* 0x000fe2000f8e00ff */
[----:B------:R-:W-:Y:S01]  /*32d60*/  F2FP.SATFINITE.E4M3.F32.PACK_AB_MERGE_C R31, RZ, R31, RZ ;  /* 0x0000001fff1f723e */ /* 0x000fe200048070ff */
[----:B------:R-:W2:Y:S04]  /*32d70*/  LDL.LU R169, [R1+0x4a8] ;  /* 0x0004a80001a97983 */ /* 0x000ea80000300800 */
[----:B------:R0:W-:Y:S02]  /*32d80*/  @!P0 STG.E.U8 desc[UR54][R22.64+0x59], R31 ;  /* 0x0000591f16008986 */ /* 0x0001e4000c101136 */
[----:B0-----:R-:W-:-:S06]  /*32d90*/  PRMT R22, RZ, 0x7610, R22 ;  /* 0x00007610ff167816 */ /* 0x001fcc0000000016 */
[----:B------:R-:W4:Y:S01]  /*32da0*/  @!P3 LDG.E.U8 R22, desc[UR54][R12.64+0x50] ;  /* 0x000050360c16b981 */ /* 0x000f22000c1e1100 */
[----:B------:R-:W-:Y:S02]  /*32db0*/  @!P1 IADD3 R32, P5, P6, R72, UR59, R24 ;  /* 0x0000003b48209c10 */ /* 0x000fe4000febe018 */
        /* <DEDUP_REMOVED lines=8> */
[----:B------:R-:W-:Y:S01]  /*32e40*/  PRMT R31, RZ, 0x7610, R31 ;  /* 0x00007610ff1f7816 */ /* 0x000fe2000000001f */
[----:B------:R-:W3:Y:S03]  /*32e50*/  LDL.LU R168, [R1+0x4ac] ;  /* 0x0004ac0001a87983 */ /* 0x000ee60000300800 */
[----:B------:R-:W-:-:S05]  /*32e60*/  F2FP.SATFINITE.E4M3.F32.PACK_AB_MERGE_C R22, RZ, R22, RZ ;  /* 0x00000016ff16723e */ /* 0x000fca00048070ff */
[----:B------:R0:W-:Y:S02]  /*32e70*/  @!P3 STG.E.U8 desc[UR54][R94.64+0x50], R22 ;  /* 0x000050165e00b986 */ /* 0x0001e4000c101136 */
[----:B0-----:R-:W-:-:S06]  /*32e80*/  PRMT R22, RZ, 0x7610, R22 ;  /* 0x00007610ff167816 */ /* 0x001fcc0000000016 */
[----:B------:R-:W4:Y:S01]  /*32e90*/  @!P1 LDG.E.U8 R22, desc[UR54][R12.64+0x51] ;  /* 0x000051360c169981 */ /* 0x000f22000c1e1100 */
[----:B------:R-:W-:Y:S02]  /*32ea0*/  LOP3.LUT P3, RZ, R30, 0x4, RZ, 0xc0, !PT ;  /* 0x000000041eff7812 */ /* 0x000fe4000786c0ff */
[----:B------:R-:W-:-:S04]  /*32eb0*/  ISETP.GE.AND P6, PT, R3, 0x89, PT ;  /* 0x000000890300780c */ /* 0x000fc80003fc6270 */
[----:B------:R-:W-:Y:S01]  /*32ec0*/  ISETP.LT.OR P2, PT, R28, 0x61, !P6 ;  /* 0x000000611c00780c */ /* 0x000fe20007741670 */
[----:B------:R-:W-:Y:S01]  /*32ed0*/  IMAD.U32 R74, RZ, RZ, UR52 ;  /* 0x00000034ff4a7e24 */ /* 0x000fe2000f8e00ff */
[----:B------:R-:W-:Y:S01]  /*32ee0*/  LOP3.LUT R2, R2, 0xfbffffff, RZ, 0xc0, !PT ;  /* 0xfbffffff02027812 */ /* 0x000fe200078ec0ff */
[----:B------:R-:W-:Y:S01]  /*32ef0*/  IMAD.U32 R76, RZ, RZ, UR7 ;  /* 0x00000007ff4c7e24 */ /* 0x000fe2000f8e00ff */
[----:B----4-:R-:W-:-:S04]  /*32f00*/  LOP3.LUT R22, R22, 0xff, RZ, 0xc0, !PT ;  /* 0x000000ff16167812 */ /* 0x010fc800078ec0ff */
[----:B------:R-:W-:-:S05]  /*32f10*/  F2FP.F16.E4M3.UNPACK_B R22, R22 ;  /* 0x00000016ff16723e */ /* 0x000fca00020006ff */
[----:B------:R-:W-:-:S05]  /*32f20*/  HADD2.F32 R22, -RZ, R22.H0_H0 ;  /* 0x20000016ff167230 */ /* 0x000fca0000004100 */
[----:B------:R-:W-:-:S04]  /*32f30*/  FMUL R22, R22, UR5 ;  /* 0x0000000516167c20 */ /* 0x000fc80008400000 */
[----:B--2---:R-:W-:Y:S01]  /*32f40*/  FFMA R22, R169, UR4, R22 ;  /* 0x00000004a9167c23 */ /* 0x004fe20008000016 */
[----:B------:R-:W-:Y:S01]  /*32f50*/  @!P2 IADD3 R74, P0, P5, R74, UR57, R24 ;  /* 0x000000394a4aac10 */ /* 0x000fe2000fd1e018 */
[----:B------:R-:W-:Y:S01]  /*32f60*/  IMAD.U32 R75, RZ, RZ, UR7 ;  /* 0x00000007ff4b7e24 */ /* 0x000fe2000f8e00ff */
[----:B------:R-:W-:Y:S01]  /*32f70*/  @P2 LOP3.LUT R2, R2, 0x4000000, RZ, 0xfc, !PT ;  /* 0x0400000002022812 */ /* 0x000fe200078efcff */
[----:B------:R-:W-:Y:S01]  /*32f80*/  IMAD.U32 R79, RZ, RZ, UR52 ;  /* 0x00000034ff4f7e24 */ /* 0x000fe2000f8e00ff */
[----:B------:R-:W-:Y:S01]  /*32f90*/  F2FP.SATFINITE.E4M3.F32.PACK_AB_MERGE_C R22, RZ, R22, RZ ;  /* 0x00000016ff16723e */ /* 0x000fe200048070ff */
[----:B------:R-:W-:Y:S01]  /*32fa0*/  IMAD.U32 R80, RZ, RZ, UR7 ;  /* 0x00000007ff507e24 */ /* 0x000fe2000f8e00ff */
[----:B------:R-:W-:Y:S01]  /*32fb0*/  LOP3.LUT R0, R0, 0xffbfffff, RZ, 0xc0, !PT ;  /* 0xffbfffff00007812 */ /* 0x000fe200078ec0ff */
[----:B------:R-:W-:Y:S02]  /*32fc0*/  IMAD.U32 R73, RZ, RZ, UR52 ;  /* 0x00000034ff497e24 */ /* 0x000fe4000f8e00ff */
[----:B------:R-:W-:Y:S01]  /*32fd0*/  IMAD.U32 R77, RZ, RZ, UR7 ;  /* 0x00000007ff4d7e24 */ /* 0x000fe2000f8e00ff */
[----:B------:R0:W-:Y:S04]  /*32fe0*/  @!P1 STG.E.U8 desc[UR54][R96.64+0x51], R22 ;  /* 0x0000511660009986 */ /* 0x0001e8000c101136 */
[----:B------:R-:W2:Y:S01]  /*32ff0*/  @!P3 LDG.E.U8 R31, desc[UR54][R14.64+0x50] ;  /* 0x000050360e1fb981 */ /* 0x000ea2000c1e1100 */
[----:B------:R-:W-:-:S02]  /*33000*/  @!P2 IADD3.X R76, R76, UR56, R29, P0, P5 ;  /* 0x000000384c4cac10 */ /* 0x000fc400087ea41d */
[----:B------:R-:W-:Y:S01]  /*33010*/  ISETP.GE.AND P2, PT, R3, 0x89, PT ;  /* 0x000000890300780c */ /* 0x000fe20003f46270 */
[----:B------:R-:W-:Y:S01]  /*33020*/  IMAD.U32 R78, RZ, RZ, UR52 ;  /* 0x00000034ff4e7e24 */ /* 0x000fe2000f8e00ff */
[----:B------:R-:W-:Y:S01]  /*33030*/  LOP3.LUT R30, R30, 0xfffffffd, RZ, 0xc0, !PT ;  /* 0xfffffffd1e1e7812 */ /* 0x000fe200078ec0ff */
[----:B------:R-:W4:Y:S01]  /*33040*/  LDL.LU R169, [R1+0x4b0] ;  /* 0x0004b00001a97983 */ /* 0x000f220000300800 */
[----:B------:R-:W-:Y:S01]  /*33050*/  ISETP.LT.OR P0, PT, R28, 0x62, !P2 ;  /* 0x000000621c00780c */ /* 0x000fe20005701670 */
[----:B0-----:R-:W0:Y:S01]  /*33060*/  @!P3 LDC.64 R22, c[0x0][0x5c0] ;  /* 0x00017000ff16bb82 */ /* 0x001e220000000a00 */
[----:B------:R-:W-:-:S11]  /*33070*/  LOP3.LUT R2, R2, 0xf7ffffff, RZ, 0xc0, !PT ;  /* 0xf7ffffff02027812 */ /* 0x000fd600078ec0ff */
[----:B------:R-:W-:Y:S02]  /*33080*/  @!P0 IADD3 R72, P5, P6, R72, UR57, R24 ;  /* 0x0000003948488c10 */ /* 0x000fe4000febe018 */
[----:B------:R-:W-:Y:S02]  /*33090*/  @P0 LOP3.LUT R2, R2, 0x8000000, RZ, 0xfc, !PT ;  /* 0x0800000002020812 */ /* 0x000fe400078efcff */
[----:B------:R-:W-:Y:S02]  /*330a0*/  @!P0 IADD3.X R75, R75, UR56, R29, P5, P6 ;  /* 0x000000384b4b8c10 */ /* 0x000fe4000afec41d */
[----:B------:R-:W-:-:S13]  /*330b0*/  ISETP.LT.OR P0, PT, R28, 0x69, !P2 ;  /* 0x000000691c00780c */ /* 0x000fda0005701670 */
[----:B------:R-:W-:Y:S02]  /*330c0*/  @!P0 IADD3 R79, P5, P6, R79, UR57, R24 ;  /* 0x000000394f4f8c10 */ /* 0x000fe4000febe018 */
[----:B------:R-:W-:Y:S02]  /*330d0*/  @P0 LOP3.LUT R0, R0, 0x400000, RZ, 0xfc, !PT ;  /* 0x0040000000000812 */ /* 0x000fe400078efcff */
[----:B------:R-:W-:Y:S02]  /*330e0*/  @!P0 IADD3.X R80, R80, UR56, R29, P5, P6 ;  /* 0x0000003850508c10 */ /* 0x000fe4000afec41d */
[----:B------:R-:W-:Y:S02]  /*330f0*/  ISETP.LT.OR P0, PT, R28, 0x6a, !P2 ;  /* 0x0000006a1c00780c */ /* 0x000fe40005701670 */
[----:B------:R-:W-:Y:S02]  /*33100*/  LOP3.LUT R0, R0, 0xfff7ffff, RZ, 0xc0, !PT ;  /* 0xfff7ffff00007812 */ /* 0x000fe400078ec0ff */
[----:B------:R-:W-:-:S09]  /*33110*/  @P2 LOP3.LUT R30, R30, 0x2, RZ, 0xfc, !PT ;  /* 0x000000021e1e2812 */ /* 0x000fd200078efcff */
[----:B------:R-:W-:Y:S02]  /*33120*/  @!P0 IADD3 R73, P5, P6, R73, UR57, R24 ;  /* 0x0000003949498c10 */ /* 0x000fe4000febe018 */
[----:B------:R-:W-:Y:S02]  /*33130*/  @P0 LOP3.LUT R0, R0, 0x80000, RZ, 0xfc, !PT ;  /* 0x0008000000000812 */ /* 0x000fe400078efcff */
[----:B------:R-:W-:Y:S02]  /*33140*/  @!P0 IADD3.X R77, R77, UR56, R29, P5, P6 ;  /* 0x000000384d4d8c10 */ /* 0x000fe4000afec41d */
[----:B0-----:R-:W-:Y:S02]  /*33150*/  @!P3 IADD3 R22, P5, R64, R22, RZ ;  /* 0x000000164016b210 */ /* 0x001fe40007fbe0ff */
[----:B------:R-:W-:-:S03]  /*33160*/  ISETP.GE.AND P0, PT, R3, 0x109, PT ;  /* 0x000001090300780c */ /* 0x000fc60003f06270 */
[----:B------:R-:W-:Y:S01]  /*33170*/  @!P3 IMAD.X R23, R65, 0x1, R23, P5 ;  /* 0x000000014117b824 */ /* 0x000fe200028e0617 */
[----:B------:R-:W-:Y:S01]  /*33180*/  ISETP.LT.OR P2, PT, R28, 0x61, !P0 ;  /* 0x000000611c00780c */ /* 0x000fe20004741670 */
[----:B------:R-:W-:Y:S01]  /*33190*/  IMAD.U32 R64, RZ, RZ, UR52 ;  /* 0x00000034ff407e24 */ /* 0x000fe2000f8e00ff */
[----:B------:R-:W-:Y:S01]  /*331a0*/  LOP3.LUT R0, R0, 0xffffdfff, RZ, 0xc0, !PT ;  /* 0xffffdfff00007812 */ /* 0x000fe200078ec0ff */
[----:B------:R-:W-:-:S10]  /*331b0*/  IMAD.U32 R65, RZ, RZ, UR7 ;  /* 0x00000007ff417e24 */ /* 0x000fd4000f8e00ff */
[----:B------:R-:W-:Y:S02]  /*331c0*/  @!P2 IADD3 R64, P5, P6, R64, UR59, R24 ;  /* 0x0000003b4040ac10 */ /* 0x000fe4000febe018 */
[----:B------:R-:W-:Y:S02]  /*331d0*/  @P2 LOP3.LUT R0, R0, 0x2000, RZ, 0xfc, !PT ;  /* 0x0000200000002812 */ /* 0x000fe400078efcff */
[----:B------:R-:W-:Y:S02]  /*331e0*/  @!P2 IADD3.X R65, R65, UR58, R29, P5, P6 ;  /* 0x0000003a4141ac10 */ /* 0x000fe4000afec41d */
[----:B------:R-:W-:Y:S02]  /*331f0*/  ISETP.LT.OR P2, PT, R28, 0x62, !P0 ;  /* 0x000000621c00780c */ /* 0x000fe40004741670 */
[----:B--2---:R-:W-:-:S04]  /*33200*/  LOP3.LUT R31, R31, 0xff, RZ, 0xc0, !PT ;  /* 0x000000ff1f1f7812 */ /* 0x004fc800078ec0ff */
[----:B------:R-:W-:-:S05]  /*33210*/  F2FP.F16.E4M3.UNPACK_B R31, R31 ;  /* 0x0000001fff1f723e */ /* 0x000fca00020006ff */
[----:B------:R-:W-:-:S05]  /*33220*/  HADD2.F32 R31, -RZ, R31.H0_H0 ;  /* 0x2000001fff1f7230 */ /* 0x000fca0000004100 */
[----:B------:R-:W-:-:S04]  /*33230*/  FMUL R31, R31, UR5 ;  /* 0x000000051f1f7c20 */ /* 0x000fc80008400000 */
[----:B---3--:R-:W-:Y:S01]  /*33240*/  FFMA R31, R168, UR4, R31 ;  /* 0x00000004a81f7c23 */ /* 0x008fe2000800001f */
[----:B------:R-:W-:Y:S01]  /*33250*/  LOP3.LUT P1, RZ, R20, 0x100000, RZ, 0xc0, !PT ;  /* 0x0010000014ff7812 */ /* 0x000fe2000782c0ff */
[----:B------:R-:W2:Y:S03]  /*33260*/  LDL.LU R168, [R1+0x4b4] ;  /* 0x0004b40001a87983 */ /* 0x000ea60000300800 */
[----:B------:R-:W-:-:S05]  /*33270*/  F2FP.SATFINITE.E4M3.F32.PACK_AB_MERGE_C R31, RZ, R31, RZ ;  /* 0x0000001fff1f723e */ /* 0x000fca00048070ff */
[----:B------:R0:W-:Y:S02]  /*33280*/  @!P3 STG.E.U8 desc[UR54][R22.64+0x50], R31 ;  /* 0x0000501f1600b986 */ /* 0x0001e4000c101136 */
[----:B0-----:R-:W0:Y:S01]  /*33290*/  @!P4 LDC.64 R22, c[0x0][0x5c0] ;  /* 0x00017000ff16cb82 */ /* 0x001e220000000a00 */
[----:B------:R-:W-:Y:S01]  /*332a0*/  IMAD.U32 R31, RZ, RZ, UR7 ;  /* 0x00000007ff1f7e24 */ /* 0x000fe2000f8e00ff */
[----:B0-----:R-:W-:Y:S02]  /*332b0*/  @!P4 IADD3 R22, P3, R57, R22, RZ ;  /* 0x000000163916c210 */ /* 0x001fe40007f7e0ff */
[----:B------:R-:W-:-:S04]  /*332c0*/  @!P2 IADD3 R57, P5, P6, R78, UR59, R24 ;  /* 0x0000003b4e39ac10 */ /* 0x000fc8000febe018 */
[----:B------:R-:W-:Y:S02]  /*332d0*/  @!P2 IADD3.X R108, R31, UR58, R29, P5, P6 ;  /* 0x0000003a1f6cac10 */ /* 0x000fe4000afec41d */
[----:B------:R-:W-:-:S06]  /*332e0*/  PRMT R31, RZ, 0x7610, R31 ;  /* 0x00007610ff1f7816 */ /* 0x000fcc000000001f */
[----:B------:R-:W3:Y:S01]  /*332f0*/  @!P4 LDG.E.U8 R31, desc[UR54][R14.64+0x51] ;  /* 0x000051360e1fc981 */ /* 0x000ee2000c1e1100 */
[----:B------:R-:W-:Y:S01]  /*33300*/  ISETP.LT.OR P6, PT, R28, 0x69, !P0 ;  /* 0x000000691c00780c */ /* 0x000fe200047c1670 */
[----:B------:R-:W-:Y:S01]  /*33310*/  @!P4 IMAD.X R23, R61, 0x1, R23, P3 ;  /* 0x000000013d17c824 */ /* 0x000fe200018e0617 */
        /* <DEDUP_REMOVED lines=9> */
[----:B0-----:R-:W-:Y:S02]  /*333b0*/  IMAD.U32 R23, RZ, RZ, UR52 ;  /* 0x00000034ff177e24 */ /* 0x001fe4000f8e00ff */
[----:B------:R-:W-:-:S03]  /*333c0*/  IMAD.U32 R22, RZ, RZ, UR7 ;  /* 0x00000007ff167e24 */ /* 0x000fc6000f8e00ff */
[----:B------:R-:W-:-:S04]  /*333d0*/  @!P6 IADD3 R109, P3, P4, R23, UR59, R24 ;  /* 0x0000003b176dec10 */ /* 0x000fc8000fc7e018 */
[----:B------:R-:W-:Y:S02]  /*333e0*/  @!P6 IADD3.X R110, R22, UR58, R29, P3, P4 ;  /* 0x0000003a166eec10 */ /* 0x000fe40009fe841d */
[----:B------:R-:W-:-:S06]  /*333f0*/  PRMT R22, RZ, 0x7610, R22 ;  /* 0x00007610ff167816 */ /* 0x000fcc0000000016 */
[----:B------:R-:W4:Y:S01]  /*33400*/  @!P1 LDG.E.U8 R22, desc[UR54][R12.64+0x58] ;  /* 0x000058360c169981 */ /* 0x000f22000c1e1100 */
[----:B------:R-:W-:Y:S02]  /*33410*/  @P6 LOP3.LUT R2, R2, 0x2000000, RZ, 0xfc, !PT ;  /* 0x0200000002026812 */ /* 0x000fe400078efcff */
[----:B------:R-:W-:Y:S02]  /*33420*/  ISETP.GE.AND P6, PT, R3, 0x109, PT ;  /* 0x000001090300780c */ /* 0x000fe40003fc6270 */
[----:B------:R-:W-:Y:S02]  /*33430*/  LOP3.LUT R0, R0, 0xfffffbff, RZ, 0xc0, !PT ;  /* 0xfffffbff00007812 */ /* 0x000fe400078ec0ff */
[----:B------:R-:W-:Y:S02]  /*33440*/  ISETP.LT.OR P5, PT, R28, 0x6a, !P6 ;  /* 0x0000006a1c00780c */ /* 0x000fe400077a1670 */
[----:B------:R-:W-:Y:S02]  /*33450*/  @P2 LOP3.LUT R0, R0, 0x400, RZ, 0xfc, !PT ;  /* 0x0000040000002812 */ /* 0x000fe400078efcff */
[----:B------:R-:W-:Y:S01]  /*33460*/  LOP3.LUT P2, RZ, R30, 0x2, RZ, 0xc0, !PT ;  /* 0x000000021eff7812 */ /* 0x000fe2000784c0ff */
[----:B------:R-:W-:-:S02]  /*33470*/  IMAD.U32 R31, RZ, RZ, UR52 ;  /* 0x00000034ff1f7e24 */ /* 0x000fc4000f8e00ff */
[----:B------:R-:W-:Y:S01]  /*33480*/  IMAD.U32 R23, RZ, RZ, UR7 ;  /* 0x00000007ff177e24 */ /* 0x000fe2000f8e00ff */
[----:B------:R-:W-:-:S05]  /*33490*/  LOP3.LUT R2, R2, 0xefffffff, RZ, 0xc0, !PT ;  /* 0xefffffff02027812 */ /* 0x000fca00078ec0ff */
[----:B------:R-:W-:-:S04]  /*334a0*/  @!P5 IADD3 R111, P3, P4, R31, UR59, R24 ;  /* 0x0000003b1f6fdc10 */ /* 0x000fc8000fc7e018 */
[----:B------:R-:W-:Y:S01]  /*334b0*/  @!P5 IADD3.X R112, R23, UR58, R29, P3, P4 ;  /* 0x0000003a1770dc10 */ /* 0x000fe20009fe841d */
[----:B------:R-:W-:Y:S01]  /*334c0*/  IMAD.U32 R23, RZ, RZ, UR52 ;  /* 0x00000034ff177e24 */ /* 0x000fe2000f8e00ff */
[----:B------:R-:W-:Y:S02]  /*334d0*/  @P5 LOP3.LUT R2, R2, 0x10000000, RZ, 0xfc, !PT ;  /* 0x1000000002025812 */ /* 0x000fe400078efcff */
[----:B------:R-:W-:Y:S02]  /*334e0*/  LOP3.LUT P5, RZ, R0, 0x40000000, RZ, 0xc0, !PT ;  /* 0x4000000000ff7812 */ /* 0x000fe400078ac0ff */
[----:B----4-:R-:W-:-:S04]  /*334f0*/  LOP3.LUT R22, R22, 0xff, RZ, 0xc0, !PT ;  /* 0x000000ff16167812 */ /* 0x010fc800078ec0ff */
[----:B------:R-:W-:-:S05]  /*33500*/  F2FP.F16.E4M3.UNPACK_B R22, R22 ;  /* 0x00000016ff16723e */ /* 0x000fca00020006ff */
[----:B------:R-:W-:-:S05]  /*33510*/  HADD2.F32 R22, -RZ, R22.H0_H0 ;  /* 0x20000016ff167230 */ /* 0x000fca0000004100 */
[----:B------:R-:W-:-:S04]  /*33520*/  FMUL R22, R22, UR5 ;  /* 0x0000000516167c20 */ /* 0x000fc80008400000 */
[----:B--2---:R-:W-:Y:S01]  /*33530*/  FFMA R22, R168, UR4, R22 ;  /* 0x00000004a8167c23 */ /* 0x004fe20008000016 */
[----:B------:R-:W-:Y:S01]  /*33540*/  LOP3.LUT P0, RZ, R0, 0x1, RZ, 0xc0, !PT ;  /* 0x0000000100ff7812 */ /* 0x000fe2000780c0ff */
[----:B------:R-:W2:Y:S03]  /*33550*/  LDL.LU R168, [R1+0x4bc] ;  /* 0x0004bc0001a87983 */ /* 0x000ea60000300800 */
[----:B------:R-:W-:Y:S01]  /*33560*/  F2FP.SATFINITE.E4M3.F32.PACK_AB_MERGE_C R22, RZ, R22, RZ ;  /* 0x00000016ff16723e */ /* 0x000fe200048070ff */
[----:B------:R-:W4:Y:S04]  /*33570*/  LDL.LU R195, [R1+0x4c0] ;  /* 0x0004c00001c37983 */ /* 0x000f280000300800 */
[----:B------:R0:W-:Y:S01]  /*33580*/  @!P1 STG.E.U8 desc[UR54][R100.64+0x58], R22 ;  /* 0x0000581664009986 */ /* 0x0001e2000c101136 */
[----:B------:R-:W-:Y:S01]  /*33590*/  ISETP.LT.OR P1, PT, R28, 0x71, !P2 ;  /* 0x000000711c00780c */ /* 0x000fe20005721670 */
[----:B0-----:R-:W-:-:S12]  /*335a0*/  IMAD.U32 R22, RZ, RZ, UR7 ;  /* 0x00000007ff167e24 */ /* 0x001fd8000f8e00ff */
[----:B------:R-:W-:-:S04]  /*335b0*/  @!P1 IADD3 R164, P3, P4, R23, UR57, R24 ;  /* 0x0000003917a49c10 */ /* 0x000fc8000fc7e018 */
[----:B------:R-:W-:Y:S02]  /*335c0*/  @!P1 IADD3.X R165, R22, UR56, R29, P3, P4 ;  /* 0x0000003816a59c10 */ /* 0x000fe40009fe841d */
[----:B------:R-:W-:-:S06]  /*335d0*/  PRMT R22, RZ, 0x7610, R22 ;  /* 0x00007610ff167816 */ /* 0x000fcc0000000016 */
[----:B------:R-:W5:Y:S01]  /*335e0*/  @!P5 LDG.E.U8 R22, desc[UR54][R12.64+0x59] ;  /* 0x000059360c16d981 */ /* 0x000f62000c1e1100 */
[----:B------:R-:W-:-:S04]  /*335f0*/  LOP3.LUT R0, R0, 0xdfffffff, RZ, 0xc0, !PT ;  /* 0xdfffffff00007812 */ /* 0x000fc800078ec0ff */
[----:B------:R-:W-:Y:S02]  /*33600*/  @P1 LOP3.LUT R0, R0, 0x20000000, RZ, 0xfc, !PT ;  /* 0x2000000000001812 */ /* 0x000fe400078efcff */
[----:B------:R-:W-:Y:S02]  /*33610*/  LOP3.LUT P1, RZ, R30, 0x1, RZ, 0xc0, !PT ;  /* 0x000000011eff7812 */ /* 0x000fe4000782c0ff */
[----:B------:R-:W-:Y:S02]  /*33620*/  PRMT R30, RZ, 0x7610, R30 ;  /* 0x00007610ff1e7816 */ /* 0x000fe4000000001e */
[----:B-----5:R-:W-:-:S04]  /*33630*/  LOP3.LUT R22, R22, 0xff, RZ, 0xc0, !PT ;  /* 0x000000ff16167812 */ /* 0x020fc800078ec0ff */
[----:B------:R-:W-:-:S05]  /*33640*/  F2FP.F16.E4M3.UNPACK_B R22, R22 ;  /* 0x00000016ff16723e */ /* 0x000fca00020006ff */
[----:B------:R-:W-:-:S05]  /*33650*/  HADD2.F32 R22, -RZ, R22.H0_H0 ;  /* 0x20000016ff167230 */ /* 0x000fca0000004100 */
[----:B------:R-:W-:-:S04]  /*33660*/  FMUL R22, R22, UR5 ;  /* 0x0000000516167c20 */ /* 0x000fc80008400000 */
[----:B---3--:R-:W-:-:S05]  /*33670*/  FFMA R22, R169, UR4, R22 ;  /* 0x00000004a9167c23 */ /* 0x008fca0008000016 */
[----:B------:R-:W-:-:S05]  /*33680*/  F2FP.SATFINITE.E4M3.F32.PACK_AB_MERGE_C R22, RZ, R22, RZ ;  /* 0x00000016ff16723e */ /* 0x000fca00048070ff */
[----:B------:R0:W-:Y:S04]  /*33690*/  @!P5 STG.E.U8 desc[UR54][R98.64+0x59], R22 ;  /* 0x000059166200d986 */ /* 0x0001e8000c101136 */
[----:B------:R-:W3:Y:S01]  /*336a0*/  @!P0 LDG.E.U8 R30, desc[UR54][R14.64+0x58] ;  /* 0x000058360e1e8981 */ /* 0x000ee2000c1e1100 */
[----:B------:R-:W-:Y:S01]  /*336b0*/  ISETP.LT.OR P5, PT, R28, 0x72, !P2 ;  /* 0x000000721c00780c */ /* 0x000fe200057a1670 */
[----:B0-----:R-:W-:-:S12]  /*336c0*/  IMAD.U32 R22, RZ, RZ, UR7 ;  /* 0x00000007ff167e24 */ /* 0x001fd8000f8e00ff */
[----:B------:R-:W-:-:S04]  /*336d0*/  @!P5 IADD3 R162, P3, P4, R23, UR57, R24 ;  /* 0x0000003917a2dc10 */ /* 0x000fc8000fc7e018 */
[----:B------:R-:W-:Y:S02]  /*336e0*/  @!P5 IADD3.X R163, R22, UR56, R29, P3, P4 ;  /* 0x0000003816a3dc10 */ /* 0x000fe40009fe841d */
[----:B------:R-:W0:Y:S02]  /*336f0*/  @!P0 LDC.64 R22, c[0x0][0x5c0] ;  /* 0x00017000ff168b82 */ /* 0x000e240000000a00 */
[----:B0-----:R-:W-:-:S05]  /*33700*/  @!P0 IADD3 R22, P3, R33, R22, RZ ;  /* 0x0000001621168210 */ /* 0x001fca0007f7e0ff */
[----:B------:R-:W-:Y:S01]  /*33710*/  @!P0 IMAD.X R23, R60, 0x1, R23, P3 ;  /* 0x000000013c178824 */ /* 0x000fe200018e0617 */
[----:B---3--:R-:W-:-:S04]  /*33720*/  LOP3.LUT R30, R30, 0xff, RZ, 0xc0, !PT ;  /* 0x000000ff1e1e7812 */ /* 0x008fc800078ec0ff */
[----:B------:R-:W-:-:S05]  /*33730*/  F2FP.F16.E4M3.UNPACK_B R30, R30 ;  /* 0x0000001eff1e723e */ /* 0x000fca00020006ff */
[----:B------:R-:W-:-:S05]  /*33740*/  HADD2.F32 R30, -RZ, R30.H0_H0 ;  /* 0x2000001eff1e7230 */ /* 0x000fca0000004100 */
[----:B------:R-:W-:-:S04]  /*33750*/  FMUL R30, R30, UR5 ;  /* 0x000000051e1e7c20 */ /* 0x000fc80008400000 */
[----:B--2---:R-:W-:Y:S01]  /*33760*/  FFMA R30, R168, UR4, R30 ;  /* 0x00000004a81e7c23 */ /* 0x004fe2000800001e */
[----:B------:R-:W-:Y:S01]  /*33770*/  LOP3.LUT R0, R0, 0xf7ffffff, RZ, 0xc0, !PT ;  /* 0xf7ffffff00007812 */ /* 0x000fe200078ec0ff */
[----:B------:R-:W-:Y:S01]  /*33780*/  IMAD.U32 R33, RZ, RZ, UR52 ;  /* 0x00000034ff217e24 */ /* 0x000fe2000f8e00ff */
[----:B------:R-:W2:Y:S02]  /*33790*/  LDL.LU R168, [R1+0x4c4] ;  /* 0x0004c40001a87983 */ /* 0x000ea40000300800 */
[----:B------:R-:W-:Y:S02]  /*337a0*/  F2FP.SATFINITE.E4M3.F32.PACK_AB_MERGE_C R30, RZ, R30, RZ ;  /* 0x0000001eff1e723e */ /* 0x000fe400048070ff */
[----:B------:R-:W-:Y:S01]  /*337b0*/  @P5 LOP3.LUT R0, R0, 0x8000000, RZ, 0xfc, !PT ;  /* 0x0800000000005812 */ /* 0x000fe200078efcff */
[----:B------:R-:W-:Y:S01]  /*337c0*/  IMAD.U32 R31, RZ, RZ, UR7 ;  /* 0x00000007ff1f7e24 */ /* 0x000fe2000f8e00ff */
[----:B------:R-:W-:Y:S01]  /*337d0*/  LOP3.LUT R2, R2, 0x7fffffff, RZ, 0xc0, !PT ;  /* 0x7fffffff02027812 */ /* 0x000fe200078ec0ff */
[----:B------:R0:W-:Y:S04]  /*337e0*/  @!P0 STG.E.U8 desc[UR54][R22.64+0x58], R30 ;  /* 0x0000581e16008986 */ /* 0x0001e8000c101136 */
[----:B------:R-:W3:Y:S01]  /*337f0*/  LDL.LU R210, [R1+0x4c8] ;  /* 0x0004c80001d27983 */ /* 0x000ee20000300800 */
[----:B0-----:R-:W-:Y:S01]  /*33800*/  PRMT R30, RZ, 0x7610, R30 ;  /* 0x00007610ff1e7816 */ /* 0x001fe2000000001e */
[----:B------:R-:W0:Y:S05]  /*33810*/  @!P1 LDC.64 R22, c[0x0][0x5c0] ;  /* 0x00017000ff169b82 */ /* 0x000e2a0000000a00 */
[----:B------:R-:W5:Y:S01]  /*33820*/  @!P1 LDG.E.U8 R30, desc[UR54][R14.64+0x59] ;  /* 0x000059360e1e9981 */ /* 0x000f62000c1e1100 */
[----:B------:R-:W-:-:S02]  /*33830*/  ISETP.LT.OR P5, PT, R28, 0x79, !P2 ;  /* 0x000000791c00780c */ /* 0x000fc400057a1670 */
[----:B------:R-:W-:-:S11]  /*33840*/  LOP3.LUT R0, R0, 0xfbffffff, RZ, 0xc0, !PT ;  /* 0xfbffffff00007812 */ /* 0x000fd600078ec0ff */
[----:B------:R-:W-:-:S04]  /*33850*/  @!P5 IADD3 R169, P3, P4, R33, UR57, R24 ;  /* 0x0000003921a9dc10 */ /* 0x000fc8000fc7e018 */
[----:B------:R-:W-:Y:S02]  /*33860*/  @!P5 IADD3.X R194, R31, UR56, R29, P3, P4 ;  /* 0x000000381fc2dc10 */ /* 0x000fe40009fe841d */
[----:B0-----:R-:W-:Y:S02]  /*33870*/  @!P1 IADD3 R22, P3, R32, R22, RZ ;  /* 0x0000001620169210 */ /* 0x001fe40007f7e0ff */
[----:B------:R-:W-:-:S03]  /*33880*/  @P5 LOP3.LUT R0, R0, 0x4000000, RZ, 0xfc, !PT ;  /* 0x0400000000005812 */ /* 0x000fc600078efcff */
[----:B------:R-:W-:Y:S01]  /*33890*/  @!P1 IMAD.X R23, R56, 0x1, R23, P3 ;  /* 0x0000000138179824 */ /* 0x000fe200018e0617 */
[----:B------:R-:W-:Y:S02]  /*338a0*/  ISETP.GE.AND P5, PT, R3, 0x181, PT ;  /* 0x000001810300780c */ /* 0x000fe40003fa6270 */
[----:B------:R-:W-:Y:S02]  /*338b0*/  ISETP.LT.OR P0, PT, R28, 0x7a, !P2 ;  /* 0x0000007a1c00780c */ /* 0x000fe40005701670 */
[----:B-----5:R-:W-:-:S04]  /*338c0*/  LOP3.LUT R30, R30, 0xff, RZ, 0xc0, !PT ;  /* 0x000000ff1e1e7812 */ /* 0x020fc800078ec0ff */
[----:B------:R-:W-:-:S05]  /*338d0*/  F2FP.F16.E4M3.UNPACK_B R30, R30 ;  /* 0x0000001eff1e723e */ /* 0x000fca00020006ff */
[----:B------:R-:W-:-:S05]  /*338e0*/  HADD2.F32 R30, -RZ, R30.H0_H0 ;  /* 0x2000001eff1e7230 */ /* 0x000fca0000004100 */
[----:B------:R-:W-:-:S04]  /*338f0*/  FMUL R30, R30, UR5 ;  /* 0x000000051e1e7c20 */ /* 0x000fc80008400000 */
[----:B----4-:R-:W-:Y:S01]  /*33900*/  FFMA R30, R195, UR4, R30 ;  /* 0x00000004c31e7c23 */ /* 0x010fe2000800001e */
[----:B------:R-:W-:Y:S01]  /*33910*/  @P2 LOP3.LUT R2, R2, 0x80000000, RZ, 0xfc, !PT ;  /* 0x8000000002022812 */ /* 0x000fe200078efcff */
[----:B------:R-:W4:Y:S03]  /*33920*/  LDL.LU R195, [R1+0x4cc] ;  /* 0x0004cc0001c37983 */ /* 0x000f260000300800 */
[----:B------:R-:W-:Y:S01]  /*33930*/  F2FP.SATFINITE.E4M3.F32.PACK_AB_MERGE_C R30, RZ, R30, RZ ;  /* 0x0000001eff1e723e */ /* 0x000fe200048070ff */
[----:B------:R-:W5:Y:S04]  /*33940*/  LDL.LU R211, [R1+0x4d0] ;  /* 0x0004d00001d37983 */ /* 0x000f680000300800 */
        /* <DEDUP_REMOVED lines=8> */
[----:B------:R-:W-:Y:S01]  /*339d0*/  @!P1 IADD3.X R23, R31, R23, R32, P3, !PT ;  /* 0x000000171f179210 */ /* 0x000fe20001ffe420 */
[----:B------:R-:W-:Y:S02]  /*339e0*/  IMAD.U32 R31, RZ, RZ, UR52 ;  /* 0x00000034ff1f7e24 */ /* 0x000fe4000f8e00ff */
[----:B------:R-:W-:-:S03]  /*339f0*/  IMAD.U32 R30, RZ, RZ, UR7 ;  /* 0x00000007ff1e7e24 */ /* 0x000fc6000f8e00ff */
[----:B------:R-:W-:-:S04]  /*33a00*/  @!P0 IADD3 R160, P3, P4, R31, UR57, R24 ;  /* 0x000000391fa08c10 */ /* 0x000fc8000fc7e018 */
[----:B------:R-:W-:Y:S02]  /*33a10*/  @!P0 IADD3.X R161, R30, UR56, R29, P3, P4 ;  /* 0x000000381ea18c10 */ /* 0x000fe40009fe841d */
[----:B------:R-:W-:-:S06]  /*33a20*/  PRMT R30, RZ, 0x7610, R30 ;  /* 0x00007610ff1e7816 */ /* 0x000fcc000000001e */
[----:B------:R-:W2:Y:S01]  /*33a30*/  @!P1 LDG.E.U8 R30, desc[UR54][R16.64+0x50] ;  /* 0x00005036101e9981 */ /* 0x000ea2000c1e1100 */
[----:B------:R-:W-:Y:S02]  /*33a40*/  ISETP.LT.OR P2, PT, R28, 0x71, !P6 ;  /* 0x000000711c00780c */ /* 0x000fe40007741670 */
[----:B--2---:R-:W-:-:S04]  /*33a50*/  LOP3.LUT R30, R30, 0xff, RZ, 0xc0, !PT ;  /* 0x000000ff1e1e7812 */ /* 0x004fc800078ec0ff */
        /* <DEDUP_REMOVED lines=20> */
[----:B------:R-:W-:-:S04]  /*33ba0*/  LOP3.LUT R0, R0, 0xfffeffff, RZ, 0xc0, !PT ;  /* 0xfffeffff00007812 */ /* 0x000fc800078ec0ff */
[----:B------:R-:W-:-:S04]  /*33bb0*/  @P0 LOP3.LUT R0, R0, 0x10000, RZ, 0xfc, !PT ;  /* 0x0001000000000812 */ /* 0x000fc800078efcff */
[----:B------:R-:W-:-:S04]  /*33bc0*/  LOP3.LUT R0, R0, 0xfffffdff, RZ, 0xc0, !PT ;  /* 0xfffffdff00007812 */ /* 0x000fc800078ec0ff */
[----:B------:R-:W-:Y:S02]  /*33bd0*/  @P2 LOP3.LUT R0, R0, 0x200, RZ, 0xfc, !PT ;  /* 0x0000020000002812 */ /* 0x000fe400078efcff */
[----:B------:R-:W-:Y:S02]  /*33be0*/  ISETP.LT.OR P2, PT, R28, 0x72, !P6 ;  /* 0x000000721c00780c */ /* 0x000fe40007741670 */
[----:B------:R-:W-:Y:S02]  /*33bf0*/  LOP3.LUT P4, RZ, R21, 0x1000000, RZ, 0xc0, !PT ;  /* 0x0100000015ff7812 */ /* 0x000fe4000788c0ff */
[----:B--2---:R-:W-:-:S04]  /*33c00*/  LOP3.LUT R30, R30, 0xff, RZ, 0xc0, !PT ;  /* 0x000000ff1e1e7812 */ /* 0x004fc800078ec0ff */
[----:B------:R-:W-:-:S05]  /*33c10*/  F2FP.F16.E4M3.UNPACK_B R30, R30 ;  /* 0x0000001eff1e723e */ /* 0x000fca00020006ff */
[----:B------:R-:W-:-:S05]  /*33c20*/  HADD2.F32 R30, -RZ, R30.H0_H0 ;  /* 0x2000001eff1e7230 */ /* 0x000fca0000004100 */
[----:B------:R-:W-:-:S04]  /*33c30*/  FMUL R30, R30, UR5 ;  /* 0x000000051e1e7c20 */ /* 0x000fc80008400000 */
[----:B---3--:R-:W-:Y:S01]  /*33c40*/  FFMA R30, R210, UR4, R30 ;  /* 0x00000004d21e7c23 */ /* 0x008fe2000800001e */
[----:B------:R-:W-:Y:S01]  /*33c50*/  LOP3.LUT P0, RZ, R21, 0x100000, RZ, 0xc0, !PT ;  /* 0x0010000015ff7812 */ /* 0x000fe2000780c0ff */
[----:B------:R-:W-:Y:S01]  /*33c60*/  IMAD.U32 R61, RZ, RZ, UR52 ;  /* 0x00000034ff3d7e24 */ /* 0x000fe2000f8e00ff */
[----:B------:R-:W-:Y:S01]  /*33c70*/  LOP3.LUT R0, R0, 0xfffffeff, RZ, 0xc0, !PT ;  /* 0xfffffeff00007812 */ /* 0x000fe200078ec0ff */
[----:B------:R-:W2:Y:S01]  /*33c80*/  LDL.LU R210, [R1+0x4d4] ;  /* 0x0004d40001d27983 */ /* 0x000ea20000300800 */
[----:B------:R-:W-:-:S05]  /*33c90*/  F2FP.SATFINITE.E4M3.F32.PACK_AB_MERGE_C R30, RZ, R30, RZ ;  /* 0x0000001eff1e723e */ /* 0x000fca00048070ff */
[----:B------:R0:W-:Y:S02]  /*33ca0*/  @!P1 STG.E.U8 desc[UR54][R22.64+0x51], R30 ;  /* 0x0000511e16009986 */ /* 0x0001e4000c101136 */
[----:B0-----:R-:W-:Y:S02]  /*33cb0*/  IMAD.U32 R23, RZ, RZ, UR52 ;  /* 0x00000034ff177e24 */ /* 0x001fe4000f8e00ff */
[----:B------:R-:W-:-:S03]  /*33cc0*/  IMAD.U32 R22, RZ, RZ, UR7 ;  /* 0x00000007ff167e24 */ /* 0x000fc6000f8e00ff */
[----:B------:R-:W-:-:S04]  /*33cd0*/  @!P2 IADD3 R113, P1, P3, R23, UR59, R24 ;  /* 0x0000003b1771ac10 */ /* 0x000fc8000fb3e018 */
[----:B------:R-:W-:Y:S02]  /*33ce0*/  @!P2 IADD3.X R158, R22, UR58, R29, P1, P3 ;  /* 0x0000003a169eac10 */ /* 0x000fe40008fe641d */
[----:B------:R-:W-:-:S06]  /*33cf0*/  PRMT R22, RZ, 0x7610, R22 ;  /* 0x00007610ff167816 */ /* 0x000fcc0000000016 */
[----:B------:R-:W3:Y:S02]  /*33d00*/  @!P4 LDG.E.U8 R22, desc[UR54][R18.64+0x50] ;  /* 0x000050361216c981 */ /* 0x000ee4000c1e1100 */
[----:B---3--:R-:W-:-:S04]  /*33d10*/  LOP3.LUT R22, R22, 0xff, RZ, 0xc0, !PT ;  /* 0x000000ff16167812 */ /* 0x008fc800078ec0ff */
[----:B------:R-:W-:-:S05]  /*33d20*/  F2FP.F16.E4M3.UNPACK_B R22, R22 ;  /* 0x00000016ff16723e */ /* 0x000fca00020006ff */
[----:B------:R-:W-:-:S05]  /*33d30*/  HADD2.F32 R22, -RZ, R22.H0_H0 ;  /* 0x20000016ff167230 */ /* 0x000fca0000004100 */
[----:B------:R-:W-:-:S04]  /*33d40*/  FMUL R22, R22, UR5 ;  /* 0x0000000516167c20 */ /* 0x000fc80008400000 */
[----:B----4-:R-:W-:-:S05]  /*33d50*/  FFMA R22, R195, UR4, R22 ;  /* 0x00000004c3167c23 */ /* 0x010fca0008000016 */
[----:B------:R-:W-:-:S05]  /*33d60*/  F2FP.SATFINITE.E4M3.F32.PACK_AB_MERGE_C R22, RZ, R22, RZ ;  /* 0x00000016ff16723e */ /* 0x000fca00048070ff */
[----:B------:R0:W-:Y:S02]  /*33d70*/  @!P4 STG.E.U8 desc[UR54][R208.64+0x50], R22 ;  /* 0x00005016d000c986 */ /* 0x0001e4000c101136 */
[----:B0-----:R-:W-:-:S06]  /*33d80*/  PRMT R22, RZ, 0x7610, R22 ;  /* 0x00007610ff167816 */ /* 0x001fcc0000000016 */
[----:B------:R-:W3:Y:S01]  /*33d90*/  @!P0 LDG.E.U8 R22, desc[UR54][R18.64+0x51] ;  /* 0x0000513612168981 */ /* 0x000ee2000c1e1100 */
[----:B------:R-:W-:Y:S02]  /*33da0*/  @P2 LOP3.LUT R0, R0, 0x100, RZ, 0xfc, !PT ;  /* 0x0000010000002812 */ /* 0x000fe400078efcff */
[----:B------:R-:W-:Y:S01]  /*33db0*/  ISETP.LT.OR P2, PT, R28, 0x79, !P6 ;  /* 0x000000791c00780c */ /* 0x000fe20007741670 */
[----:B------:R-:W-:-:S12]  /*33dc0*/  IMAD.U32 R23, RZ, RZ, UR7 ;  /* 0x00000007ff177e24 */ /* 0x000fd8000f8e00ff */
[----:B------:R-:W-:-:S04]  /*33dd0*/  @!P2 IADD3 R61, P1, P3, R61, UR59, R24 ;  /* 0x0000003b3d3dac10 */ /* 0x000fc8000fb3e018 */
[----:B------:R-:W-:Y:S02]  /*33de0*/  @!P2 IADD3.X R195, R23, UR58, R29, P1, P3 ;  /* 0x0000003a17c3ac10 */ /* 0x000fe40008fe641d */
[----:B------:R-:W-:-:S13]  /*33df0*/  ISETP.LT.OR P1, PT, R28, 0x59, !P5 ;  /* 0x000000591c00780c */ /* 0x000fda0006f21670 */
[----:B------:R-:W0:Y:S01]  /*33e00*/  @!P1 LDC.64 R30, c[0x0][0x5c0] ;  /* 0x00017000ff1e9b82 */ /* 0x000e220000000a00 */
[----:B------:R-:W-:Y:S01]  /*33e10*/  @!P1 IMAD.MOV.U32 R23, RZ, RZ, R29 ;  /* 0x000000ffff179224 */ /* 0x000fe200078e001d */
[----:B---3--:R-:W-:-:S04]  /*33e20*/  LOP3.LUT R22, R22, 0xff, RZ, 0xc0, !PT ;  /* 0x000000ff16167812 */ /* 0x008fc800078ec0ff */
[----:B------:R-:W-:-:S05]  /*33e30*/  F2FP.F16.E4M3.UNPACK_B R22, R22 ;  /* 0x00000016ff16723e */ /* 0x000fca00020006ff */
[----:B------:R-:W-:-:S05]  /*33e40*/  HADD2.F32 R22, -RZ, R22.H0_H0 ;  /* 0x20000016ff167230 */ /* 0x000fca0000004100 */
[----:B------:R-:W-:-:S04]  /*33e50*/  FMUL R22, R22, UR5 ;  /* 0x0000000516167c20 */ /* 0x000fc80008400000 */
[----:B-----5:R-:W-:Y:S01]  /*33e60*/  FFMA R22, R211, UR4, R22 ;  /* 0x00000004d3167c23 */ /* 0x020fe20008000016 */
[----:B------:R-:W-:Y:S01]  /*33e70*/  @!P1 IMAD R32, R5, 0x180, RZ ;  /* 0x0000018005209824 */ /* 0x000fe200078e02ff */
[----:B------:R-:W-:Y:S01]  /*33e80*/  LOP3.LUT R0, R0, 0xffffffbf, RZ, 0xc0, !PT ;  /* 0xffffffbf00007812 */ /* 0x000fe200078ec0ff */
[----:B------:R-:W-:Y:S01]  /*33e90*/  IMAD.U32 R60, RZ, RZ, UR7 ;  /* 0x00000007ff3c7e24 */ /* 0x000fe2000f8e00ff */
[----:B------:R-:W3:Y:S01]  /*33ea0*/  LDL.LU R211, [R1+0x4d8] ;  /* 0x0004d80001d37983 */ /* 0x000ee20000300800 */
[----:B------:R-:W-:-:S05]  /*33eb0*/  F2FP.SATFINITE.E4M3.F32.PACK_AB_MERGE_C R22, RZ, R22, RZ ;  /* 0x00000016ff16723e */ /* 0x000fca00048070ff */
[----:B------:R1:W-:Y:S02]  /*33ec0*/  @!P0 STG.E.U8 desc[UR54][R206.64+0x51], R22 ;  /* 0x00005116ce008986 */ /* 0x0003e4000c101136 */
[----:B-1----:R-:W-:-:S04]  /*33ed0*/  @!P1 IMAD.MOV.U32 R22, RZ, RZ, R24 ;  /* 0x000000ffff169224 */ /* 0x002fc800078e0018 */
[----:B------:R-:W-:-:S03]  /*33ee0*/  @!P1 IMAD.WIDE.U32 R22, R4, 0x180, R22 ;  /* 0x0000018004169825 */ /* 0x000fc600078e0016 */
[----:B0-----:R-:W-:Y:S02]  /*33ef0*/  @!P1 IADD3 R22, P3, R22, R30, RZ ;  /* 0x0000001e16169210 */ /* 0x001fe40007f7e0ff */
[----:B------:R-:W-:-:S06]  /*33f00*/  PRMT R30, RZ, 0x7610, R30 ;  /* 0x00007610ff1e7816 */ /* 0x000fcc000000001e */
[----:B------:R-:W4:Y:S01]  /*33f10*/  @!P1 LDG.E.U8 R30, desc[UR54][R16.64+0x58] ;  /* 0x00005836101e9981 */ /* 0x000f22000c1e1100 */
[----:B------:R-:W-:Y:S02]  /*33f20*/  @!P1 IADD3.X R23, R31, R23, R32, P3, !PT ;  /* 0x000000171f179210 */ /* 0x000fe40001ffe420 */
[----:B------:R-:W-:Y:S01]  /*33f30*/  ISETP.LT.OR P0, PT, R28, 0x7a, !P6 ;  /* 0x0000007a1c00780c */ /* 0x000fe20007701670 */
[----:B------:R-:W-:Y:S01]  /*33f40*/  IMAD.U32 R32, RZ, RZ, UR52 ;  /* 0x00000034ff207e24 */ /* 0x000fe2000f8e00ff */
[----:B------:R-:W-:Y:S02]  /*33f50*/  @P2 LOP3.LUT R0, R0, 0x40, RZ, 0xfc, !PT ;  /* 0x0000004000002812 */ /* 0x000fe400078efcff */
[----:B------:R-:W-:-:S04]  /*33f60*/  LOP3.LUT P2, RZ, R2, 0x80000000, RZ, 0xc0, !PT ;  /* 0x8000000002ff7812 */ /* 0x000fc8000784c0ff */
[----:B------:R-:W-:-:S05]  /*33f70*/  ISETP.LT.OR P2, PT, R28, 0x81, !P2 ;  /* 0x000000811c00780c */ /* 0x000fca0005741670 */
[----:B------:R-:W-:-:S04]  /*33f80*/  @!P0 IADD3 R32, P3, P4, R32, UR59, R24 ;  /* 0x0000003b20208c10 */ /* 0x000fc8000fc7e018 */
        /* <DEDUP_REMOVED lines=26> */
[----:B------:R-:W3:Y:S01]  /*34130*/  @!P1 LDG.E.U8 R30, desc[UR54][R16.64+0x59] ;  /* 0x00005936101e9981 */ /* 0x000ee2000c1e1100 */
[----:B------:R-:W-:-:S04]  /*34140*/  ISETP.GE.AND P4, PT, R3, 0x89, PT ;  /* 0x000000890300780c */ /* 0x000fc80003f86270 */
[----:B------:R-:W-:Y:S02]  /*34150*/  ISETP.LT.OR P5, PT, R28, 0x82, !P4 ;  /* 0x000000821c00780c */ /* 0x000fe400067a1670 */
[----:B------:R-:W-:Y:S02]  /*34160*/  LOP3.LUT P0, RZ, R21, 0x4000000, RZ, 0xc0, !PT ;  /* 0x0400000015ff7812 */ /* 0x000fe4000780c0ff */
[----:B---3--:R-:W-:-:S04]  /*34170*/  LOP3.LUT R30, R30, 0xff, RZ, 0xc0, !PT ;  /* 0x000000ff1e1e7812 */ /* 0x008fc800078ec0ff */
[----:B------:R-:W-:-:S05]  /*34180*/  F2FP.F16.E4M3.UNPACK_B R30, R30 ;  /* 0x0000001eff1e723e */ /* 0x000fca00020006ff */
[----:B------:R-:W-:-:S05]  /*34190*/  HADD2.F32 R30, -RZ, R30.H0_H0 ;  /* 0x2000001eff1e7230 */ /* 0x000fca0000004100 */
[----:B------:R-:W-:-:S04]  /*341a0*/  FMUL R30, R30, UR5 ;  /* 0x000000051e1e7c20 */ /* 0x000fc80008400000 */
[----:B------:R-:W-:-:S05]  /*341b0*/  FFMA R30, R211, UR4, R30 ;  /* 0x00000004d31e7c23 */ /* 0x000fca000800001e */
[----:B------:R-:W-:-:S05]  /*341c0*/  F2FP.SATFINITE.E4M3.F32.PACK_AB_MERGE_C R30, RZ, R30, RZ ;  /* 0x0000001eff1e723e */ /* 0x000fca00048070ff */
[----:B------:R0:W-:Y:S02]  /*341d0*/  @!P1 STG.E.U8 desc[UR54][R22.64+0x59], R30 ;  /* 0x0000591e16009986 */ /* 0x0001e4000c101136 */
[----:B0-----:R-:W-:-:S05]  /*341e0*/  IMAD.U32 R22, RZ, RZ, UR52 ;  /* 0x00000034ff167e24 */ /* 0x001fca000f8e00ff */
[----:B------:R-:W-:Y:S02]  /*341f0*/  @!P5 IADD3 R213, P1, P3, R22, UR57, R24 ;  /* 0x0000003916d5dc10 */ /* 0x000fe4000fb3e018 */
[----:B------:R-:W-:-:S06]  /*34200*/  PRMT R22, RZ, 0x7610, R22 ;  /* 0x00007610ff167816 */ /* 0x000fcc0000000016 */
[----:B------:R-:W3:Y:S01]  /*34210*/  @!P0 LDG.E.U8 R22, desc[UR54][R18.64+0x58] ;  /* 0x0000583612168981 */ /* 0x000ee2000c1e1100 */
[----:B------:R-:W-:Y:S01]  /*34220*/  LOP3.LUT R0, R0, 0xfdffffff, RZ, 0xc0, !PT ;  /* 0xfdffffff00007812 */ /* 0x000fe200078ec0ff */
[----:B------:R-:W-:-:S03]  /*34230*/  IMAD.U32 R23, RZ, RZ, UR7 ;  /* 0x00000007ff177e24 */ /* 0x000fc6000f8e00ff */
[----:B------:R-:W-:-:S04]  /*34240*/  @P2 LOP3.LUT R0, R0, 0x2000000, RZ, 0xfc, !PT ;  /* 0x0200000000002812 */ /* 0x000fc800078efcff */
[----:B------:R-:W-:Y:S02]  /*34250*/  LOP3.LUT R0, R0, 0xfeffffff, RZ, 0xc0, !PT ;  /* 0xfeffffff00007812 */ /* 0x000fe400078ec0ff */
[----:B------:R-:W-:Y:S02]  /*34260*/  @!P5 IADD3.X R214, R23, UR56, R29, P1, P3 ;  /* 0x0000003817d6dc10 */ /* 0x000fe40008fe641d */
[----:B------:R-:W-:Y:S02]  /*34270*/  @P5 LOP3.LUT R0, R0, 0x1000000, RZ, 0xfc, !PT ;  /* 0x0100000000005812 */ /* 0x000fe400078efcff */
[----:B------:R-:W-:Y:S01]  /*34280*/  ISETP.LT.OR P5, PT, R28, 0x89, !P4 ;  /* 0x000000891c00780c */ /* 0x000fe200067a1670 */
[----:B------:R-:W-:Y:S01]  /*34290*/  IMAD.U32 R23, RZ, RZ, UR52 ;  /* 0x00000034ff177e24 */ /* 0x000fe2000f8e00ff */
[----:B------:R-:W-:Y:S01]  /*342a0*/  LOP3.LUT P2, RZ, R21, 0x400000, RZ, 0xc0, !PT ;  /* 0x0040000015ff7812 */ /* 0x000fe2000784c0ff */
[----:B------:R-:W-:-:S10]  /*342b0*/  IMAD.U32 R30, RZ, RZ, UR7 ;  /* 0x00000007ff1e7e24 */ /* 0x000fd4000f8e00ff */
[----:B------:R-:W-:-:S04]  /*342c0*/  @!P5 IADD3 R209, P1, P3, R23, UR57, R24 ;  /* 0x0000003917d1dc10 */ /* 0x000fc8000fb3e018 */
[----:B------:R-:W-:Y:S02]  /*342d0*/  @!P5 IADD3.X R211, R30, UR56, R29, P1, P3 ;  /* 0x000000381ed3dc10 */ /* 0x000fe40008fe641d */
[----:B---3--:R-:W-:-:S04]  /*342e0*/  LOP3.LUT R22, R22, 0xff, RZ, 0xc0, !PT ;  /* 0x000000ff16167812 */ /* 0x008fc800078ec0ff */
[----:B------:R-:W-:-:S05]  /*342f0*/  F2FP.F16.E4M3.UNPACK_B R22, R22 ;  /* 0x00000016ff16723e */ /* 0x000fca00020006ff */
[----:B------:R-:W-:-:S05]  /*34300*/  HADD2.F32 R22, -RZ, R22.H0_H0 ;  /* 0x20000016ff167230 */ /* 0x000fca0000004100 */
[----:B------:R-:W-:-:S04]  /*34310*/  FMUL R22, R22, UR5 ;  /* 0x0000000516167c20 */ /* 0x000fc80008400000 */
[----:B--2---:R-:W-:-:S05]  /*34320*/  FFMA R22, R210, UR4, R22 ;  /* 0x00000004d2167c23 */ /* 0x004fca0008000016 */
[----:B------:R-:W-:-:S05]  /*34330*/  F2FP.SATFINITE.E4M3.F32.PACK_AB_MERGE_C R22, RZ, R22, RZ ;  /* 0x00000016ff16723e */ /* 0x000fca00048070ff */
[----:B------:R0:W-:Y:S01]  /*34340*/  @!P0 STG.E.U8 desc[UR54][R220.64+0x58], R22 ;  /* 0x00005816dc008986 */ /* 0x0001e2000c101136 */
[----:B------:R-:W-:Y:S01]  /*34350*/  ISETP.LT.OR P0, PT, R28, 0x8a, !P4 ;  /* 0x0000008a1c00780c */ /* 0x000fe20006701670 */
[----:B0-----:R-:W-:-:S12]  /*34360*/  IMAD.U32 R22, RZ, RZ, UR52 ;  /* 0x00000034ff167e24 */ /* 0x001fd8000f8e00ff */
[----:B------:R-:W-:Y:S02]  /*34370*/  @!P0 IADD3 R208, P1, P3, R22, UR57, R24 ;  /* 0x0000003916d08c10 */ /* 0x000fe4000fb3e018 */
[----:B------:R-:W-:-:S06]  /*34380*/  PRMT R22, RZ, 0x7610, R22 ;  /* 0x00007610ff167816 */ /* 0x000fcc0000000016 */
[----:B------:R-:W2:Y:S01]  /*34390*/  @!P2 LDG.E.U8 R22, desc[UR54][R18.64+0x59] ;  /* 0x000059361216a981 */ /* 0x000ea2000c1e1100 */
[----:B------:R-:W-:Y:S01]  /*343a0*/  LOP3.LUT R0, R0, 0xffdfffff, RZ, 0xc0, !PT ;  /* 0xffdfffff00007812 */ /* 0x000fe200078ec0ff */
[----:B------:R-:W-:-:S03]  /*343b0*/  IMAD.U32 R23, RZ, RZ, UR7 ;  /* 0x00000007ff177e24 */ /* 0x000fc6000f8e00ff */
[----:B------:R-:W-:-:S04]  /*343c0*/  @P5 LOP3.LUT R0, R0, 0x200000, RZ, 0xfc, !PT ;  /* 0x0020000000005812 */ /* 0x000fc800078efcff */
        /* <DEDUP_REMOVED lines=12> */
[----:B------:R-:W-:Y:S01]  /*34490*/  ISETP.GE.AND P2, PT, R3, 0x1, PT ;  /* 0x000000010300780c */ /* 0x000fe20003f46270 */
[----:B0-----:R-:W-:-:S05]  /*344a0*/  IMAD.U32 R22, RZ, RZ, UR52 ;  /* 0x00000034ff167e24 */ /* 0x001fca000f8e00ff */
[----:B------:R-:W-:-:S04]  /*344b0*/  @!P0 IADD3 R206, P1, P3, R22, UR59, R24 ;  /* 0x0000003b16ce8c10 */ /* 0x000fc8000fb3e018 */
[----:B------:R-:W-:Y:S02]  /*344c0*/  @!P0 IADD3.X R207, R23, UR58, R29, P1, P3 ;  /* 0x0000003a17cf8c10 */ /* 0x000fe40008fe641d */
[----:B------:R-:W-:Y:S02]  /*344d0*/  ISETP.LT.OR P1, PT, R28, 0x61, !P2 ;  /* 0x000000611c00780c */ /* 0x000fe40005721670 */
[----:B------:R-:W-:-:S11]  /*344e0*/  PRMT R22, RZ, 0x7610, R22 ;  /* 0x00007610ff167816 */ /* 0x000fd60000000016 */
[----:B------:R-:W3:Y:S02]  /*344f0*/  @!P1 LDG.E.U8 R22, desc[UR54][R26.64+0x60] ;  /* 0x000060361a169981 */ /* 0x000ee4000c1e1100 */
[----:B---3--:R-:W-:-:S04]  /*34500*/  LOP3.LUT R22, R22, 0xff, RZ, 0xc0, !PT ;  /* 0x000000ff16167812 */ /* 0x008fc800078ec0ff */
[----:B------:R-:W-:-:S05]  /*34510*/  F2FP.F16.E4M3.UNPACK_B R22, R22 ;  /* 0x00000016ff16723e */ /* 0x000fca00020006ff */
[----:B------:R-:W-:-:S05]  /*34520*/  HADD2.F32 R22, -RZ, R22.H0_H0 ;  /* 0x20000016ff167230 */ /* 0x000fca0000004100 */
[----:B------:R-:W-:-:S04]  /*34530*/  FMUL R22, R22, UR5 ;  /* 0x0000000516167c20 */ /* 0x000fc80008400000 */
[----:B-----5:R-:W-:Y:S02]  /*34540*/  FFMA R30, R215, UR4, R22 ;  /* 0x00000004d71e7c23 */ /* 0x020fe40008000016 */
[----:B------:R-:W0:Y:S01]  /*34550*/  @!P1 LDC.64 R22, c[0x0][0x5c0] ;  /* 0x00017000ff169b82 */ /* 0x000e220000000a00 */
[----:B------:R-:W-:Y:S01]  /*34560*/  LOP3.LUT P5, RZ, R21, 0x2000, RZ, 0xc0, !PT ;  /* 0x0000200015ff7812 */ /* 0x000fe200078ac0ff */
        /* <DEDUP_REMOVED lines=19> */
[----:B------:R-:W-:Y:S01]  /*346a0*/  IMAD.U32 R86, RZ, RZ, UR52 ;  /* 0x00000034ff567e24 */ /* 0x000fe2000f8e00ff */
[----:B------:R-:W-:Y:S01]  /*346b0*/  @P0 LOP3.LUT R0, R0, 0x8000, RZ, 0xfc, !PT ;  /* 0x0000800000000812 */ /* 0x000fe200078efcff */
[----:B------:R-:W-:Y:S01]  /*346c0*/  IMAD.U32 R88, RZ, RZ, UR7 ;  /* 0x00000007ff587e24 */ /* 0x000fe2000f8e00ff */
[----:B------:R-:W-:Y:S01]  /*346d0*/  LOP3.LUT R2, R2, 0xbfffffff, RZ, 0xc0, !PT ;  /* 0xbfffffff02027812 */ /* 0x000fe200078ec0ff */
[----:B------:R0:W-:Y:S01]  /*346e0*/  @!P1 STG.E.U8 desc[UR54][R22.64+0x61], R30 ;  /* 0x0000611e16009986 */ /* 0x0001e2000c101136 */
[----:B------:R-:W-:-:S02]  /*346f0*/  IMAD.U32 R89, RZ, RZ, UR52 ;  /* 0x00000034ff597e24 */ /* 0x000fc4000f8e00ff */
[----:B------:R-:W-:Y:S01]  /*34700*/  IMAD.U32 R90, RZ, RZ, UR7 ;  /* 0x00000007ff5a7e24 */ /* 0x000fe2000f8e00ff */
[----:B------:R-:W4:Y:S01]  /*34710*/  LDL.LU R83, [R1+0x4f4] ;  /* 0x0004f40001537983 */ /* 0x000f220000300800 */
[----:B------:R-:W-:Y:S02]  /*34720*/  LOP3.LUT P0, RZ, R21, 0x1000, RZ, 0xc0, !PT ;  /* 0x0000100015ff7812 */ /* 0x000fe4000780c0ff */
[----:B------:R-:W-:Y:S01]  /*34730*/  @P4 LOP3.LUT R2, R2, 0x40000000, RZ, 0xfc, !PT ;  /* 0x4000000002024812 */ /* 0x000fe200078efcff */
[----:B------:R-:W-:Y:S01]  /*34740*/  IMAD.U32 R91, RZ, RZ, UR52 ;  /* 0x00000034ff5b7e24 */ /* 0x000fe2000f8e00ff */
[----:B0-----:R-:W-:Y:S02]  /*34750*/  PRMT R22, RZ, 0x7610, R22 ;  /* 0x00007610ff167816 */ /* 0x001fe40000000016 */
[----:B------:R-:W-:Y:S01]  /*34760*/  LOP3.LUT R0, R0, 0xffffff7f, RZ, 0xc0, !PT ;  /* 0xffffff7f00007812 */ /* 0x000fe200078ec0ff */
[----:B------:R-:W-:Y:S01]  /*34770*/  IMAD.U32 R93, RZ, RZ, UR7 ;  /* 0x00000007ff5d7e24 */ /* 0x000fe2000f8e00ff */
[----:B------:R-:W5:Y:S04]  /*34780*/  LDL.LU R81, [R1+0x4f8] ;  /* 0x0004f80001517983 */ /* 0x000f680000300800 */
[----:B------:R-:W3:Y:S02]  /*34790*/  @!P5 LDG.E.U8 R22, desc[UR54][R6.64+0x60] ;  /* 0x000060360616d981 */ /* 0x000ee4000c1e1100 */
[----:B---3--:R-:W-:-:S04]  /*347a0*/  LOP3.LUT R22, R22, 0xff, RZ, 0xc0, !PT ;  /* 0x000000ff16167812 */ /* 0x008fc800078ec0ff */
[----:B------:R-:W-:-:S05]  /*347b0*/  F2FP.F16.E4M3.UNPACK_B R22, R22 ;  /* 0x00000016ff16723e */ /* 0x000fca00020006ff */
[----:B------:R-:W-:-:S05]  /*347c0*/  HADD2.F32 R22, -RZ, R22.H0_H0 ;  /* 0x20000016ff167230 */ /* 0x000fca0000004100 */
[----:B------:R-:W-:-:S04]  /*347d0*/  FMUL R22, R22, UR5 ;  /* 0x0000000516167c20 */ /* 0x000fc80008400000 */
[----:B------:R-:W-:-:S05]  /*347e0*/  FFMA R22, R215, UR4, R22 ;  /* 0x00000004d7167c23 */ /* 0x000fca0008000016 */
[----:B------:R-:W-:-:S05]  /*347f0*/  F2FP.SATFINITE.E4M3.F32.PACK_AB_MERGE_C R22, RZ, R22, RZ ;  /* 0x00000016ff16723e */ /* 0x000fca00048070ff */
[----:B------:R0:W-:Y:S02]  /*34800*/  @!P5 STG.E.U8 desc[UR54][R102.64+0x60], R22 ;  /* 0x000060166600d986 */ /* 0x0001e4000c101136 */
[----:B0-----:R-:W-:-:S06]  /*34810*/  PRMT R22, RZ, 0x7610, R22 ;  /* 0x00007610ff167816 */ /* 0x001fcc0000000016 */
[----:B------:R-:W3:Y:S01]  /*34820*/  @!P0 LDG.E.U8 R22, desc[UR54][R6.64+0x61] ;  /* 0x0000613606168981 */ /* 0x000ee2000c1e1100 */
[----:B------:R-:W-:-:S13]  /*34830*/  ISETP.LT.OR P4, PT, R28, 0x82, !P6 ;  /* 0x000000821c00780c */ /* 0x000fda0007781670 */
[----:B------:R-:W-:Y:S02]  /*34840*/  @!P4 IADD3 R86, P1, P3, R86, UR59, R24 ;  /* 0x0000003b5656cc10 */ /* 0x000fe4000fb3e018 */
[----:B------:R-:W-:Y:S02]  /*34850*/  @P4 LOP3.LUT R0, R0, 0x80, RZ, 0xfc, !PT ;  /* 0x0000008000004812 */ /* 0x000fe400078efcff */
[----:B------:R-:W-:Y:S02]  /*34860*/  @!P4 IADD3.X R88, R88, UR58, R29, P1, P3 ;  /* 0x0000003a5858cc10 */ /* 0x000fe40008fe641d */
[----:B------:R-:W-:Y:S02]  /*34870*/  ISETP.LT.OR P4, PT, R28, 0x89, !P6 ;  /* 0x000000891c00780c */ /* 0x000fe40007781670 */
[----:B------:R-:W-:Y:S02]  /*34880*/  LOP3.LUT R0, R0, 0xffffffdf, RZ, 0xc0, !PT ;  /* 0xffffffdf00007812 */ /* 0x000fe400078ec0ff */
[----:B------:R-:W-:-:S09]  /*34890*/  ISETP.LT.OR P5, PT, R28, 0x8a, !P6 ;  /* 0x0000008a1c00780c */ /* 0x000fd200077a1670 */
[--C-:B------:R-:W-:Y:S02]  /*348a0*/  @!P4 IADD3 R89, P1, P3, R89, UR59, R24.reuse ;  /* 0x0000003b5959cc10 */ /* 0x100fe4000fb3e018 */
[----:B------:R-:W-:Y:S02]  /*348b0*/  @P4 LOP3.LUT R0, R0, 0x20, RZ, 0xfc, !PT ;  /* 0x0000002000004812 */ /* 0x000fe400078efcff */
[----:B------:R-:W-:Y:S02]  /*348c0*/  @!P4 IADD3.X R90, R90, UR58, R29, P1, P3 ;  /* 0x0000003a5a5acc10 */ /* 0x000fe40008fe641d */
[----:B------:R-:W-:Y:S02]  /*348d0*/  LOP3.LUT P4, RZ, R2, 0x40000000, RZ, 0xc0, !PT ;  /* 0x4000000002ff7812 */ /* 0x000fe4000788c0ff */
[----:B------:R-:W-:Y:S01]  /*348e0*/  @!P5 IADD3 R91, P1, P3, R91, UR59, R24 ;  /* 0x0000003b5b5bdc10 */ /* 0x000fe2000fb3e018 */
[----:B------:R-:W-:-:S03]  /*348f0*/  IMAD.U32 R23, RZ, RZ, UR7 ;  /* 0x00000007ff177e24 */ /* 0x000fc6000f8e00ff */
        /* <DEDUP_REMOVED lines=10> */
[----:B------:R-:W-:-:S04]  /*349a0*/  @!P0 IADD3 R212, P1, P3, R22, UR57, R24 ;  /* 0x0000003916d48c10 */ /* 0x000fc8000fb3e018 */
[----:B------:R-:W-:Y:S02]  /*349b0*/  @!P0 IADD3.X R215, R23, UR56, R29, P1, P3 ;  /* 0x0000003817d78c10 */ /* 0x000fe40008fe641d */
[----:B------:R-:W-:Y:S02]  /*349c0*/  ISETP.LT.OR P1, PT, R28, 0x69, !P2 ;  /* 0x000000691c00780c */ /* 0x000fe40005721670 */
[----:B------:R-:W-:-:S11]  /*349d0*/  PRMT R22, RZ, 0x7610, R22 ;  /* 0x00007610ff167816 */ /* 0x000fd60000000016 */
[----:B------:R-:W2:Y:S02]  /*349e0*/  @!P1 LDG.E.U8 R22, desc[UR54][R26.64+0x68] ;  /* 0x000068361a169981 */ /* 0x000ea4000c1e1100 */
[----:B--2---:R-:W-:-:S04]  /*349f0*/  LOP3.LUT R22, R22, 0xff, RZ, 0xc0, !PT ;  /* 0x000000ff16167812 */ /* 0x004fc800078ec0ff */
[----:B------:R-:W-:-:S05]  /*34a00*/  F2FP.F16.E4M3.UNPACK_B R22, R22 ;  /* 0x00000016ff16723e */ /* 0x000fca00020006ff */
[----:B------:R-:W-:-:S05]  /*34a10*/  HADD2.F32 R22, -RZ, R22.H0_H0 ;  /* 0x20000016ff167230 */ /* 0x000fca0000004100 */
[----:B------:R-:W-:-:S04]  /*34a20*/  FMUL R22, R22, UR5 ;  /* 0x0000000516167c20 */ /* 0x000fc80008400000 */
[----:B----4-:R-:W-:Y:S02]  /*34a30*/  FFMA R30, R83, UR4, R22 ;  /* 0x00000004531e7c23 */ /* 0x010fe40008000016 */
        /* <DEDUP_REMOVED lines=11> */
[----:B------:R-:W-:Y:S02]  /*34af0*/  @P5 LOP3.LUT R0, R0, 0x8, RZ, 0xfc, !PT ;  /* 0x0000000800005812 */ /* 0x000fe400078efcff */
[----:B------:R-:W-:Y:S02]  /*34b00*/  LOP3.LUT P5, RZ, R21, 0x80000, RZ, 0xc0, !PT ;  /* 0x0008000015ff7812 */ /* 0x000fe400078ac0ff */
[----:B0-----:R-:W-:-:S05]  /*34b10*/  @!P1 IADD3 R22, P3, R24, R22, RZ ;  /* 0x0000001618169210 */ /* 0x001fca0007f7e0ff */
[----:B------:R-:W-:Y:S01]  /*34b20*/  @!P1 IMAD.X R23, R29, 0x1, R23, P3 ;  /* 0x000000011d179824 */ /* 0x000fe200018e0617 */
        /* <DEDUP_REMOVED lines=8> */
[----:B------:R0:W-:Y:S02]  /*34bb0*/  @!P1 STG.E.U8 desc[UR54][R22.64+0x69], R30 ;  /* 0x0000691e16009986 */ /* 0x0001e4000c101136 */
[----:B0-----:R-:W-:-:S06]  /*34bc0*/  PRMT R22, RZ, 0x7610, R22 ;  /* 0x00007610ff167816 */ /* 0x001fcc0000000016 */
        /* <DEDUP_REMOVED lines=29> */
[----:B------:R-:W-:Y:S01]  /*34da0*/  IMAD.U32 R102, RZ, RZ, UR7 ;  /* 0x00000007ff667e24 */ /* 0x000fe2000f8e00ff */
[----:B------:R-:W-:Y:S01]  /*34db0*/  F2FP.SATFINITE.E4M3.F32.PACK_AB_MERGE_C R22, RZ, R22, RZ ;  /* 0x00000016ff16723e */ /* 0x000fe200048070ff */
[----:B------:R-:W-:Y:S01]  /*34dc0*/  IMAD.U32 R101, RZ, RZ, UR52 ;  /* 0x00000034ff657e24 */ /* 0x000fe2000f8e00ff */
[----:B------:R-:W-:Y:S01]  /*34dd0*/  ISETP.LT.OR P5, PT, R28, 0x9a, !P4 ;  /* 0x0000009a1c00780c */ /* 0x000fe200067a1670 */
[----:B------:R-:W-:Y:S01]  /*34de0*/  IMAD.U32 R100, RZ, RZ, UR7 ;  /* 0x00000007ff647e24 */ /* 0x000fe2000f8e00ff */
[----:B------:R-:W3:Y:S04]  /*34df0*/  LDL.LU R81, [R1+0x508] ;  /* 0x0005080001517983 */ /* 0x000ee80000300800 */
[----:B------:R0:W-:Y:S02]  /*34e00*/  @!P0 STG.E.U8 desc[UR54][R130.64+0x69], R22 ;  /* 0x0000691682008986 */ /* 0x0001e4000c101136 */
[----:B0-----:R-:W-:-:S06]  /*34e10*/  PRMT R22, RZ, 0x7610, R22 ;  /* 0x00007610ff167816 */ /* 0x001fcc0000000016 */
[----:B------:R-:W4:Y:S01]  /*34e20*/  @!P2 LDG.E.U8 R22, desc[UR54][R8.64+0x60] ;  /* 0x000060360816a981 */ /* 0x000f22000c1e1100 */
[----:B------:R-:W-:Y:S02]  /*34e30*/  @P6 LOP3.LUT R2, R2, 0x20000000, RZ, 0xfc, !PT ;  /* 0x2000000002026812 */ /* 0x000fe400078efcff */
[----:B------:R-:W-:-:S13]  /*34e40*/  ISETP.LT.OR P6, PT, R28, 0x99, !P4 ;  /* 0x000000991c00780c */ /* 0x000fda00067c1670 */
[----:B------:R-:W-:Y:S02]  /*34e50*/  @!P6 IADD3 R103, P1, P3, R103, UR57, R24 ;  /* 0x000000396767ec10 */ /* 0x000fe4000fb3e018 */
[----:B------:R-:W-:Y:S02]  /*34e60*/  @P6 LOP3.LUT R0, R0, 0x100000, RZ, 0xfc, !PT ;  /* 0x0010000000006812 */ /* 0x000fe400078efcff */
[----:B------:R-:W-:Y:S02]  /*34e70*/  @!P6 IADD3.X R102, R102, UR56, R29, P1, P3 ;  /* 0x000000386666ec10 */ /* 0x000fe40008fe641d */
[----:B------:R-:W-:-:S04]  /*34e80*/  LOP3.LUT P6, RZ, R2, 0x20000000, RZ, 0xc0, !PT ;  /* 0x2000000002ff7812 */ /* 0x000fc800078cc0ff */
[----:B------:R-:W-:Y:S02]  /*34e90*/  ISETP.LT.OR P0, PT, R28, 0x91, !P6 ;  /* 0x000000911c00780c */ /* 0x000fe40007701670 */
[----:B------:R-:W-:Y:S01]  /*34ea0*/  LOP3.LUT R0, R0, 0xfffdffff, RZ, 0xc0, !PT ;  /* 0xfffdffff00007812 */ /* 0x000fe200078ec0ff */
[----:B------:R-:W-:Y:S01]  /*34eb0*/  IMAD.U32 R99, RZ, RZ, UR52 ;  /* 0x00000034ff637e24 */ /* 0x000fe2000f8e00ff */
[----:B------:R-:W-:Y:S02]  /*34ec0*/  @!P5 IADD3 R101, P1, P3, R101, UR57, R24 ;  /* 0x000000396565dc10 */ /* 0x000fe4000fb3e018 */
[----:B------:R-:W-:Y:S01]  /*34ed0*/  @P5 LOP3.LUT R0, R0, 0x20000, RZ, 0xfc, !PT ;  /* 0x0002000000005812 */ /* 0x000fe200078efcff */
[----:B------:R-:W-:Y:S01]  /*34ee0*/  IMAD.U32 R98, RZ, RZ, UR7 ;  /* 0x00000007ff627e24 */ /* 0x000fe2000f8e00ff */
[----:B------:R-:W-:Y:S02]  /*34ef0*/  @!P5 IADD3.X R100, R100, UR56, R29, P1, P3 ;  /* 0x000000386464dc10 */ /* 0x000fe40008fe641d */
[----:B------:R-:W-:-:S03]  /*34f00*/  LOP3.LUT R0, R0, 0xffffbfff, RZ, 0xc0, !PT ;  /* 0xffffbfff00007812 */ /* 0x000fc600078ec0ff */
[----:B------:R-:W-:Y:S02]  /*34f10*/  @!P0 IADD3 R99, P1, P3, R99, UR59, R24 ;  /* 0x0000003b63638c10 */ /* 0x000fe4000fb3e018 */
[----:B------:R-:W-:Y:S02]  /*34f20*/  @P0 LOP3.LUT R0, R0, 0x4000, RZ, 0xfc, !PT ;  /* 0x0000400000000812 */ /* 0x000fe400078efcff */
[----:B------:R-:W-:Y:S02]  /*34f30*/  @!P0 IADD3.X R98, R98, UR58, R29, P1, P3 ;  /* 0x0000003a62628c10 */ /* 0x000fe40008fe641d */
[----:B------:R-:W-:Y:S01]  /*34f40*/  ISETP.LT.OR P0, PT, R28, 0x92, !P6 ;  /* 0x000000921c00780c */ /* 0x000fe20007701670 */
[----:B------:R-:W-:Y:S01]  /*34f50*/  IMAD.U32 R97, RZ, RZ, UR52 ;  /* 0x00000034ff617e24 */ /* 0x000fe2000f8e00ff */
[----:B------:R-:W-:Y:S01]  /*34f60*/  LOP3.LUT R0, R0, 0xffffefff, RZ, 0xc0, !PT ;  /* 0xffffefff00007812 */ /* 0x000fe200078ec0ff */
[----:B------:R-:W-:Y:S02]  /*34f70*/  IMAD.U32 R96, RZ, RZ, UR7 ;  /* 0x00000007ff607e24 */ /* 0x000fe4000f8e00ff */
[----:B------:R-:W-:-:S02]  /*34f80*/  IMAD.U32 R95, RZ, RZ, UR52 ;  /* 0x00000034ff5f7e24 */ /* 0x000fc4000f8e00ff */
[----:B------:R-:W-:-:S06]  /*34f90*/  IMAD.U32 R94, RZ, RZ, UR7 ;  /* 0x00000007ff5e7e24 */ /* 0x000fcc000f8e00ff */
[----:B------:R-:W-:Y:S02]  /*34fa0*/  @P0 LOP3.LUT R0, R0, 0x1000, RZ, 0xfc, !PT ;  /* 0x0000100000000812 */ /* 0x000fe400078efcff */
[----:B------:R-:W-:Y:S02]  /*34fb0*/  @!P0 IADD3 R97, P1, P3, R97, UR59, R24 ;  /* 0x0000003b61618c10 */ /* 0x000fe4000fb3e018 */
[----:B------:R-:W-:Y:S02]  /*34fc0*/  LOP3.LUT R0, R0, 0xfffff7ff, RZ, 0xc0, !PT ;  /* 0xfffff7ff00007812 */ /* 0x000fe400078ec0ff */
[----:B------:R-:W-:Y:S02]  /*34fd0*/  @!P0 IADD3.X R96, R96, UR58, R29, P1, P3 ;  /* 0x0000003a60608c10 */ /* 0x000fe40008fe641d */
[----:B----4-:R-:W-:-:S04]  /*34fe0*/  LOP3.LUT R22, R22, 0xff, RZ, 0xc0, !PT ;  /* 0x000000ff16167812 */ /* 0x010fc800078ec0ff */
[----:B------:R-:W-:-:S05]  /*34ff0*/  F2FP.F16.E4M3.UNPACK_B R22, R22 ;  /* 0x00000016ff16723e */ /* 0x000fca00020006ff */
[----:B------:R-:W-:-:S05]  /*35000*/  HADD2.F32 R22, -RZ, R22.H0_H0 ;  /* 0x20000016ff167230 */ /* 0x000fca0000004100 */
[----:B------:R-:W-:-:S04]  /*35010*/  FMUL R22, R22, UR5 ;  /* 0x0000000516167c20 */ /* 0x000fc80008400000 */
[----:B--2---:R-:W-:Y:S01]  /*35020*/  FFMA R22, R83, UR4, R22 ;  /* 0x0000000453167c23 */ /* 0x004fe20008000016 */
[----:B------:R-:W-:Y:S01]  /*35030*/  PRMT R30, RZ, 0x7610, R30 ;  /* 0x00007610ff1e7816 */ /* 0x000fe2000000001e */
[----:B------:R-:W2:Y:S03]  /*35040*/  LDL.LU R83, [R1+0x50c] ;  /* 0x00050c0001537983 */ /* 0x000ea60000300800 */
[----:B------:R-:W-:-:S05]  /*35050*/  F2FP.SATFINITE.E4M3.F32.PACK_AB_MERGE_C R22, RZ, R22, RZ ;  /* 0x00000016ff16723e */ /* 0x000fca00048070ff */
[----:B------:R0:W-:Y:S01]  /*35060*/  @!P2 STG.E.U8 desc[UR54][R134.64+0x60], R22 ;  /* 0x000060168600a986 */ /* 0x0001e2000c101136 */
[----:B------:R-:W-:-:S13]  /*35070*/  ISETP.LT.OR P2, PT, R28, 0x99, !P6 ;  /* 0x000000991c00780c */ /* 0x000fda0007741670 */
[----:B------:R-:W-:Y:S02]  /*35080*/  @!P2 IADD3 R95, P1, P3, R95, UR59, R24 ;  /* 0x0000003b5f5fac10 */ /* 0x000fe4000fb3e018 */
[----:B------:R-:W-:Y:S02]  /*35090*/  @P2 LOP3.LUT R0, R0, 0x800, RZ, 0xfc, !PT ;  /* 0x0000080000002812 */ /* 0x000fe400078efcff */
[----:B------:R-:W-:Y:S02]  /*350a0*/  @!P2 IADD3.X R94, R94, UR58, R29, P1, P3 ;  /* 0x0000003a5e5eac10 */ /* 0x000fe40008fe641d */
[----:B------:R-:W-:Y:S02]  /*350b0*/  LOP3.LUT P3, RZ, R0, 0x2, RZ, 0xc0, !PT ;  /* 0x0000000200ff7812 */ /* 0x000fe4000786c0ff */
[----:B0-----:R-:W-:-:S11]  /*350c0*/  PRMT R22, RZ, 0x7610, R22 ;  /* 0x00007610ff167816 */ /* 0x001fd60000000016 */
[----:B------:R-:W4:Y:S01]  /*350d0*/  @!P3 LDG.E.U8 R22, desc[UR54][R8.64+0x61] ;  /* 0x000061360816b981 */ /* 0x000f22000c1e1100 */
[----:B------:R-:W-:Y:S02]  /*350e0*/  LOP3.LUT P2, RZ, R2, 0x4000000, RZ, 0xc0, !PT ;  /* 0x0400000002ff7812 */ /* 0x000fe4000784c0ff */
[----:B----4-:R-:W-:-:S04]  /*350f0*/  LOP3.LUT R22, R22, 0xff, RZ, 0xc0, !PT ;  /* 0x000000ff16167812 */ /* 0x010fc800078ec0ff */
[----:B------:R-:W-:-:S05]  /*35100*/  F2FP.F16.E4M3.UNPACK_B R22, R22 ;  /* 0x00000016ff16723e */ /* 0x000fca00020006ff */
[----:B------:R-:W-:-:S05]  /*35110*/  HADD2.F32 R22, -RZ, R22.H0_H0 ;  /* 0x20000016ff167230 */ /* 0x000fca0000004100 */
[----:B------:R-:W-:-:S04]  /*35120*/  FMUL R22, R22, UR5 ;  /* 0x0000000516167c20 */ /* 0x000fc80008400000 */
[----:B---3--:R-:W-:Y:S01]  /*35130*/  FFMA R22, R81, UR4, R22 ;  /* 0x0000000451167c23 */ /* 0x008fe20008000016 */
[----:B------:R-:W-:Y:S01]  /*35140*/  ISETP.LT.OR P6, PT, R28, 0x9a, !P6 ;  /* 0x0000009a1c00780c */ /* 0x000fe200077c1670 */
[----:B------:R-:W-:Y:S02]  /*35150*/  IMAD.U32 R92, RZ, RZ, UR52 ;  /* 0x00000034ff5c7e24 */ /* 0x000fe4000f8e00ff */
[----:B------:R-:W-:Y:S01]  /*35160*/  IMAD.U32 R87, RZ, RZ, UR7 ;  /* 0x00000007ff577e24 */ /* 0x000fe2000f8e00ff */
[----:B------:R-:W-:Y:S01]  /*35170*/  F2FP.SATFINITE.E4M3.F32.PACK_AB_MERGE_C R22, RZ, R22, RZ ;  /* 0x00000016ff16723e */ /* 0x000fe200048070ff */
[----:B------:R-:W3:Y:S04]  /*35180*/  LDL.LU R81, [R1+0x510] ;  /* 0x0005100001517983 */ /* 0x000ee80000300800 */
[----:B------:R0:W-:Y:S04]  /*35190*/  @!P3 STG.E.U8 desc[UR54][R138.64+0x61], R22 ;  /* 0x000061168a00b986 */ /* 0x0001e8000c101136 */
[----:B------:R-:W4:Y:S01]  /*351a0*/  @!P2 LDG.E.U8 R30, desc[UR54][R10.64+0x60] ;  /* 0x000060360a1ea981 */ /* 0x000f22000c1e1100 */
[----:B------:R-:W-:-:S02]  /*351b0*/  LOP3.LUT P0, RZ, R2, 0x8000000, RZ, 0xc0, !PT ;  /* 0x0800000002ff7812 */ /* 0x000fc4000780c0ff */
[----:B------:R-:W-:Y:S01]  /*351c0*/  LOP3.LUT R0, R0, 0xfffffffd, RZ, 0xc0, !PT ;  /* 0xfffffffd00007812 */ /* 0x000fe200078ec0ff */
[----:B------:R-:W-:Y:S01]  /*351d0*/  IMAD.U32 R85, RZ, RZ, UR52 ;  /* 0x00000034ff557e24 */ /* 0x000fe2000f8e00ff */
[----:B------:R-:W5:Y:S01]  /*351e0*/  LDL.LU R33, [R1+0x514] ;  /* 0x0005140001217983 */ /* 0x000f620000300800 */
[----:B0-----:R-:W0:Y:S01]  /*351f0*/  @!P2 LDC.64 R22, c[0x0][0x5c0] ;  /* 0x00017000ff16ab82 */ /* 0x001e220000000a00 */
[----:B------:R-:W-:Y:S01]  /*35200*/  @!P6 IADD3 R92, P1, P3, R92, UR59, R24 ;  /* 0x0000003b5c5cec10 */ /* 0x000fe2000fb3e018 */
[----:B------:R-:W-:Y:S01]  /*35210*/  IMAD.U32 R84, RZ, RZ, UR7 ;  /* 0x00000007ff547e24 */ /* 0x000fe2000f8e00ff */
[----:B----4-:R-:W-:Y:S01]  /*35220*/  LOP3.LUT R30, R30, 0xff, RZ, 0xc0, !PT ;  /* 0x000000ff1e1e7812 */ /* 0x010fe200078ec0ff */
[----:B------:R-:W-:Y:S01]  /*35230*/  IMAD.U32 R82, RZ, RZ, UR7 ;  /* 0x00000007ff527e24 */ /* 0x000fe2000f8e00ff */
[----:B------:R-:W-:Y:S01]  /*35240*/  @P6 LOP3.LUT R0, R0, 0x2, RZ, 0xfc, !PT ;  /* 0x0000000200006812 */ /* 0x000fe200078efcff */
[----:B------:R-:W-:Y:S01]  /*35250*/  IMAD.U32 R78, RZ, RZ, UR7 ;  /* 0x00000007ff4e7e24 */ /* 0x000fe2000f8e00ff */
[----:B------:R-:W-:Y:S01]  /*35260*/  F2FP.F16.E4M3.UNPACK_B R30, R30 ;  /* 0x0000001eff1e723e */ /* 0x000fe200020006ff */
[----:B------:R-:W4:Y:S04]  /*35270*/  LDL.LU R56, [R1+0x518] ;  /* 0x0005180001387983 */ /* 0x000f280000300800 */
[----:B------:R-:W-:Y:S01]  /*35280*/  HADD2.F32 R30, -RZ, R30.H0_H0 ;  /* 0x2000001eff1e7230 */ /* 0x000fe20000004100 */
[----:B------:R-:W-:Y:S01]  /*35290*/  @!P6 IADD3.X R87, R87, UR58, R29, P1, P3 ;  /* 0x0000003a5757ec10 */ /* 0x000fe20008fe641d */
[----:B------:R-:W4:Y:S03]  /*352a0*/  LDL.LU R31, [R1+0x51c] ;  /* 0x00051c00011f7983 */ /* 0x000f260000300800 */
[----:B------:R-:W-:Y:S01]  /*352b0*/  FMUL R30, R30, UR5 ;  /* 0x000000051e1e7c20 */ /* 0x000fe20008400000 */
[----:B0-----:R-:W-:Y:S01]  /*352c0*/  @!P2 IADD3 R22, P1, R74, R22, RZ ;  /* 0x000000164a16a210 */ /* 0x001fe20007f3e0ff */
[----:B------:R-:W4:Y:S02]  /*352d0*/  LDL.LU R220, [R1+0x520] ;  /* 0x0005200001dc7983 */ /* 0x000f240000300800 */
[----:B--2---:R-:W-:-:S02]  /*352e0*/  FFMA R30, R83, UR4, R30 ;  /* 0x00000004531e7c23 */ /* 0x004fc4000800001e */
[----:B------:R-:W-:Y:S01]  /*352f0*/  @!P2 IMAD.X R23, R76, 0x1, R23, P1 ;  /* 0x000000014c17a824 */ /* 0x000fe200008e0617 */
[----:B------:R-:W-:Y:S02]  /*35300*/  ISETP.LT.OR P6, PT, R28, 0xa1, !P4 ;  /* 0x000000a11c00780c */ /* 0x000fe400067c1670 */
[----:B------:R-:W-:Y:S02]  /*35310*/  LOP3.LUT R0, R0, 0xbfffffff, RZ, 0xc0, !PT ;  /* 0xbfffffff00007812 */ /* 0x000fe400078ec0ff */
[----:B------:R-:W-:Y:S01]  /*35320*/  LOP3.LUT P5, RZ, R2, 0x10000000, RZ, 0xc0, !PT ;  /* 0x1000000002ff7812 */ /* 0x000fe200078ac0ff */
[----:B------:R-:W-:Y:S01]  /*35330*/  IMAD.U32 R74, RZ, RZ, UR52 ;  /* 0x00000034ff4a7e24 */ /* 0x000fe2000f8e00ff */
[----:B------:R-:W-:Y:S01]  /*35340*/  F2FP.SATFINITE.E4M3.F32.PACK_AB_MERGE_C R30, RZ, R30, RZ ;  /* 0x0000001eff1e723e */ /* 0x000fe200048070ff */
[----:B------:R-:W2:Y:S04]  /*35350*/  LDL.LU R221, [R1+0x524] ;  /* 0x0005240001dd7983 */ /* 0x000ea80000300800 */
[----:B------:R0:W-:Y:S02]  /*35360*/  @!P2 STG.E.U8 desc[UR54][R22.64+0x60], R30 ;  /* 0x0000601e1600a986 */ /* 0x0001e4000c101136 */
[----:B0-----:R-:W-:Y:S01]  /*35370*/  PRMT R30, RZ, 0x7610, R30 ;  /* 0x00007610ff1e7816 */ /* 0x001fe2000000001e */
[----:B------:R-:W0:Y:S05]  /*35380*/  @!P0 LDC.64 R22, c[0x0][0x5c0] ;  /* 0x00017000ff168b82 */ /* 0x000e2a0000000a00 */
[----:B------:R-:W3:Y:S01]  /*35390*/  @!P0 LDG.E.U8 R30, desc[UR54][R10.64+0x61] ;  /* 0x000061360a1e8981 */ /* 0x000ee2000c1e1100 */
[----:B------:R-:W-:-:S04]  /*353a0*/  @!P6 IADD3 R85, P1, P3, R85, UR57, R24 ;  /* 0x000000395555ec10 */ /* 0x000fc8000fb3e018 */
[----:B------:R-:W-:Y:S02]  /*353b0*/  @!P6 IADD3.X R84, R84, UR56, R29, P1, P3 ;  /* 0x000000385454ec10 */ /* 0x000fe40008fe641d */
        /* <DEDUP_REMOVED lines=13> */
[----:B------:R-:W-:Y:S01]  /*35490*/  ISETP.LT.OR P4, PT, R28, 0xa2, !P4 ;  /* 0x000000a21c00780c */ /* 0x000fe20006781670 */
[----:B------:R-:W-:-:S12]  /*354a0*/  IMAD.U32 R83, RZ, RZ, UR52 ;  /* 0x00000034ff537e24 */ /* 0x000fd8000f8e00ff */
[----:B------:R-:W-:-:S04]  /*354b0*/  @!P4 IADD3 R83, P2, P3, R83, UR57, R24 ;  /* 0x000000395353cc10 */ /* 0x000fc8000fb5e018 */
[----:B------:R-:W-:Y:S02]  /*354c0*/  @!P4 IADD3.X R82, R82, UR56, R29, P2, P3 ;  /* 0x000000385252cc10 */ /* 0x000fe400097e641d */
[----:B------:R-:W-:-:S04]  /*354d0*/  ISETP.GE.AND P2, PT, R3, 0x89, PT ;  /* 0x000000890300780c */ /* 0x000fc80003f46270 */
[----:B------:R-:W-:Y:S02]  /*354e0*/  ISETP.LT.OR P3, PT, R28, 0xa9, !P2 ;  /* 0x000000a91c00780c */ /* 0x000fe40005761670 */
[----:B------:R-:W-:Y:S01]  /*354f0*/  LOP3.LUT R2, R2, 0xffdfffff, RZ, 0xc0, !PT ;  /* 0xffdfffff02027812 */ /* 0x000fe200078ec0ff */
[----:B------:R-:W-:-:S03]  /*35500*/  IMAD.U32 R81, RZ, RZ, UR52 ;  /* 0x00000034ff517e24 */ /* 0x000fc6000f8e00ff */
[----:B------:R-:W-:-:S04]  /*35510*/  @P4 LOP3.LUT R2, R2, 0x200000, RZ, 0xfc, !PT ;  /* 0x0020000002024812 */ /* 0x000fc800078efcff */
[----:B------:R-:W-:-:S03]  /*35520*/  LOP3.LUT R2, R2, 0xffefffff, RZ, 0xc0, !PT ;  /* 0xffefffff02027812 */ /* 0x000fc600078ec0ff */
[----:B------:R-:W-:Y:S02]  /*35530*/  @!P3 IADD3 R81, P0, P1, R81, UR57, R24 ;  /* 0x000000395151bc10 */ /* 0x000fe4000f91e018 */
[----:B------:R-:W-:Y:S02]  /*35540*/  @P3 LOP3.LUT R2, R2, 0x100000, RZ, 0xfc, !PT ;  /* 0x0010000002023812 */ /* 0x000fe400078efcff */
[----:B------:R-:W-:Y:S02]  /*35550*/  @!P3 IADD3.X R78, R78, UR56, R29, P0, P1 ;  /* 0x000000384e4ebc10 */ /* 0x000fe400087e241d */
[----:B------:R-:W-:Y:S02]  /*35560*/  LOP3.LUT P3, RZ, R21, 0x20000000, RZ, 0xc0, !PT ;  /* 0x2000000015ff7812 */ /* 0x000fe4000786c0ff */
[----:B---3--:R-:W-:-:S04]  /*35570*/  LOP3.LUT R22, R22, 0xff, RZ, 0xc0, !PT ;  /* 0x000000ff16167812 */ /* 0x008fc800078ec0ff */
[----:B------:R-:W-:-:S05]  /*35580*/  F2FP.F16.E4M3.UNPACK_B R22, R22 ;  /* 0x00000016ff16723e */ /* 0x000fca00020006ff */
[----:B------:R-:W-:-:S05]  /*35590*/  HADD2.F32 R22, -RZ, R22.H0_H0 ;  /* 0x20000016ff167230 */ /* 0x000fca0000004100 */
[----:B------:R-:W-:-:S04]  /*355a0*/  FMUL R22, R22, UR5 ;  /* 0x0000000516167c20 */ /* 0x000fc80008400000 */
[----:B-----5:R-:W-:-:S05]  /*355b0*/  FFMA R22, R33, UR4, R22 ;  /* 0x0000000421167c23 */ /* 0x020fca0008000016 */
[----:B------:R-:W-:-:S05]  /*355c0*/  F2FP.SATFINITE.E4M3.F32.PACK_AB_MERGE_C R22, RZ, R22, RZ ;  /* 0x00000016ff16723e */ /* 0x000fca00048070ff */
[----:B------:R0:W-:Y:S02]  /*355d0*/  @!P6 STG.E.U8 desc[UR54][R142.64+0x68], R22 ;  /* 0x000068168e00e986 */ /* 0x0001e4000c101136 */
[----:B0-----:R-:W-:-:S06]  /*355e0*/  PRMT R22, RZ, 0x7610, R22 ;  /* 0x00007610ff167816 */ /* 0x001fcc0000000016 */
[----:B------:R-:W3:Y:S01]  /*355f0*/  @!P3 LDG.E.U8 R22, desc[UR54][R8.64+0x69] ;  /* 0x000069360816b981 */ /* 0x000ee2000c1e1100 */
[----:B------:R-:W-:Y:S01]  /*35600*/  ISETP.LT.OR P2, PT, R28, 0xaa, !P2 ;  /* 0x000000aa1c00780c */ /* 0x000fe20005741670 */
[----:B------:R-:W-:Y:S02]  /*35610*/  IMAD.U32 R76, RZ, RZ, UR52 ;  /* 0x00000034ff4c7e24 */ /* 0x000fe4000f8e00ff */
[----:B------:R-:W-:Y:S01]  /*35620*/  IMAD.U32 R75, RZ, RZ, UR7 ;  /* 0x00000007ff4b7e24 */ /* 0x000fe2000f8e00ff */
[----:B------:R-:W-:-:S09]  /*35630*/  ISETP.GE.AND P4, PT, R3, 0x109, PT ;  /* 0x000001090300780c */ /* 0x000fd20003f86270 */
[----:B------:R-:W-:-:S04]  /*35640*/  @!P2 IADD3 R76, P0, P1, R76, UR57, R24 ;  /* 0x000000394c4cac10 */ /* 0x000fc8000f91e018 */
[----:B------:R-:W-:Y:S02]  /*35650*/  @!P2 IADD3.X R75, R75, UR56, R29, P0, P1 ;  /* 0x000000384b4bac10 */ /* 0x000fe400087e241d */
[----:B------:R-:W-:Y:S02]  /*35660*/  ISETP.LT.OR P1, PT, R28, 0xa1, !P4 ;  /* 0x000000a11c00780c */ /* 0x000fe40006721670 */
[----:B------:R-:W-:-:S04]  /*35670*/  LOP3.LUT R2, R2, 0xffbfffff, RZ, 0xc0, !PT ;  /* 0xffbfffff02027812 */ /* 0x000fc800078ec0ff */
[----:B------:R-:W-:Y:S01]  /*35680*/  @P2 LOP3.LUT R2, R2, 0x400000, RZ, 0xfc, !PT ;  /* 0x0040000002022812 */ /* 0x000fe200078efcff */
[----:B------:R-:W-:-:S03]  /*35690*/  IMAD.U32 R72, RZ, RZ, UR7 ;  /* 0x00000007ff487e24 */ /* 0x000fc6000f8e00ff */
[C---:B------:R-:W-:Y:S02]  /*356a0*/  LOP3.LUT P6, RZ, R2.reuse, 0x2000000, RZ, 0xc0, !PT ;  /* 0x0200000002ff7812 */ /* 0x040fe400078cc0ff */
[----:B------:R-:W-:Y:S02]  /*356b0*/  LOP3.LUT R2, R2, 0xff7fffff, RZ, 0xc0, !PT ;  /* 0xff7fffff02027812 */ /* 0x000fe400078ec0ff */
[----:B------:R-:W-:Y:S02]  /*356c0*/  @!P1 IADD3 R74, P2, P0, R74, UR59, R24 ;  /* 0x0000003b4a4a9c10 */ /* 0x000fe4000f85e018 */
[----:B------:R-:W-:Y:S02]  /*356d0*/  @P1 LOP3.LUT R2, R2, 0x800000, RZ, 0xfc, !PT ;  /* 0x0080000002021812 */ /* 0x000fe400078efcff */
[----:B------:R-:W-:Y:S02]  /*356e0*/  @!P1 IADD3.X R72, R72, UR58, R29, P2, P0 ;  /* 0x0000003a48489c10 */ /* 0x000fe400097e041d */
[----:B------:R-:W-:-:S02]  /*356f0*/  LOP3.LUT P1, RZ, R0, 0x400000, RZ, 0xc0, !PT ;  /* 0x0040000000ff7812 */ /* 0x000fc4000782c0ff */
[----:B------:R-:W-:Y:S02]  /*35700*/  PRMT R30, RZ, 0x7610, R30 ;  /* 0x00007610ff1e7816 */ /* 0x000fe4000000001e */
[----:B---3--:R-:W-:-:S04]  /*35710*/  LOP3.LUT R22, R22, 0xff, RZ, 0xc0, !PT ;  /* 0x000000ff16167812 */ /* 0x008fc800078ec0ff */
[----:B------:R-:W-:-:S05]  /*35720*/  F2FP.F16.E4M3.UNPACK_B R22, R22 ;  /* 0x00000016ff16723e */ /* 0x000fca00020006ff */
[----:B------:R-:W-:-:S05]  /*35730*/  HADD2.F32 R22, -RZ, R22.H0_H0 ;  /* 0x20000016ff167230 */ /* 0x000fca0000004100 */
[----:B------:R-:W-:-:S04]  /*35740*/  FMUL R22, R22, UR5 ;  /* 0x0000000516167c20 */ /* 0x000fc80008400000 */
[----:B----4-:R-:W-:-:S05]  /*35750*/  FFMA R22, R56, UR4, R22 ;  /* 0x0000000438167c23 */ /* 0x010fca0008000016 */
[----:B------:R-:W-:-:S05]  /*35760*/  F2FP.SATFINITE.E4M3.F32.PACK_AB_MERGE_C R22, RZ, R22, RZ ;  /* 0x00000016ff16723e */ /* 0x000fca00048070ff */
[----:B------:R0:W-:Y:S04]  /*35770*/  @!P3 STG.E.U8 desc[UR54][R136.64+0x69], R22 ;  /* 0x000069168800b986 */ /* 0x0001e8000c101136 */
[----:B------:R-:W3:Y:S01]  /*35780*/  @!P1 LDG.E.U8 R30, desc[UR54][R10.64+0x68] ;  /* 0x000068360a1e9981 */ /* 0x000ee2000c1e1100 */
[----:B------:R-:W-:Y:S01]  /*35790*/  ISETP.LT.OR P0, PT, R28, 0xa2, !P4 ;  /* 0x000000a21c00780c */ /* 0x000fe20006701670 */
[----:B0-----:R-:W0:Y:S01]  /*357a0*/  @!P1 LDC.64 R22, c[0x0][0x5c0] ;  /* 0x00017000ff169b82 */ /* 0x001e220000000a00 */
[----:B------:R-:W-:Y:S02]  /*357b0*/  IMAD.U32 R56, RZ, RZ, UR52 ;  /* 0x00000034ff387e24 */ /* 0x000fe4000f8e00ff */
[----:B------:R-:W-:-:S09]  /*357c0*/  IMAD.U32 R33, RZ, RZ, UR7 ;  /* 0x00000007ff217e24 */ /* 0x000fd2000f8e00ff */
[----:B------:R-:W-:-:S04]  /*357d0*/  @!P0 IADD3 R56, P3, P4, R56, UR59, R24 ;  /* 0x0000003b38388c10 */ /* 0x000fc8000fc7e018 */
[----:B------:R-:W-:Y:S02]  /*357e0*/  @!P0 IADD3.X R33, R33, UR58, R29, P3, P4 ;  /* 0x0000003a21218c10 */ /* 0x000fe40009fe841d */
[----:B------:R-:W-:Y:S02]  /*357f0*/  LOP3.LUT P2, RZ, R0, 0x80000, RZ, 0xc0, !PT ;  /* 0x0008000000ff7812 */ /* 0x000fe4000784c0ff */
[----:B0-----:R-:W-:-:S05]  /*35800*/  @!P1 IADD3 R22, P4, R79, R22, RZ ;  /* 0x000000164f169210 */ /* 0x001fca0007f9e0ff */
[----:B------:R-:W-:Y:S01]  /*35810*/  @!P1 IMAD.X R23, R80, 0x1, R23, P4 ;  /* 0x0000000150179824 */ /* 0x000fe200020e0617 */
[----:B---3--:R-:W-:-:S04]  /*35820*/  LOP3.LUT R30, R30, 0xff, RZ, 0xc0, !PT ;  /* 0x000000ff1e1e7812 */ /* 0x008fc800078ec0ff */
[----:B------:R-:W-:-:S05]  /*35830*/  F2FP.F16.E4M3.UNPACK_B R30, R30 ;  /* 0x0000001eff1e723e */ /* 0x000fca00020006ff */
[----:B------:R-:W-:-:S05]  /*35840*/  HADD2.F32 R30, -RZ, R30.H0_H0 ;  /* 0x2000001eff1e7230 */ /* 0x000fca0000004100 */
[----:B------:R-:W-:-:S04]  /*35850*/  FMUL R30, R30, UR5 ;  /* 0x000000051e1e7c20 */ /* 0x000fc80008400000 */
[----:B------:R-:W-:Y:S01]  /*35860*/  FFMA R30, R31, UR4, R30 ;  /* 0x000000041f1e7c23 */ /* 0x000fe2000800001e */
[----:B------:R-:W-:Y:S01]  /*35870*/  LOP3.LUT P3, RZ, R2, 0x1, RZ, 0xc0, !PT ;  /* 0x0000000102ff7812 */ /* 0x000fe2000786c0ff */
[----:B------:R-:W3:Y:S03]  /*35880*/  LDL.LU R31, [R1+0x528] ;  /* 0x00052800011f7983 */ /* 0x000ee60000300800 */
[----:B------:R-:W-:-:S05]  /*35890*/  F2FP.SATFINITE.E4M3.F32.PACK_AB_MERGE_C R30, RZ, R30, RZ ;  /* 0x0000001eff1e723e */ /* 0x000fca00048070ff */
[----:B------:R0:W-:Y:S02]  /*358a0*/  @!P1 STG.E.U8 desc[UR54][R22.64+0x68], R30 ;  /* 0x0000681e16009986 */ /* 0x0001e4000c101136 */
[----:B0-----:R-:W-:Y:S01]  /*358b0*/  PRMT R30, RZ, 0x7610, R30 ;  /* 0x00007610ff1e7816 */ /* 0x001fe2000000001e */
[----:B------:R-:W0:Y:S05]  /*358c0*/  @!P2 LDC.64 R22, c[0x0][0x5c0] ;  /* 0x00017000ff16ab82 */ /* 0x000e2a0000000a00 */
[----:B------:R-:W4:Y:S01]  /*358d0*/  @!P2 LDG.E.U8 R30, desc[UR54][R10.64+0x69] ;  /* 0x000069360a1ea981 */ /* 0x000f22000c1e1100 */
[----:B------:R-:W-:-:S04]  /*358e0*/  LOP3.LUT R2, R2, 0xfeffffff, RZ, 0xc0, !PT ;  /* 0xfeffffff02027812 */ /* 0x000fc800078ec0ff */
[----:B------:R-:W-:Y:S02]  /*358f0*/  @P0 LOP3.LUT R2, R2, 0x1000000, RZ, 0xfc, !PT ;  /* 0x0100000002020812 */ /* 0x000fe400078efcff */
[----:B0-----:R-:W-:-:S05]  /*35900*/  @!P2 IADD3 R22, P0, R73, R22, RZ ;  /* 0x000000164916a210 */ /* 0x001fca0007f1e0ff */
[----:B------:R-:W-:Y:S01]  /*35910*/  @!P2 IMAD.X R23, R77, 0x1, R23, P0 ;  /* 0x000000014d17a824 */ /* 0x000fe200000e0617 */
[----:B----4-:R-:W-:-:S04]  /*35920*/  LOP3.LUT R30, R30, 0xff, RZ, 0xc0, !PT ;  /* 0x000000ff1e1e7812 */ /* 0x010fc800078ec0ff */
[----:B------:R-:W-:-:S05]  /*35930*/  F2FP.F16.E4M3.UNPACK_B R30, R30 ;  /* 0x0000001eff1e723e */ /* 0x000fca00020006ff */
[----:B------:R-:W-:-:S05]  /*35940*/  HADD2.F32 R30, -RZ, R30.H0_H0 ;  /* 0x2000001eff1e7230 */ /* 0x000fca0000004100 */
[----:B------:R-:W-:-:S04]  /*35950*/  FMUL R30, R30, UR5 ;  /* 0x000000051e1e7c20 */ /* 0x000fc80008400000 */
[----:B------:R-:W-:Y:S01]  /*35960*/  FFMA R30, R220, UR4, R30 ;  /* 0x00000004dc1e7c23 */ /* 0x000fe2000800001e */
[----:B------:R-:W-:Y:S01]  /*35970*/  LOP3.LUT P4, RZ, R21, 0x10000000, RZ, 0xc0, !PT ;  /* 0x1000000015ff7812 */ /* 0x000fe2000788c0ff */
[----:B------:R-:W4:Y:S03]  /*35980*/  LDL.LU R220, [R1+0x52c] ;  /* 0x00052c0001dc7983 */ /* 0x000f260000300800 */
[----:B------:R-:W-:-:S05]  /*35990*/  F2FP.SATFINITE.E4M3.F32.PACK_AB_MERGE_C R30, RZ, R30, RZ ;  /* 0x0000001eff1e723e */ /* 0x000fca00048070ff */
[----:B------:R0:W-:Y:S02]  /*359a0*/  @!P2 STG.E.U8 desc[UR54][R22.64+0x69], R30 ;  /* 0x0000691e1600a986 */ /* 0x0001e4000c101136 */
[----:B0-----:R-:W-:-:S06]  /*359b0*/  PRMT R22, RZ, 0x7610, R22 ;  /* 0x00007610ff167816 */ /* 0x001fcc0000000016 */
[----:B------:R-:W5:Y:S02]  /*359c0*/  @!P3 LDG.E.U8 R22, desc[UR54][R12.64+0x60] ;  /* 0x000060360c16b981 */ /* 0x000f64000c1e1100 */
        /* <DEDUP_REMOVED lines=9> */
[----:B0-----:R-:W-:-:S06]  /*35a60*/  PRMT R22, RZ, 0x7610, R22 ;  /* 0x00007610ff167816 */ /* 0x001fcc0000000016 */
[----:B------:R-:W5:Y:S01]  /*35a70*/  @!P4 LDG.E.U8 R22, desc[UR54][R12.64+0x61] ;  /* 0x000061360c16c981 */ /* 0x000f62000c1e1100 */
[----:B------:R-:W-:Y:S02]  /*35a80*/  PRMT R30, RZ, 0x7610, R30 ;  /* 0x00007610ff1e7816 */ /* 0x000fe4000000001e */
[----:B-----5:R-:W-:-:S04]  /*35a90*/  LOP3.LUT R22, R22, 0xff, RZ, 0xc0, !PT ;  /* 0x000000ff16167812 */ /* 0x020fc800078ec0ff */
[----:B------:R-:W-:-:S05]  /*35aa0*/  F2FP.F16.E4M3.UNPACK_B R22, R22 ;  /* 0x00000016ff16723e */ /* 0x000fca00020006ff */
[----:B------:R-:W-:-:S05]  /*35ab0*/  HADD2.F32 R22, -RZ, R22.H0_H0 ;  /* 0x20000016ff167230 */ /* 0x000fca0000004100 */
[----:B------:R-:W-:-:S04]  /*35ac0*/  FMUL R22, R22, UR5 ;  /* 0x0000000516167c20 */ /* 0x000fc80008400000 */
[----:B---3--:R-:W-:Y:S01]  /*35ad0*/  FFMA R22, R31, UR4, R22 ;  /* 0x000000041f167c23 */ /* 0x008fe20008000016 */
[----:B------:R-:W-:Y:S01]  /*35ae0*/  LOP3.LUT P2, RZ, R0, 0x400, RZ, 0xc0, !PT ;  /* 0x0000040000ff7812 */ /* 0x000fe2000784c0ff */
[----:B------:R-:W3:Y:S03]  /*35af0*/  LDL.LU R31, [R1+0x534] ;  /* 0x00053400011f7983 */ /* 0x000ee60000300800 */
[----:B------:R-:W-:-:S05]  /*35b00*/  F2FP.SATFINITE.E4M3.F32.PACK_AB_MERGE_C R22, RZ, R22, RZ ;  /* 0x00000016ff16723e */ /* 0x000fca00048070ff */
[----:B------:R0:W-:Y:S04]  /*35b10*/  @!P4 STG.E.U8 desc[UR54][R144.64+0x61], R22 ;  /* 0x000061169000c986 */ /* 0x0001e8000c101136 */
[----:B------:R-:W5:Y:S01]  /*35b20*/  @!P1 LDG.E.U8 R30, desc[UR54][R14.64+0x60] ;  /* 0x000060360e1e9981 */ /* 0x000f62000c1e1100 */
[----:B0-----:R-:W0:Y:S02]  /*35b30*/  @!P1 LDC.64 R22, c[0x0][0x5c0] ;  /* 0x00017000ff169b82 */ /* 0x001e240000000a00 */
[----:B0-----:R-:W-:-:S05]  /*35b40*/  @!P1 IADD3 R22, P0, R64, R22, RZ ;  /* 0x0000001640169210 */ /* 0x001fca0007f1e0ff */
[----:B------:R-:W-:Y:S01]  /*35b50*/  @!P1 IMAD.X R23, R65, 0x1, R23, P0 ;  /* 0x0000000141179824 */ /* 0x000fe200000e0617 */
[----:B-----5:R-:W-:-:S04]  /*35b60*/  LOP3.LUT R30, R30, 0xff, RZ, 0xc0, !PT ;  /* 0x000000ff1e1e7812 */ /* 0x020fc800078ec0ff */
[----:B------:R-:W-:-:S05]  /*35b70*/  F2FP.F16.E4M3.UNPACK_B R30, R30 ;  /* 0x0000001eff1e723e */ /* 0x000fca00020006ff */
[----:B------:R-:W-:-:S05]  /*35b80*/  HADD2.F32 R30, -RZ, R30.H0_H0 ;  /* 0x2000001eff1e7230 */ /* 0x000fca0000004100 */
[----:B------:R-:W-:-:S04]  /*35b90*/  FMUL R30, R30, UR5 ;  /* 0x000000051e1e7c20 */ /* 0x000fc80008400000 */
[----:B----4-:R-:W-:Y:S01]  /*35ba0*/  FFMA R30, R220, UR4, R30 ;  /* 0x00000004dc1e7c23 */ /* 0x010fe2000800001e */
[----:B------:R-:W-:Y:S01]  /*35bb0*/  LOP3.LUT P3, RZ, R21, 0x2000000, RZ, 0xc0, !PT ;  /* 0x0200000015ff7812 */ /* 0x000fe2000786c0ff */
[----:B------:R-:W4:Y:S03]  /*35bc0*/  LDL.LU R220, [R1+0x538] ;  /* 0x0005380001dc7983 */ /* 0x000f260000300800 */
[----:B------:R-:W-:-:S05]  /*35bd0*/  F2FP.SATFINITE.E4M3.F32.PACK_AB_MERGE_C R30, RZ, R30, RZ ;  /* 0x0000001eff1e723e */ /* 0x000fca00048070ff */
[----:B------:R0:W-:Y:S02]  /*35be0*/  @!P1 STG.E.U8 desc[UR54][R22.64+0x60], R30 ;  /* 0x0000601e16009986 */ /* 0x0001e4000c101136 */
[----:B0-----:R-:W-:Y:S01]  /*35bf0*/  PRMT R30, RZ, 0x7610, R30 ;  /* 0x00007610ff1e7816 */ /* 0x001fe2000000001e */
[----:B------:R-:W0:Y:S05]  /*35c00*/  @!P2 LDC.64 R22, c[0x0][0x5c0] ;  /* 0x00017000ff16ab82 */ /* 0x000e2a0000000a00 */
[----:B------:R-:W5:Y:S01]  /*35c10*/  @!P2 LDG.E.U8 R30, desc[UR54][R14.64+0x61] ;  /* 0x000061360e1ea981 */ /* 0x000f62000c1e1100 */
[----:B0-----:R-:W-:-:S05]  /*35c20*/  @!P2 IADD3 R22, P0, R57, R22, RZ ;  /* 0x000000163916a210 */ /* 0x001fca0007f1e0ff */
[----:B------:R-:W-:Y:S01]  /*35c30*/  @!P2 IMAD.X R23, R108, 0x1, R23, P0 ;  /* 0x000000016c17a824 */ /* 0x000fe200000e0617 */
        /* <DEDUP_REMOVED lines=26> */
[----:B----4-:R-:W-:-:S05]  /*35de0*/  FFMA R22, R220, UR4, R22 ;  /* 0x00000004dc167c23 */ /* 0x010fca0008000016 */
[----:B------:R-:W-:-:S05]  /*35df0*/  F2FP.SATFINITE.E4M3.F32.PACK_AB_MERGE_C R22, RZ, R22, RZ ;  /* 0x00000016ff16723e */ /* 0x000fca00048070ff */
[----:B------:R0:W-:Y:S04]  /*35e00*/  @!P4 STG.E.U8 desc[UR54][R148.64+0x69], R22 ;  /* 0x000069169400c986 */ /* 0x0001e8000c101136 */
        /* <DEDUP_REMOVED lines=8> */
[----:B--2---:R-:W-:Y:S01]  /*35e90*/  FFMA R30, R221, UR4, R30 ;  /* 0x00000004dd1e7c23 */ /* 0x004fe2000800001e */
[----:B------:R-:W-:Y:S01]  /*35ea0*/  ISETP.GE.AND P1, PT, R3, 0x181, PT ;  /* 0x000001810300780c */ /* 0x000fe20003f26270 */
[----:B------:R-:W2:Y:S03]  /*35eb0*/  LDL.LU R221, [R1+0x544] ;  /* 0x0005440001dd7983 */ /* 0x000ea60000300800 */
[----:B------:R-:W-:Y:S01]  /*35ec0*/  F2FP.SATFINITE.E4M3.F32.PACK_AB_MERGE_C R30, RZ, R30, RZ ;  /* 0x0000001eff1e723e */ /* 0x000fe200048070ff */
[----:B------:R-:W4:Y:S04]  /*35ed0*/  LDL.LU R219, [R1+0x548] ;  /* 0x0005480001db7983 */ /* 0x000f280000300800 */
[----:B------:R0:W-:Y:S01]  /*35ee0*/  @!P6 STG.E.U8 desc[UR54][R22.64+0x68], R30 ;  /* 0x0000681e1600e986 */ /* 0x0001e2000c101136 */
[----:B------:R-:W-:-:S03]  /*35ef0*/  LOP3.LUT P3, RZ, R2, 0x40000, RZ, 0xc0, !PT ;  /* 0x0004000002ff7812 */ /* 0x000fc6000786c0ff */
[----:B------:R-:W5:Y:S01]  /*35f00*/  LDL.LU R220, [R1+0x54c] ;  /* 0x00054c0001dc7983 */ /* 0x000f620000300800 */
[----:B0-----:R-:W-:Y:S01]  /*35f10*/  PRMT R30, RZ, 0x7610, R30 ;  /* 0x00007610ff1e7816 */ /* 0x001fe2000000001e */
[----:B------:R-:W0:Y:S05]  /*35f20*/  @!P5 LDC.64 R22, c[0x0][0x5c0] ;  /* 0x00017000ff16db82 */ /* 0x000e2a0000000a00 */
[----:B------:R-:W3:Y:S01]  /*35f30*/  @!P5 LDG.E.U8 R30, desc[UR54][R14.64+0x69] ;  /* 0x000069360e1ed981 */ /* 0x000ee2000c1e1100 */
        /* <DEDUP_REMOVED lines=13> */
[----:B------:R-:W-:-:S03]  /*36010*/  @!P5 IMAD.WIDE.U32 R22, R4, 0x180, R22 ;  /* 0x000001800416d825 */ /* 0x000fc600078e0016 */
[----:B0-----:R-:W-:Y:S02]  /*36020*/  @!P5 IADD3 R22, P6, R22, R30, RZ ;  /* 0x0000001e1616d210 */ /* 0x001fe40007fde0ff */
[----:B------:R-:W-:-:S06]  /*36030*/  PRMT R30, RZ, 0x7610, R30 ;  /* 0x00007610ff1e7816 */ /* 0x000fcc000000001e */
[----:B------:R-:W3:Y:S01]  /*36040*/  @!P5 LDG.E.U8 R30, desc[UR54][R16.64+0x60] ;  /* 0x00006036101ed981 */ /* 0x000ee2000c1e1100 */
[----:B------:R-:W-:-:S05]  /*36050*/  @!P5 IMAD R57, R5, 0x180, RZ ;  /* 0x000001800539d824 */ /* 0x000fca00078e02ff */
[----:B------:R-:W-:Y:S02]  /*36060*/  @!P5 IADD3.X R23, R31, R23, R57, P6, !PT ;  /* 0x000000171f17d210 */ /* 0x000fe400037fe439 */
[----:B---3--:R-:W-:-:S04]  /*36070*/  LOP3.LUT R30, R30, 0xff, RZ, 0xc0, !PT ;  /* 0x000000ff1e1e7812 */ /* 0x008fc800078ec0ff */
[----:B------:R-:W-:-:S05]  /*36080*/  F2FP.F16.E4M3.UNPACK_B R30, R30 ;  /* 0x0000001eff1e723e */ /* 0x000fca00020006ff */
[----:B------:R-:W-:-:S05]  /*36090*/  HADD2.F32 R30, -RZ, R30.H0_H0 ;  /* 0x2000001eff1e7230 */ /* 0x000fca0000004100 */
[----:B------:R-:W-:-:S04]  /*360a0*/  FMUL R30, R30, UR5 ;  /* 0x000000051e1e7c20 */ /* 0x000fc80008400000 */
[----:B--2---:R-:W-:Y:S01]  /*360b0*/  FFMA R30, R221, UR4, R30 ;  /* 0x00000004dd1e7c23 */ /* 0x004fe2000800001e */
[----:B------:R-:W-:Y:S01]  /*360c0*/  LOP3.LUT P4, RZ, R2, 0x20000, RZ, 0xc0, !PT ;  /* 0x0002000002ff7812 */ /* 0x000fe2000788c0ff */
[----:B------:R-:W2:Y:S03]  /*360d0*/  LDL.LU R221, [R1+0x550] ;  /* 0x0005500001dd7983 */ /* 0x000ea60000300800 */
        /* <DEDUP_REMOVED lines=16> */
[----:B----4-:R-:W-:Y:S02]  /*361e0*/  FFMA R30, R219, UR4, R30 ;  /* 0x00000004db1e7c23 */ /* 0x010fe4000800001e */
[----:B------:R-:W3:Y:S03]  /*361f0*/  LDL.LU R219, [R1+0x554] ;  /* 0x0005540001db7983 */ /* 0x000ee60000300800 */
[----:B------:R-:W-:-:S05]  /*36200*/  F2FP.SATFINITE.E4M3.F32.PACK_AB_MERGE_C R30, RZ, R30, RZ ;  /* 0x0000001eff1e723e */ /* 0x000fca00048070ff */
[----:B------:R0:W-:Y:S02]  /*36210*/  @!P5 STG.E.U8 desc[UR54][R22.64+0x61], R30 ;  /* 0x0000611e1600d986 */ /* 0x0001e4000c101136 */
[----:B0-----:R-:W-:-:S06]  /*36220*/  PRMT R22, RZ, 0x7610, R22 ;  /* 0x00007610ff167816 */ /* 0x001fcc0000000016 */
[----:B------:R-:W4:Y:S02]  /*36230*/  @!P3 LDG.E.U8 R22, desc[UR54][R18.64+0x60] ;  /* 0x000060361216b981 */ /* 0x000f24000c1e1100 */
[----:B----4-:R-:W-:-:S04]  /*36240*/  LOP3.LUT R22, R22, 0xff, RZ, 0xc0, !PT ;  /* 0x000000ff16167812 */ /* 0x010fc800078ec0ff */
[----:B------:R-:W-:-:S05]  /*36250*/  F2FP.F16.E4M3.UNPACK_B R22, R22 ;  /* 0x00000016ff16723e */ /* 0x000fca00020006ff */
[----:B------:R-:W-:-:S05]  /*36260*/  HADD2.F32 R22, -RZ, R22.H0_H0 ;  /* 0x20000016ff167230 */ /* 0x000fca0000004100 */
[----:B------:R-:W-:-:S04]  /*36270*/  FMUL R22, R22, UR5 ;  /* 0x0000000516167c20 */ /* 0x000fc80008400000 */
[----:B-----5:R-:W-:Y:S01]  /*36280*/  FFMA R22, R220, UR4, R22 ;  /* 0x00000004dc167c23 */ /* 0x020fe20008000016 */
[----:B------:R-:W-:Y:S01]  /*36290*/  ISETP.LT.OR P5, PT, R28, 0x69, !P1 ;  /* 0x000000691c00780c */ /* 0x000fe20004fa1670 */
[----:B------:R-:W4:Y:S03]  /*362a0*/  LDL.LU R220, [R1+0x558] ;  /* 0x0005580001dc7983 */ /* 0x000f260000300800 */
[----:B------:R-:W-:-:S05]  /*362b0*/  F2FP.SATFINITE.E4M3.F32.PACK_AB_MERGE_C R22, RZ, R22, RZ ;  /* 0x00000016ff16723e */ /* 0x000fca00048070ff */
[----:B------:R0:W-:Y:S04]  /*362c0*/  @!P3 STG.E.U8 desc[UR54][R228.64+0x60], R22 ;  /* 0x00006016e400b986 */ /* 0x0001e8000c101136 */
[----:B------:R-:W1:Y:S01]  /*362d0*/  @!P5 LDC.64 R30, c[0x0][0x5c0] ;  /* 0x00017000ff1edb82 */ /* 0x000e620000000a00 */
[----:B0-----:R-:W-:-:S06]  /*362e0*/  PRMT R22, RZ, 0x7610, R22 ;  /* 0x00007610ff167816 */ /* 0x001fcc0000000016 */
[----:B------:R-:W5:Y:S01]  /*362f0*/  @!P4 LDG.E.U8 R22, desc[UR54][R18.64+0x61] ;  /* 0x000061361216c981 */ /* 0x000f62000c1e1100 */
[----:B------:R-:W-:Y:S01]  /*36300*/  @!P5 IMAD.MOV.U32 R23, RZ, RZ, R29 ;  /* 0x000000ffff17d224 */ /* 0x000fe200078e001d */
[----:B-----5:R-:W-:-:S04]  /*36310*/  LOP3.LUT R22, R22, 0xff, RZ, 0xc0, !PT ;  /* 0x000000ff16167812 */ /* 0x020fc800078ec0ff */
[----:B------:R-:W-:-:S05]  /*36320*/  F2FP.F16.E4M3.UNPACK_B R22, R22 ;  /* 0x00000016ff16723e */ /* 0x000fca00020006ff */
[----:B------:R-:W-:-:S05]  /*36330*/  HADD2.F32 R22, -RZ, R22.H0_H0 ;  /* 0x20000016ff167230 */ /* 0x000fca0000004100 */
[----:B------:R-:W-:-:S04]  /*36340*/  FMUL R22, R22, UR5 ;  /* 0x0000000516167c20 */ /* 0x000fc80008400000 */
[----:B--2---:R-:W-:Y:S01]  /*36350*/  FFMA R22, R221, UR4, R22 ;  /* 0x00000004dd167c23 */ /* 0x004fe20008000016 */
[----:B------:R-:W-:Y:S01]  /*36360*/  @!P5 IMAD R57, R5, 0x180, RZ ;  /* 0x000001800539d824 */ /* 0x000fe200078e02ff */
[----:B------:R-:W-:Y:S01]  /*36370*/  LOP3.LUT P3, RZ, R2, 0x800, RZ, 0xc0, !PT ;  /* 0x0000080002ff7812 */ /* 0x000fe2000786c0ff */
[----:B------:R-:W2:Y:S02]  /*36380*/  LDL.LU R221, [R1+0x55c] ;  /* 0x00055c0001dd7983 */ /* 0x000ea40000300800 */
[----:B------:R-:W-:-:S05]  /*36390*/  F2FP.SATFINITE.E4M3.F32.PACK_AB_MERGE_C R22, RZ, R22, RZ ;  /* 0x00000016ff16723e */ /* 0x000fca00048070ff */
[----:B------:R0:W-:Y:S02]  /*363a0*/  @!P4 STG.E.U8 desc[UR54][R226.64+0x61], R22 ;  /* 0x00006116e200c986 */ /* 0x0001e4000c101136 */
[----:B0-----:R-:W-:-:S04]  /*363b0*/  @!P5 IMAD.MOV.U32 R22, RZ, RZ, R24 ;  /* 0x000000ffff16d224 */ /* 0x001fc800078e0018 */
[----:B------:R-:W-:-:S03]  /*363c0*/  @!P5 IMAD.WIDE.U32 R22, R4, 0x180, R22 ;  /* 0x000001800416d825 */ /* 0x000fc600078e0016 */
[----:B-1----:R-:W-:Y:S02]  /*363d0*/  @!P5 IADD3 R22, P6, R22, R30, RZ ;  /* 0x0000001e1616d210 */ /* 0x002fe40007fde0ff */
[----:B------:R-:W-:-:S06]  /*363e0*/  PRMT R30, RZ, 0x7610, R30 ;  /* 0x00007610ff1e7816 */ /* 0x000fcc000000001e */
[----:B------:R-:W5:Y:S01]  /*363f0*/  @!P5 LDG.E.U8 R30, desc[UR54][R16.64+0x68] ;  /* 0x00006836101ed981 */ /* 0x000f62000c1e1100 */
[----:B------:R-:W-:Y:S02]  /*36400*/  @!P5 IADD3.X R23, R31, R23, R57, P6, !PT ;  /* 0x000000171f17d210 */ /* 0x000fe400037fe439 */
        /* <DEDUP_REMOVED lines=16> */
[----:B------:R-:W5:Y:S01]  /*36510*/  @!P5 LDG.E.U8 R30, desc[UR54][R16.64+0x69] ;  /* 0x00006936101ed981 */ /* 0x000f62000c1e1100 */
[----:B------:R-:W-:-:S05]  /*36520*/  @!P5 IMAD R57, R5, 0x180, RZ ;  /* 0x000001800539d824 */ /* 0x000fca00078e02ff */
[----:B------:R-:W-:Y:S02]  /*36530*/  @!P5 IADD3.X R23, R31, R23, R57, P6, !PT ;  /* 0x000000171f17d210 */ /* 0x000fe400037fe439 */
[----:B-----5:R-:W-:-:S04]  /*36540*/  LOP3.LUT R30, R30, 0xff, RZ, 0xc0, !PT ;  /* 0x000000ff1e1e7812 */ /* 0x020fc800078ec0ff */
[----:B------:R-:W-:-:S05]  /*36550*/  F2FP.F16.E4M3.UNPACK_B R30, R30 ;  /* 0x0000001eff1e723e */ /* 0x000fca00020006ff */
[----:B------:R-:W-:-:S05]  /*36560*/  HADD2.F32 R30, -RZ, R30.H0_H0 ;  /* 0x2000001eff1e7230 */ /* 0x000fca0000004100 */
[----:B------:R-:W-:-:S04]  /*36570*/  FMUL R30, R30, UR5 ;  /* 0x000000051e1e7c20 */ /* 0x000fc80008400000 */
[----:B----4-:R-:W-:Y:S02]  /*36580*/  FFMA R30, R220, UR4, R30 ;  /* 0x00000004dc1e7c23 */ /* 0x010fe4000800001e */
        /* <DEDUP_REMOVED lines=10> */
[----:B------:R-:W-:Y:S01]  /*36630*/  PRMT R30, RZ, 0x7610, R30 ;  /* 0x00007610ff1e7816 */ /* 0x000fe2000000001e */
[----:B------:R-:W2:Y:S03]  /*36640*/  LDL.LU R221, [R1+0x568] ;  /* 0x0005680001dd7983 */ /* 0x000ea60000300800 */
[----:B------:R-:W-:-:S05]  /*36650*/  F2FP.SATFINITE.E4M3.F32.PACK_AB_MERGE_C R22, RZ, R22, RZ ;  /* 0x00000016ff16723e */ /* 0x000fca00048070ff */
[----:B------:R0:W-:Y:S02]  /*36660*/  @!P3 STG.E.U8 desc[UR54][R224.64+0x68], R22 ;  /* 0x00006816e000b986 */ /* 0x0001e4000c101136 */
[----:B0-----:R-:W-:-:S06]  /*36670*/  PRMT R22, RZ, 0x7610, R22 ;  /* 0x00007610ff167816 */ /* 0x001fcc0000000016 */
[----:B------:R-:W5:Y:S01]  /*36680*/  @!P4 LDG.E.U8 R22, desc[UR54][R18.64+0x69] ;  /* 0x000069361216c981 */ /* 0x000f62000c1e1100 */
[----:B------:R-:W-:-:S04]  /*36690*/  ISETP.GE.AND P3, PT, R3, 0x1, PT ;  /* 0x000000010300780c */ /* 0x000fc80003f66270 */
[----:B------:R-:W-:Y:S02]  /*366a0*/  ISETP.LT.OR P5, PT, R28, 0x71, !P3 ;  /* 0x000000711c00780c */ /* 0x000fe40005fa1670 */
        /* <DEDUP_REMOVED lines=21> */
[----:B------:R0:W-:Y:S01]  /*36800*/  @!P5 STG.E.U8 desc[UR54][R22.64+0x70], R30 ;  /* 0x0000701e1600d986 */ /* 0x0001e2000c101136 */
[----:B------:R-:W-:Y:S02]  /*36810*/  ISETP.LT.OR P5, PT, R28, 0x72, !P3 ;  /* 0x000000721c00780c */ /* 0x000fe40005fa1670 */
[----:B0-----:R-:W-:-:S11]  /*36820*/  PRMT R30, RZ, 0x7610, R30 ;  /* 0x00007610ff1e7816 */ /* 0x001fd6000000001e */
[----:B------:R-:W0:Y:S01]  /*36830*/  @!P5 LDC.64 R22, c[0x0][0x5c0] ;  /* 0x00017000ff16db82 */ /* 0x000e220000000a00 */
[----:B------:R-:W5:Y:S01]  /*36840*/  @!P5 LDG.E.U8 R30, desc[UR54][R26.64+0x71] ;  /* 0x000071361a1ed981 */ /* 0x000f62000c1e1100 */
[----:B0-----:R-:W-:-:S05]  /*36850*/  @!P5 IADD3 R22, P6, R24, R22, RZ ;  /* 0x000000161816d210 */ /* 0x001fca0007fde0ff */
[----:B------:R-:W-:Y:S01]  /*36860*/  @!P5 IMAD.X R23, R29, 0x1, R23, P6 ;  /* 0x000000011d17d824 */ /* 0x000fe200030e0617 */
[----:B-----5:R-:W-:-:S04]  /*36870*/  LOP3.LUT R30, R30, 0xff, RZ, 0xc0, !PT ;  /* 0x000000ff1e1e7812 */ /* 0x020fc800078ec0ff */
[----:B------:R-:W-:-:S05]  /*36880*/  F2FP.F16.E4M3.UNPACK_B R30, R30 ;  /* 0x0000001eff1e723e */ /* 0x000fca00020006ff */
[----:B------:R-:W-:-:S05]  /*36890*/  HADD2.F32 R30, -RZ, R30.H0_H0 ;  /* 0x2000001eff1e7230 */ /* 0x000fca0000004100 */
[----:B------:R-:W-:-:S04]  /*368a0*/  FMUL R30, R30, UR5 ;  /* 0x000000051e1e7c20 */ /* 0x000fc80008400000 */
[----:B--2---:R-:W-:Y:S02]  /*368b0*/  FFMA R30, R221, UR4, R30 ;  /* 0x00000004dd1e7c23 */ /* 0x004fe4000800001e */
        /* <DEDUP_REMOVED lines=9> */
[----:B---3--:R-:W-:-:S05]  /*36950*/  FFMA R22, R219, UR4, R22 ;  /* 0x00000004db167c23 */ /* 0x008fca0008000016 */
[----:B------:R-:W-:-:S05]  /*36960*/  F2FP.SATFINITE.E4M3.F32.PACK_AB_MERGE_C R22, RZ, R22, RZ ;  /* 0x00000016ff16723e */ /* 0x000fca00048070ff */
[----:B------:R0:W-:Y:S02]  /*36970*/  @!P2 STG.E.U8 desc[UR54][R172.64+0x70], R22 ;  /* 0x00007016ac00a986 */ /* 0x0001e4000c101136 */
[----:B0-----:R-:W-:-:S06]  /*36980*/  PRMT R22, RZ, 0x7610, R22 ;  /* 0x00007610ff167816 */ /* 0x001fcc0000000016 */
[----:B------:R-:W3:Y:S01]  /*36990*/  @!P4 LDG.E.U8 R22, desc[UR54][R6.64+0x71] ;  /* 0x000071360616c981 */ /* 0x000ee2000c1e1100 */
[----:B------:R-:W-:Y:S02]  /*369a0*/  ISETP.LT.OR P5, PT, R28, 0x79, !P3 ;  /* 0x000000791c00780c */ /* 0x000fe40005fa1670 */
[----:B------:R-:W-:Y:S02]  /*369b0*/  PRMT R30, RZ, 0x7610, R30 ;  /* 0x00007610ff1e7816 */ /* 0x000fe4000000001e */
[----:B---3--:R-:W-:-:S04]  /*369c0*/  LOP3.LUT R22, R22, 0xff, RZ, 0xc0, !PT ;  /* 0x000000ff16167812 */ /* 0x008fc800078ec0ff */
[----:B------:R-:W-:-:S05]  /*369d0*/  F2FP.F16.E4M3.UNPACK_B R22, R22 ;  /* 0x00000016ff16723e */ /* 0x000fca00020006ff */
[----:B------:R-:W-:-:S05]  /*369e0*/  HADD2.F32 R22, -RZ, R22.H0_H0 ;  /* 0x20000016ff167230 */ /* 0x000fca0000004100 */
[----:B------:R-:W-:-:S04]  /*369f0*/  FMUL R22, R22, UR5 ;  /* 0x0000000516167c20 */ /* 0x000fc80008400000 */
[----:B----4-:R-:W-:Y:S02]  /*36a00*/  FFMA R22, R220, UR4, R22 ;  /* 0x00000004dc167c23 */ /* 0x010fe40008000016 */
[----:B------:R-:W3:Y:S03]  /*36a10*/  LDL.LU R220, [R1+0x578] ;  /* 0x0005780001dc7983 */ /* 0x000ee60000300800 */
[----:B------:R-:W-:Y:S01]  /*36a20*/  F2FP.SATFINITE.E4M3.F32.PACK_AB_MERGE_C R22, RZ, R22, RZ ;  /* 0x00000016ff16723e */ /* 0x000fe200048070ff */
[----:B------:R-:W4:Y:S04]  /*36a30*/  LDL.LU R219, [R1+0x57c] ;  /* 0x00057c0001db7983 */ /* 0x000f280000300800 */
        /* <DEDUP_REMOVED lines=223> */
[----:B0-----:R-:W0:Y:S01]  /*37830*/  @!P2 LDC.64 R22, c[0x0][0x5c0] ;  /* 0x00017000ff16ab82 */ /* 0x001e220000000a00 */
[----:B------:R-:W-:Y:S02]  /*37840*/  LOP3.LUT P4, RZ, R0, 0x4, RZ, 0xc0, !PT ;  /* 0x0000000400ff7812 */ /* 0x000fe4000788c0ff */
[----:B0-----:R-:W-:-:S05]  /*37850*/  @!P2 IADD3 R22, P5, R61, R22, RZ ;  /* 0x000000163d16a210 */ /* 0x001fca0007fbe0ff */
[----:B------:R-:W-:Y:S01]  /*37860*/  @!P2 IMAD.X R23, R195, 0x1, R23, P5 ;  /* 0x00000001c317a824 */ /* 0x000fe200028e0617 */
        /* <DEDUP_REMOVED lines=10> */
[----:B0-----:R-:W-:Y:S01]  /*37910*/  PRMT R30, RZ, 0x7610, R30 ;  /* 0x00007610ff1e7816 */ /* 0x001fe2000000001e */
[----:B------:R-:W0:Y:S01]  /*37920*/  @!P4 LDC.64 R22, c[0x0][0x5c0] ;  /* 0x00017000ff16cb82 */ /* 0x000e220000000a00 */
[----:B------:R-:W-:Y:S01]  /*37930*/  LOP3.LUT P2, RZ, R2, 0x1000, RZ, 0xc0, !PT ;  /* 0x0000100002ff7812 */ /* 0x000fe2000784c0ff */
[----:B------:R-:W5:Y:S04]  /*37940*/  LDL.LU.64 R132, [R1+0x20] ;  /* 0x0000200001847983 */ /* 0x000f680000300a00 */
[----:B------:R-:W3:Y:S04]  /*37950*/  @!P4 LDG.E.U8 R30, desc[UR54][R14.64+0x79] ;  /* 0x000079360e1ec981 */ /* 0x000ee8000c1e1100 */
[----:B------:R-:W5:Y:S01]  /*37960*/  LDL.LU R218, [R1+0x5d0] ;  /* 0x0005d00001da7983 */ /* 0x000f620000300800 */
[----:B0-----:R-:W-:-:S05]  /*37970*/  @!P4 IADD3 R22, P5, R32, R22, RZ ;  /* 0x000000162016c210 */ /* 0x001fca0007fbe0ff */
[----:B------:R-:W-:Y:S01]  /*37980*/  @!P4 IMAD.X R23, R60, 0x1, R23, P5 ;  /* 0x000000013c17c824 */ /* 0x000fe200028e0617 */
[----:B------:R-:W-:Y:S02]  /*37990*/  ISETP.LT.OR P5, PT, R28, 0x71, !P1 ;  /* 0x000000711c00780c */ /* 0x000fe40004fa1670 */
[----:B---3--:R-:W-:-:S04]  /*379a0*/  LOP3.LUT R30, R30, 0xff, RZ, 0xc0, !PT ;  /* 0x000000ff1e1e7812 */ /* 0x008fc800078ec0ff */
        /* <DEDUP_REMOVED lines=21> */
[----:B------:R-:W2:Y:S03]  /*37b00*/  LDL.LU.64 R220, [R1+0x18] ;  /* 0x0000180001dc7983 */ /* 0x000ea60000300a00 */
        /* <DEDUP_REMOVED lines=26> */
[----:B-----5:R-:W-:-:S05]  /*37cb0*/  FFMA R22, R131, UR4, R22 ;  /* 0x0000000483167c23 */ /* 0x020fca0008000016 */
[----:B------:R-:W-:-:S05]  /*37cc0*/  F2FP.SATFINITE.E4M3.F32.PACK_AB_MERGE_C R22, RZ, R22, RZ ;  /* 0x00000016ff16723e */ /* 0x000fca00048070ff */
[----:B------:R0:W-:Y:S02]  /*37cd0*/  @!P2 STG.E.U8 desc[UR54][R132.64+0x70], R22 ;  /* 0x000070168400a986 */ /* 0x0001e4000c101136 */
[----:B0-----:R-:W-:-:S06]  /*37ce0*/  PRMT R22, RZ, 0x7610, R22 ;  /* 0x00007610ff167816 */ /* 0x001fcc0000000016 */
[----:B------:R-:W4:Y:S01]  /*37cf0*/  @!P4 LDG.E.U8 R22, desc[UR54][R18.64+0x71] ;  /* 0x000071361216c981 */ /* 0x000f22000c1e1100 */
[----:B------:R-:W-:-:S13]  /*37d00*/  ISETP.LT.OR P5, PT, R28, 0x79, !P1 ;  /* 0x000000791c00780c */ /* 0x000fda0004fa1670 */
[----:B------:R-:W0:Y:S01]  /*37d10*/  @!P5 LDC.64 R30, c[0x0][0x5c0] ;  /* 0x00017000ff1edb82 */ /* 0x000e220000000a00 */
[----:B------:R-:W-:Y:S01]  /*37d20*/  @!P5 IMAD.MOV.U32 R23, RZ, RZ, R29 ;  /* 0x000000ffff17d224 */ /* 0x000fe200078e001d */
[----:B----4-:R-:W-:-:S04]  /*37d30*/  LOP3.LUT R22, R22, 0xff, RZ, 0xc0, !PT ;  /* 0x000000ff16167812 */ /* 0x010fc800078ec0ff */
[----:B------:R-:W-:-:S05]  /*37d40*/  F2FP.F16.E4M3.UNPACK_B R22, R22 ;  /* 0x00000016ff16723e */ /* 0x000fca00020006ff */
[----:B------:R-:W-:-:S05]  /*37d50*/  HADD2.F32 R22, -RZ, R22.H0_H0 ;  /* 0x20000016ff167230 */ /* 0x000fca0000004100 */
[----:B------:R-:W-:-:S04]  /*37d60*/  FMUL R22, R22, UR5 ;  /* 0x0000000516167c20 */ /* 0x000fc80008400000 */
[----:B------:R-:W-:-:S05]  /*37d70*/  FFMA R22, R218, UR4, R22 ;  /* 0x00000004da167c23 */ /* 0x000fca0008000016 */
[----:B------:R-:W-:-:S05]  /*37d80*/  F2FP.SATFINITE.E4M3.F32.PACK_AB_MERGE_C R22, RZ, R22, RZ ;  /* 0x00000016ff16723e */ /* 0x000fca00048070ff */
[----:B--2---:R1:W-:Y:S02]  /*37d90*/  @!P4 STG.E.U8 desc[UR54][R220.64+0x71], R22 ;  /* 0x00007116dc00c986 */ /* 0x0043e4000c101136 */
[----:B-1----:R-:W-:Y:S02]  /*37da0*/  @!P5 IMAD.MOV.U32 R22, RZ, RZ, R24 ;  /* 0x000000ffff16d224 */ /* 0x002fe400078e0018 */
[----:B------:R-:W2:Y:S02]  /*37db0*/  LDL.LU R220, [R1+0x5d8] ;  /* 0x0005d80001dc7983 */ /* 0x000ea40000300800 */
[----:B------:R-:W-:Y:S01]  /*37dc0*/  @!P5 IMAD.WIDE.U32 R22, R4, 0x180, R22 ;  /* 0x000001800416d825 */ /* 0x000fe200078e0016 */
[----:B------:R-:W-:Y:S01]  /*37dd0*/  LOP3.LUT P2, RZ, R2, 0x10, RZ, 0xc0, !PT ;  /* 0x0000001002ff7812 */ /* 0x000fe2000784c0ff */
[----:B------:R-:W4:Y:S01]  /*37de0*/  LDL.LU R221, [R1+0x5dc] ;  /* 0x0005dc0001dd7983 */ /* 0x000f220000300800 */
        /* <DEDUP_REMOVED lines=39> */
[----:B------:R-:W-:Y:S01]  /*38060*/  ISETP.LT.OR P5, PT, R28, 0x81, !P3 ;  /* 0x000000811c00780c */ /* 0x000fe20005fa1670 */
        /* <DEDUP_REMOVED lines=59> */
[----:B--2---:R-:W-:Y:S02]  /*38420*/  FFMA R22, R220, UR4, R22 ;  /* 0x00000004dc167c23 */ /* 0x004fe40008000016 */
[----:B------:R-:W2:Y:S03]  /*38430*/  LDL.LU R220, [R1+0x5f8] ;  /* 0x0005f80001dc7983 */ /* 0x000ea60000300800 */
[----:B------:R-:W-:Y:S01]  /*38440*/  F2FP.SATFINITE.E4M3.F32.PACK_AB_MERGE_C R22, RZ, R22, RZ ;  /* 0x00000016ff16723e */ /* 0x000fe200048070ff */
[----:B------:R-:W3:Y:S04]  /*38450*/  LDL.LU R219, [R1+0x5fc] ;  /* 0x0005fc0001db7983 */ /* 0x000ee80000300800 */
        /* <DEDUP_REMOVED lines=78> */
[----:B------:R-:W-:Y:S02]  /*38940*/  LOP3.LUT P6, RZ, R21, 0x1, RZ, 0xc0, !PT ;  /* 0x0000000115ff7812 */ /* 0x000fe400078cc0ff */
        /* <DEDUP_REMOVED lines=8> */
[----:B0-----:R-:W0:Y:S02]  /*389d0*/  @!P4 LDC.64 R22, c[0x0][0x5c0] ;  /* 0x00017000ff16cb82 */ /* 0x001e240000000a00 */
[----:B0-----:R-:W-:-:S05]  /*389e0*/  @!P4 IADD3 R22, P5, R213, R22, RZ ;  /* 0x00000016d516c210 */ /* 0x001fca0007fbe0ff */
[----:B------:R-:W-:Y:S01]  /*389f0*/  @!P4 IMAD.X R23, R214, 0x1, R23, P5 ;  /* 0x00000001d617c824 */ /* 0x000fe200028e0617 */
[----:B------:R-:W-:Y:S02]  /*38a00*/  LOP3.LUT P5, RZ, R21, 0x2, RZ, 0xc0, !PT ;  /* 0x0000000215ff7812 */ /* 0x000fe400078ac0ff */
[----:B------:R-:W-:-:S06]  /*38a10*/  PRMT R21, RZ, 0x7610, R21 ;  /* 0x00007610ff157816 */ /* 0x000fcc0000000015 */
        /* <DEDUP_REMOVED lines=8> */
[----:B------:R-:W-:Y:S02]  /*38aa0*/  F2FP.SATFINITE.E4M3.F32.PACK_AB_MERGE_C R31, RZ, R21, RZ ;  /* 0x00000015ff1f723e */ /* 0x000fe400048070ff */
[----:B------:R-:W-:-:S03]  /*38ab0*/  PRMT R21, RZ, 0x7610, R21 ;  /* 0x00007610ff157816 */ /* 0x000fc60000000015 */
[----:B------:R0:W-:Y:S04]  /*38ac0*/  @!P4 STG.E.U8 desc[UR54][R22.64+0x81], R31 ;  /* 0x0000811f1600c986 */ /* 0x0001e8000c101136 */
[----:B------:R-:W5:Y:S01]  /*38ad0*/  @!P5 LDG.E.U8 R21, desc[UR54][R8.64+0x88] ;  /* 0x000088360815d981 */ /* 0x000f62000c1e1100 */
[----:B0-----:R-:W0:Y:S01]  /*38ae0*/  @!P2 LDC.64 R22, c[0x0][0x5c0] ;  /* 0x00017000ff16ab82 */ /* 0x001e220000000a00 */
[----:B-----5:R-:W-:-:S04]  /*38af0*/  LOP3.LUT R21, R21, 0xff, RZ, 0xc0, !PT ;  /* 0x000000ff15157812 */ /* 0x020fc800078ec0ff */
[----:B------:R-:W-:-:S05]  /*38b00*/  F2FP.F16.E4M3.UNPACK_B R21, R21 ;  /* 0x00000015ff15723e */ /* 0x000fca00020006ff */
[----:B------:R-:W-:-:S05]  /*38b10*/  HADD2.F32 R21, -RZ, R21.H0_H0 ;  /* 0x20000015ff157230 */ /* 0x000fca0000004100 */
[----:B------:R-:W-:-:S04]  /*38b20*/  FMUL R21, R21, UR5 ;  /* 0x0000000515157c20 */ /* 0x000fc80008400000 */
[----:B---3--:R-:W-:Y:S01]  /*38b30*/  FFMA R21, R219, UR4, R21 ;  /* 0x00000004db157c23 */ /* 0x008fe20008000015 */
[----:B------:R-:W-:Y:S01]  /*38b40*/  LOP3.LUT P4, RZ, R0, 0x40000, RZ, 0xc0, !PT ;  /* 0x0004000000ff7812 */ /* 0x000fe2000788c0ff */
[----:B------:R-:W3:Y:S03]  /*38b50*/  LDL.LU R219, [R1+0x620] ;  /* 0x0006200001db7983 */ /* 0x000ee60000300800 */
[----:B------:R-:W-:Y:S02]  /*38b60*/  F2FP.SATFINITE.E4M3.F32.PACK_AB_MERGE_C R57, RZ, R21, RZ ;  /* 0x00000015ff39723e */ /* 0x000fe400048070ff */
[----:B------:R-:W-:-:S03]  /*38b70*/  PRMT R21, RZ, 0x7610, R21 ;  /* 0x00007610ff157816 */ /* 0x000fc60000000015 */
[----:B------:R-:W-:Y:S04]  /*38b80*/  @!P5 STG.E.U8 desc[UR54][R156.64+0x88], R57 ;  /* 0x000088399c00d986 */ /* 0x000fe8000c101136 */
[----:B------:R-:W5:Y:S02]  /*38b90*/  @!P6 LDG.E.U8 R21, desc[UR54][R8.64+0x89] ;  /* 0x000089360815e981 */ /* 0x000f64000c1e1100 */
[----:B-----5:R-:W-:-:S04]  /*38ba0*/  LOP3.LUT R21, R21, 0xff, RZ, 0xc0, !PT ;  /* 0x000000ff15157812 */ /* 0x020fc800078ec0ff */
[----:B------:R-:W-:-:S05]  /*38bb0*/  F2FP.F16.E4M3.UNPACK_B R21, R21 ;  /* 0x00000015ff15723e */ /* 0x000fca00020006ff */
[----:B------:R-:W-:-:S05]  /*38bc0*/  HADD2.F32 R21, -RZ, R21.H0_H0 ;  /* 0x20000015ff157230 */ /* 0x000fca0000004100 */
[----:B------:R-:W-:-:S04]  /*38bd0*/  FMUL R21, R21, UR5 ;  /* 0x0000000515157c20 */ /* 0x000fc80008400000 */
[----:B----4-:R-:W-:Y:S01]  /*38be0*/  FFMA R21, R221, UR4, R21 ;  /* 0x00000004dd157c23 */ /* 0x010fe20008000015 */
[----:B0-----:R-:W-:Y:S01]  /*38bf0*/  @!P2 IADD3 R22, P5, R209, R22, RZ ;  /* 0x00000016d116a210 */ /* 0x001fe20007fbe0ff */
[----:B------:R-:W4:Y:S03]  /*38c00*/  LDL.LU R221, [R1+0x624] ;  /* 0x0006240001dd7983 */ /* 0x000f260000300800 */
[----:B------:R-:W-:Y:S02]  /*38c10*/  F2FP.SATFINITE.E4M3.F32.PACK_AB_MERGE_C R31, RZ, R21, RZ ;  /* 0x00000015ff1f723e */ /* 0x000fe400048070ff */
[----:B------:R-:W-:-:S03]  /*38c20*/  PRMT R21, RZ, 0x7610, R21 ;  /* 0x00007610ff157816 */ /* 0x000fc60000000015 */
[----:B------:R0:W-:Y:S04]  /*38c30*/  @!P6 STG.E.U8 desc[UR54][R154.64+0x89], R31 ;  /* 0x0000891f9a00e986 */ /* 0x0001e8000c101136 */
[----:B------:R-:W5:Y:S01]  /*38c40*/  @!P2 LDG.E.U8 R21, desc[UR54][R10.64+0x88] ;  /* 0x000088360a15a981 */ /* 0x000f62000c1e1100 */
        /* <DEDUP_REMOVED lines=8> */
[----:B0-----:R-:W-:Y:S02]  /*38cd0*/  F2FP.SATFINITE.E4M3.F32.PACK_AB_MERGE_C R31, RZ, R21, RZ ;  /* 0x00000015ff1f723e */ /* 0x001fe400048070ff */
[----:B------:R-:W-:-:S03]  /*38ce0*/  PRMT R21, RZ, 0x7610, R21 ;  /* 0x00007610ff157816 */ /* 0x000fc60000000015 */
        /* <DEDUP_REMOVED lines=22> */
[----:B----4-:R-:W-:Y:S01]  /*38e50*/  FFMA R21, R221, UR4, R21 ;  /* 0x00000004dd157c23 */ /* 0x010fe20008000015 */
[----:B------:R-:W-:Y:S01]  /*38e60*/  LOP3.LUT P4, RZ, R0, 0x80, RZ, 0xc0, !PT ;  /* 0x0000008000ff7812 */ /* 0x000fe2000788c0ff */
[----:B------:R-:W4:Y:S03]  /*38e70*/  LDL.LU R221, [R1+0x630] ;  /* 0x0006300001dd7983 */ /* 0x000f260000300800 */
        /* <DEDUP_REMOVED lines=8> */
[----:B--2---:R-:W-:Y:S01]  /*38f00*/  FFMA R21, R220, UR4, R21 ;  /* 0x00000004dc157c23 */ /* 0x004fe20008000015 */
[----:B0-----:R-:W-:Y:S01]  /*38f10*/  @!P2 IADD3 R22, P5, R206, R22, RZ ;  /* 0x00000016ce16a210 */ /* 0x001fe20007fbe0ff */
[----:B------:R-:W2:Y:S03]  /*38f20*/  LDL.LU R220, [R1+0x634] ;  /* 0x0006340001dc7983 */ /* 0x000ea60000300800 */
        /* <DEDUP_REMOVED lines=47> */
[----:B---3--:R-:W-:-:S05]  /*39220*/  FFMA R21, R219, UR4, R21 ;  /* 0x00000004db157c23 */ /* 0x008fca0008000015 */
[----:B------:R-:W-:Y:S02]  /*39230*/  F2FP.SATFINITE.E4M3.F32.PACK_AB_MERGE_C R31, RZ, R21, RZ ;  /* 0x00000015ff1f723e */ /* 0x000fe400048070ff */
[----:B------:R-:W-:-:S03]  /*39240*/  PRMT R21, RZ, 0x7610, R21 ;  /* 0x00007610ff157816 */ /* 0x000fc60000000015 */
[----:B------:R1:W-:Y:S04]  /*39250*/  @!P6 STG.E.U8 desc[UR54][R122.64+0x89], R31 ;  /* 0x0000891f7a00e986 */ /* 0x0003e8000c101136 */
[----:B------:R-:W3:Y:S01]  /*39260*/  @!P2 LDG.E.U8 R21, desc[UR54][R14.64+0x88] ;  /* 0x000088360e15a981 */ /* 0x000ee2000c1e1100 */
[----:B0-----:R-:W-:-:S05]  /*39270*/  @!P2 IADD3 R22, P5, R89, R22, RZ ;  /* 0x000000165916a210 */ /* 0x001fca0007fbe0ff */
[----:B------:R-:W-:Y:S01]  /*39280*/  @!P2 IMAD.X R23, R90, 0x1, R23, P5 ;  /* 0x000000015a17a824 */ /* 0x000fe200028e0617 */
[----:B---3--:R-:W-:-:S04]  /*39290*/  LOP3.LUT R21, R21, 0xff, RZ, 0xc0, !PT ;  /* 0x000000ff15157812 */ /* 0x008fc800078ec0ff */
[----:B------:R-:W-:-:S05]  /*392a0*/  F2FP.F16.E4M3.UNPACK_B R21, R21 ;  /* 0x00000015ff15723e */ /* 0x000fca00020006ff */
[----:B------:R-:W-:-:S05]  /*392b0*/  HADD2.F32 R21, -RZ, R21.H0_H0 ;  /* 0x20000015ff157230 */ /* 0x000fca0000004100 */
[----:B------:R-:W-:-:S04]  /*392c0*/  FMUL R21, R21, UR5 ;  /* 0x0000000515157c20 */ /* 0x000fc80008400000 */
[----:B----4-:R-:W-:Y:S02]  /*392d0*/  FFMA R21, R221, UR4, R21 ;  /* 0x00000004dd157c23 */ /* 0x010fe40008000015 */
[----:B------:R-:W3:Y:S04]  /*392e0*/  LDL.LU R221, [R1+0x644] ;  /* 0x0006440001dd7983 */ /* 0x000ee80000300800 */
[----:B------:R-:W4:Y:S04]  /*392f0*/  LDL.LU R219, [R1+0x648] ;  /* 0x0006480001db7983 */ /* 0x000f280000300800 */
[----:B------:R-:W5:Y:S01]  /*39300*/  LDL.LU R131, [R1+0x64c] ;  /* 0x00064c0001837983 */ /* 0x000f620000300800 */
[----:B-1----:R-:W-:-:S02]  /*39310*/  F2FP.SATFINITE.E4M3.F32.PACK_AB_MERGE_C R31, RZ, R21, RZ ;  /* 0x00000015ff1f723e */ /* 0x002fc400048070ff */
[----:B------:R-:W-:Y:S01]  /*39320*/  PRMT R21, RZ, 0x7610, R21 ;  /* 0x00007610ff157816 */ /* 0x000fe20000000015 */
[----:B------:R-:W5:Y:S04]  /*39330*/  LDL.LU.64 R132, [R1+0x38] ;  /* 0x0000380001847983 */ /* 0x000f680000300a00 */
[----:B------:R0:W-:Y:S04]  /*39340*/  @!P2 STG.E.U8 desc[UR54][R22.64+0x88], R31 ;  /* 0x0000881f1600a986 */ /* 0x0001e8000c101136 */
[----:B------:R-:W5:Y:S04]  /*39350*/  LDL.LU R218, [R1+0x650] ;  /* 0x0006500001da7983 */ /* 0x000f680000300800 */
[----:B------:R-:W2:Y:S01]  /*39360*/  @!P4 LDG.E.U8 R21, desc[UR54][R14.64+0x89] ;  /* 0x000089360e15c981 */ /* 0x000ea2000c1e1100 */
[----:B0-----:R-:W0:Y:S02]  /*39370*/  @!P4 LDC.64 R22, c[0x0][0x5c0] ;  /* 0x00017000ff16cb82 */ /* 0x001e240000000a00 */
[----:B0-----:R-:W-:-:S05]  /*39380*/  @!P4 IADD3 R22, P5, R91, R22, RZ ;  /* 0x000000165b16c210 */ /* 0x001fca0007fbe0ff */
[----:B------:R-:W-:Y:S01]  /*39390*/  @!P4 IMAD.X R23, R93, 0x1, R23, P5 ;  /* 0x000000015d17c824 */ /* 0x000fe200028e0617 */
[----:B------:R-:W-:-:S13]  /*393a0*/  ISETP.LT.OR P5, PT, R28, 0x81, !P1 ;  /* 0x000000811c00780c */ /* 0x000fda0004fa1670 */
[----:B------:R-:W-:Y:S02]  /*393b0*/  @!P5 IMAD.MOV.U32 R30, RZ, RZ, R24 ;  /* 0x000000ffff1ed224 */ /* 0x000fe400078e0018 */
[----:B------:R-:W-:Y:S02]  /*393c0*/  @!P5 IMAD.MOV.U32 R31, RZ, RZ, R29 ;  /* 0x000000ffff1fd224 */ /* 0x000fe400078e001d */
[----:B------:R-:W-:Y:S01]  /*393d0*/  @!P5 IMAD.WIDE.U32 R30, R4, 0x180, R30 ;  /* 0x00000180041ed825 */ /* 0x000fe200078e001e */
[----:B--2---:R-:W-:-:S04]  /*393e0*/  LOP3.LUT R21, R21, 0xff, RZ, 0xc0, !PT ;  /* 0x000000ff15157812 */ /* 0x004fc800078ec0ff */
[----:B------:R-:W-:-:S05]  /*393f0*/  F2FP.F16.E4M3.UNPACK_B R21, R21 ;  /* 0x00000015ff15723e */ /* 0x000fca00020006ff */
[----:B------:R-:W-:-:S05]  /*39400*/  HADD2.F32 R21, -RZ, R21.H0_H0 ;  /* 0x20000015ff157230 */ /* 0x000fca0000004100 */
[----:B------:R-:W-:-:S04]  /*39410*/  FMUL R21, R21, UR5 ;  /* 0x0000000515157c20 */ /* 0x000fc80008400000 */
[----:B------:R-:W-:-:S05]  /*39420*/  FFMA R21, R220, UR4, R21 ;  /* 0x00000004dc157c23 */ /* 0x000fca0008000015 */
[----:B------:R-:W-:-:S05]  /*39430*/  F2FP.SATFINITE.E4M3.F32.PACK_AB_MERGE_C R57, RZ, R21, RZ ;  /* 0x00000015ff39723e */ /* 0x000fca00048070ff */
[----:B------:R0:W-:Y:S02]  /*39440*/  @!P4 STG.E.U8 desc[UR54][R22.64+0x89], R57 ;  /* 0x000089391600c986 */ /* 0x0001e4000c101136 */
[----:B0-----:R-:W0:Y:S01]  /*39450*/  @!P5 LDC.64 R22, c[0x0][0x5c0] ;  /* 0x00017000ff16db82 */ /* 0x001e220000000a00 */
[----:B------:R-:W-:Y:S01]  /*39460*/  @!P5 IMAD R21, R5, 0x180, RZ ;  /* 0x000001800515d824 */ /* 0x000fe200078e02ff */
[----:B0-----:R-:W-:-:S04]  /*39470*/  @!P5 IADD3 R22, P6, R30, R22, RZ ;  /* 0x000000161e16d210 */ /* 0x001fc80007fde0ff */
[--C-:B------:R-:W-:Y:S02]  /*39480*/  @!P5 IADD3.X R23, R23, R31, R21.reuse, P6, !PT ;  /* 0x0000001f1717d210 */ /* 0x100fe400037fe415 */
[----:B------:R-:W-:-:S06]  /*39490*/  PRMT R21, RZ, 0x7610, R21 ;  /* 0x00007610ff157816 */ /* 0x000fcc0000000015 */
[----:B------:R-:W2:Y:S02]  /*394a0*/  @!P5 LDG.E.U8 R21, desc[UR54][R16.64+0x80] ;  /* 0x000080361015d981 */ /* 0x000ea4000c1e1100 */
[----:B--2---:R-:W-:-:S04]  /*394b0*/  LOP3.LUT R21, R21, 0xff, RZ, 0xc0, !PT ;  /* 0x000000ff15157812 */ /* 0x004fc800078ec0ff */
[----:B------:R-:W-:-:S05]  /*394c0*/  F2FP.F16.E4M3.UNPACK_B R21, R21 ;  /* 0x00000015ff15723e */ /* 0x000fca00020006ff */
[----:B------:R-:W-:-:S05]  /*394d0*/  HADD2.F32 R21, -RZ, R21.H0_H0 ;  /* 0x20000015ff157230 */ /* 0x000fca0000004100 */
[----:B------:R-:W-:-:S04]  /*394e0*/  FMUL R21, R21, UR5 ;  /* 0x0000000515157c20 */ /* 0x000fc80008400000 */
[----:B---3--:R-:W-:Y:S01]  /*394f0*/  FFMA R21, R221, UR4, R21 ;  /* 0x00000004dd157c23 */ /* 0x008fe20008000015 */
[C---:B------:R-:W-:Y:S02]  /*39500*/  LOP3.LUT P2, RZ, R2.reuse, 0x200, RZ, 0xc0, !PT ;  /* 0x0000020002ff7812 */ /* 0x040fe4000784c0ff */
[----:B------:R-:W-:Y:S01]  /*39510*/  LOP3.LUT P4, RZ, R2, 0x80, RZ, 0xc0, !PT ;  /* 0x0000008002ff7812 */ /* 0x000fe2000788c0ff */
[----:B------:R-:W2:Y:S01]  /*39520*/  LDL.LU.64 R220, [R1+0x30] ;  /* 0x0000300001dc7983 */ /* 0x000ea20000300a00 */
        /* <DEDUP_REMOVED lines=9> */
[--C-:B------:R-:W-:Y:S02]  /*395c0*/  @!P5 IADD3.X R23, R23, R31, R21.reuse, P6, !PT ;  /* 0x0000001f1717d210 */ /* 0x100fe400037fe415 */
[----:B------:R-:W-:-:S06]  /*395d0*/  PRMT R21, RZ, 0x7610, R21 ;  /* 0x00007610ff157816 */ /* 0x000fcc0000000015 */
[----:B------:R-:W3:Y:S02]  /*395e0*/  @!P5 LDG.E.U8 R21, desc[UR54][R16.64+0x81] ;  /* 0x000081361015d981 */ /* 0x000ee4000c1e1100 */
[----:B---3--:R-:W-:-:S04]  /*395f0*/  LOP3.LUT R21, R21, 0xff, RZ, 0xc0, !PT ;  /* 0x000000ff15157812 */ /* 0x008fc800078ec0ff */
[----:B------:R-:W-:-:S05]  /*39600*/  F2FP.F16.E4M3.UNPACK_B R21, R21 ;  /* 0x00000015ff15723e */ /* 0x000fca00020006ff */
[----:B------:R-:W-:-:S05]  /*39610*/  HADD2.F32 R21, -RZ, R21.H0_H0 ;  /* 0x20000015ff157230 */ /* 0x000fca0000004100 */
[----:B------:R-:W-:-:S04]  /*39620*/  FMUL R21, R21, UR5 ;  /* 0x0000000515157c20 */ /* 0x000fc80008400000 */
[----:B----4-:R-:W-:Y:S02]  /*39630*/  FFMA R21, R219, UR4, R21 ;  /* 0x00000004db157c23 */ /* 0x010fe40008000015 */
[----:B------:R-:W3:Y:S03]  /*39640*/  LDL.LU R219, [R1+0x654] ;  /* 0x0006540001db7983 */ /* 0x000ee60000300800 */
[----:B------:R-:W-:Y:S02]  /*39650*/  F2FP.SATFINITE.E4M3.F32.PACK_AB_MERGE_C R31, RZ, R21, RZ ;  /* 0x00000015ff1f723e */ /* 0x000fe400048070ff */
[----:B------:R-:W-:-:S03]  /*39660*/  PRMT R21, RZ, 0x7610, R21 ;  /* 0x00007610ff157816 */ /* 0x000fc60000000015 */
[----:B------:R0:W-:Y:S04]  /*39670*/  @!P5 STG.E.U8 desc[UR54][R22.64+0x81], R31 ;  /* 0x0000811f1600d986 */ /* 0x0001e8000c101136 */
[----:B------:R-:W4:Y:S02]  /*39680*/  @!P2 LDG.E.U8 R21, desc[UR54][R18.64+0x80] ;  /* 0x000080361215a981 */ /* 0x000f24000c1e1100 */
[----:B----4-:R-:W-:-:S04]  /*39690*/  LOP3.LUT R21, R21, 0xff, RZ, 0xc0, !PT ;  /* 0x000000ff15157812 */ /* 0x010fc800078ec0ff */
[----:B------:R-:W-:-:S05]  /*396a0*/  F2FP.F16.E4M3.UNPACK_B R21, R21 ;  /* 0x00000015ff15723e */ /* 0x000fca00020006ff */
[----:B------:R-:W-:-:S05]  /*396b0*/  HADD2.F32 R21, -RZ, R21.H0_H0 ;  /* 0x20000015ff157230 */ /* 0x000fca0000004100 */
[----:B------:R-:W-:-:S04]  /*396c0*/  FMUL R21, R21, UR5 ;  /* 0x0000000515157c20 */ /* 0x000fc80008400000 */
[----:B-----5:R-:W-:-:S05]  /*396d0*/  FFMA R21, R131, UR4, R21 ;  /* 0x0000000483157c23 */ /* 0x020fca0008000015 */
[----:B------:R-:W-:Y:S02]  /*396e0*/  F2FP.SATFINITE.E4M3.F32.PACK_AB_MERGE_C R30, RZ, R21, RZ ;  /* 0x00000015ff1e723e */ /* 0x000fe400048070ff */
[----:B------:R-:W-:-:S03]  /*396f0*/  PRMT R21, RZ, 0x7610, R21 ;  /* 0x00007610ff157816 */ /* 0x000fc60000000015 */
[----:B------:R1:W-:Y:S04]  /*39700*/  @!P2 STG.E.U8 desc[UR54][R132.64+0x80], R30 ;  /* 0x0000801e8400a986 */ /* 0x0003e8000c101136 */
[----:B------:R-:W4:Y:S01]  /*39710*/  @!P4 LDG.E.U8 R21, desc[UR54][R18.64+0x81] ;  /* 0x000081361215c981 */ /* 0x000f22000c1e1100 */
[----:B------:R-:W-:-:S13]  /*39720*/  ISETP.LT.OR P5, PT, R28, 0x89, !P1 ;  /* 0x000000891c00780c */ /* 0x000fda0004fa1670 */
[----:B0-----:R-:W0:Y:S01]  /*39730*/  @!P5 LDC.64 R22, c[0x0][0x5c0] ;  /* 0x00017000ff16db82 */ /* 0x001e220000000a00 */
[----:B-1----:R-:W-:Y:S02]  /*39740*/  @!P5 IMAD.MOV.U32 R30, RZ, RZ, R24 ;  /* 0x000000ffff1ed224 */ /* 0x002fe400078e0018 */
[----:B------:R-:W-:Y:S02]  /*39750*/  @!P5 IMAD.MOV.U32 R31, RZ, RZ, R29 ;  /* 0x000000ffff1fd224 */ /* 0x000fe400078e001d */
[----:B------:R-:W-:-:S03]  /*39760*/  @!P5 IMAD.WIDE.U32 R30, R4, 0x180, R30 ;  /* 0x00000180041ed825 */ /* 0x000fc600078e001e */
[----:B0-----:R-:W-:Y:S02]  /*39770*/  @!P5 IADD3 R22, P6, R30, R22, RZ ;  /* 0x000000161e16d210 */ /* 0x001fe40007fde0ff */
[----:B----4-:R-:W-:-:S04]  /*39780*/  LOP3.LUT R21, R21, 0xff, RZ, 0xc0, !PT ;  /* 0x000000ff15157812 */ /* 0x010fc800078ec0ff */
[----:B------:R-:W-:-:S05]  /*39790*/  F2FP.F16.E4M3.UNPACK_B R21, R21 ;  /* 0x00000015ff15723e */ /* 0x000fca00020006ff */
[----:B------:R-:W-:-:S05]  /*397a0*/  HADD2.F32 R21, -RZ, R21.H0_H0 ;  /* 0x20000015ff157230 */ /* 0x000fca0000004100 */
[----:B------:R-:W-:-:S04]  /*397b0*/  FMUL R21, R21, UR5 ;  /* 0x0000000515157c20 */ /* 0x000fc80008400000 */
[----:B------:R-:W-:-:S05]  /*397c0*/  FFMA R21, R218, UR4, R21 ;  /* 0x00000004da157c23 */ /* 0x000fca0008000015 */
[----:B------:R-:W-:Y:S01]  /*397d0*/  F2FP.SATFINITE.E4M3.F32.PACK_AB_MERGE_C R32, RZ, R21, RZ ;  /* 0x00000015ff20723e */ /* 0x000fe200048070ff */
[----:B------:R-:W-:-:S05]  /*397e0*/  @!P5 IMAD R21, R5, 0x180, RZ ;  /* 0x000001800515d824 */ /* 0x000fca00078e02ff */
[--C-:B------:R-:W-:Y:S02]  /*397f0*/  @!P5 IADD3.X R23, R23, R31, R21.reuse, P6, !PT ;  /* 0x0000001f1717d210 */ /* 0x100fe400037fe415 */
[----:B------:R-:W-:Y:S01]  /*39800*/  PRMT R21, RZ, 0x7610, R21 ;  /* 0x00007610ff157816 */ /* 0x000fe20000000015 */
[----:B--2---:R0:W-:Y:S05]  /*39810*/  @!P4 STG.E.U8 desc[UR54][R220.64+0x81], R32 ;  /* 0x00008120dc00c986 */ /* 0x0041ea000c101136 */
[----:B------:R-:W2:Y:S04]  /*39820*/  @!P5 LDG.E.U8 R21, desc[UR54][R16.64+0x88] ;  /* 0x000088361015d981 */ /* 0x000ea8000c1e1100 */
[----:B0-----:R-:W4:Y:S01]  /*39830*/  LDL.LU R220, [R1+0x658] ;  /* 0x0006580001dc7983 */ /* 0x001f220000300800 */
[----:B------:R-:W-:-:S03]  /*39840*/  LOP3.LUT P2, RZ, R2, 0x40, RZ, 0xc0, !PT ;  /* 0x0000004002ff7812 */ /* 0x000fc6000784c0ff */
[----:B------:R-:W5:Y:S04]  /*39850*/  LDL.LU R221, [R1+0x65c] ;  /* 0x00065c0001dd7983 */ /* 0x000f680000300800 */
[----:B------:R-:W5:Y:S01]  /*39860*/  LDL.LU.64 R130, [R1+0x28] ;  /* 0x0000280001827983 */ /* 0x000f620000300a00 */
[----:B------:R-:W-:-:S03]  /*39870*/  LOP3.LUT P4, RZ, R2, 0x20, RZ, 0xc0, !PT ;  /* 0x0000002002ff7812 */ /* 0x000fc6000788c0ff */
[----:B------:R-:W5:Y:S01]  /*39880*/  LDL.LU R133, [R1+0x660] ;  /* 0x0006600001857983 */ /* 0x000f620000300800 */
[----:B--2---:R-:W-:-:S04]  /*39890*/  LOP3.LUT R21, R21, 0xff, RZ, 0xc0, !PT ;  /* 0x000000ff15157812 */ /* 0x004fc800078ec0ff */
[----:B------:R-:W-:-:S05]  /*398a0*/  F2FP.F16.E4M3.UNPACK_B R21, R21 ;  /* 0x00000015ff15723e */ /* 0x000fca00020006ff */
[----:B------:R-:W-:-:S05]  /*398b0*/  HADD2.F32 R21, -RZ, R21.H0_H0 ;  /* 0x20000015ff157230 */ /* 0x000fca0000004100 */
[----:B------:R-:W-:-:S04]  /*398c0*/  FMUL R21, R21, UR5 ;  /* 0x0000000515157c20 */ /* 0x000fc80008400000 */
[----:B---3--:R-:W-:Y:S02]  /*398d0*/  FFMA R21, R219, UR4, R21 ;  /* 0x00000004db157c23 */ /* 0x008fe40008000015 */
[----:B------:R-:W2:Y:S03]  /*398e0*/  LDL.LU.64 R218, [R1+0x10] ;  /* 0x0000100001da7983 */ /* 0x000ea60000300a00 */
        /* <DEDUP_REMOVED lines=29> */
[----:B------:R-:W-:Y:S02]  /*39ac0*/  F2FP.SATFINITE.E4M3.F32.PACK_AB_MERGE_C R30, RZ, R21, RZ ;  /* 0x00000015ff1e723e */ /* 0x000fe400048070ff */
[----:B------:R-:W-:-:S03]  /*39ad0*/  PRMT R21, RZ, 0x7610, R21 ;  /* 0x00007610ff157816 */ /* 0x000fc60000000015 */
[----:B------:R-:W-:Y:S04]  /*39ae0*/  @!P2 STG.E.U8 desc[UR54][R130.64+0x88], R30 ;  /* 0x0000881e8200a986 */ /* 0x000fe8000c101136 */
[----:B------:R-:W5:Y:S01]  /*39af0*/  @!P4 LDG.E.U8 R21, desc[UR54][R18.64+0x89] ;  /* 0x000089361215c981 */ /* 0x000f62000c1e1100 */
[----:B0-----:R-:W0:Y:S01]  /*39b00*/  @!P5 LDC.64 R22, c[0x0][0x5c0] ;  /* 0x00017000ff16db82 */ /* 0x001e220000000a00 */
[----:B-----5:R-:W-:-:S04]  /*39b10*/  LOP3.LUT R21, R21, 0xff, RZ, 0xc0, !PT ;  /* 0x000000ff15157812 */ /* 0x020fc800078ec0ff */
[----:B------:R-:W-:-:S05]  /*39b20*/  F2FP.F16.E4M3.UNPACK_B R21, R21 ;  /* 0x00000015ff15723e */ /* 0x000fca00020006ff */
[----:B------:R-:W-:-:S05]  /*39b30*/  HADD2.F32 R21, -RZ, R21.H0_H0 ;  /* 0x20000015ff157230 */ /* 0x000fca0000004100 */
[----:B------:R-:W-:-:S04]  /*39b40*/  FMUL R21, R21, UR5 ;  /* 0x0000000515157c20 */ /* 0x000fc80008400000 */
[----:B------:R-:W-:-:S05]  /*39b50*/  FFMA R21, R133, UR4, R21 ;  /* 0x0000000485157c23 */ /* 0x000fca0008000015 */
[----:B------:R-:W-:Y:S02]  /*39b60*/  F2FP.SATFINITE.E4M3.F32.PACK_AB_MERGE_C R31, RZ, R21, RZ ;  /* 0x00000015ff1f723e */ /* 0x000fe400048070ff */
[----:B------:R-:W-:-:S03]  /*39b70*/  PRMT R21, RZ, 0x7610, R21 ;  /* 0x00007610ff157816 */ /* 0x000fc60000000015 */
[----:B--2---:R1:W-:Y:S04]  /*39b80*/  @!P4 STG.E.U8 desc[UR54][R218.64+0x89], R31 ;  /* 0x0000891fda00c986 */ /* 0x0043e8000c101136 */
[----:B------:R-:W2:Y:S01]  /*39b90*/  @!P5 LDG.E.U8 R21, desc[UR54][R26.64+0x90] ;  /* 0x000090361a15d981 */ /* 0x000ea2000c1e1100 */
[----:B0-----:R-:W-:-:S05]  /*39ba0*/  @!P5 IADD3 R22, P6, R24, R22, RZ ;  /* 0x000000161816d210 */ /* 0x001fca0007fde0ff */
[----:B------:R-:W-:Y:S01]  /*39bb0*/  @!P5 IMAD.X R23, R29, 0x1, R23, P6 ;  /* 0x000000011d17d824 */ /* 0x000fe200030e0617 */
[----:B------:R-:W-:Y:S01]  /*39bc0*/  LOP3.LUT P2, RZ, R20, 0x40000000, RZ, 0xc0, !PT ;  /* 0x4000000014ff7812 */ /* 0x000fe2000784c0ff */
[----:B-1----:R-:W5:Y:S01]  /*39bd0*/  LDL.LU R219, [R1+0x66c] ;  /* 0x00066c0001db7983 */ /* 0x002f620000300800 */
        /* <DEDUP_REMOVED lines=8> */
[----:B------:R0:W-:Y:S01]  /*39c60*/  @!P5 STG.E.U8 desc[UR54][R22.64+0x90], R31 ;  /* 0x0000901f1600d986 */ /* 0x0001e2000c101136 */
[----:B------:R-:W-:Y:S02]  /*39c70*/  ISETP.LT.OR P5, PT, R28, 0x92, !P3 ;  /* 0x000000921c00780c */ /* 0x000fe40005fa1670 */
[----:B------:R-:W-:-:S11]  /*39c80*/  PRMT R21, RZ, 0x7610, R21 ;  /* 0x00007610ff157816 */ /* 0x000fd60000000015 */
[----:B------:R-:W3:Y:S01]  /*39c90*/  @!P5 LDG.E.U8 R21, desc[UR54][R26.64+0x91] ;  /* 0x000091361a15d981 */ /* 0x000ee2000c1e1100 */
[----:B0-----:R-:W0:Y:S02]  /*39ca0*/  @!P5 LDC.64 R22, c[0x0][0x5c0] ;  /* 0x00017000ff16db82 */ /* 0x001e240000000a00 */
[----:B0-----:R-:W-:-:S05]  /*39cb0*/  @!P5 IADD3 R22, P6, R24, R22, RZ ;  /* 0x000000161816d210 */ /* 0x001fca0007fde0ff */
[----:B------:R-:W-:Y:S01]  /*39cc0*/  @!P5 IMAD.X R23, R29, 0x1, R23, P6 ;  /* 0x000000011d17d824 */ /* 0x000fe200030e0617 */
        /* <DEDUP_REMOVED lines=17> */
[----:B------:R-:W-:Y:S04]  /*39de0*/  @!P2 STG.E.U8 desc[UR54][R128.64+0x90], R57 ;  /* 0x000090398000a986 */ /* 0x000fe8000c101136 */
[----:B------:R-:W4:Y:S01]  /*39df0*/  @!P4 LDG.E.U8 R21, desc[UR54][R6.64+0x91] ;  /* 0x000091360615c981 */ /* 0x000f22000c1e1100 */
[----:B------:R-:W-:-:S13]  /*39e00*/  ISETP.LT.OR P5, PT, R28, 0x99, !P3 ;  /* 0x000000991c00780c */ /* 0x000fda0005fa1670 */
[----:B0-----:R-:W0:Y:S01]  /*39e10*/  @!P5 LDC.64 R22, c[0x0][0x5c0] ;  /* 0x00017000ff16db82 */ /* 0x001e220000000a00 */
[----:B----4-:R-:W-:-:S04]  /*39e20*/  LOP3.LUT R21, R21, 0xff, RZ, 0xc0, !PT ;  /* 0x000000ff15157812 */ /* 0x010fc800078ec0ff */
[----:B------:R-:W-:-:S05]  /*39e30*/  F2FP.F16.E4M3.UNPACK_B R21, R21 ;  /* 0x00000015ff15723e */ /* 0x000fca00020006ff */
[----:B------:R-:W-:-:S05]  /*39e40*/  HADD2.F32 R21, -RZ, R21.H0_H0 ;  /* 0x20000015ff157230 */ /* 0x000fca0000004100 */
[----:B------:R-:W-:-:S04]  /*39e50*/  FMUL R21, R21, UR5 ;  /* 0x0000000515157c20 */ /* 0x000fc80008400000 */
[----:B--2---:R-:W-:Y:S01]  /*39e60*/  FFMA R21, R220, UR4, R21 ;  /* 0x00000004dc157c23 */ /* 0x004fe20008000015 */
[----:B0-----:R-:W-:Y:S01]  /*39e70*/  @!P5 IADD3 R22, P6, R24, R22, RZ ;  /* 0x000000161816d210 */ /* 0x001fe20007fde0ff */
[----:B------:R-:W2:Y:S01]  /*39e80*/  LDL.LU R220, [R1+0x678] ;  /* 0x0006780001dc7983 */ /* 0x000ea20000300800 */
[----:B------:R-:W-:-:S03]  /*39e90*/  LOP3.LUT P1, RZ, R20, 0x4000000, RZ, 0xc0, !PT ;  /* 0x0400000014ff7812 */ /* 0x000fc6000782c0ff */
[----:B------:R-:W4:Y:S01]  /*39ea0*/  LDL.LU R219, [R1+0x67c] ;  /* 0x00067c0001db7983 */ /* 0x000f220000300800 */
        /* <DEDUP_REMOVED lines=12> */
[----:B0-----:R-:W-:-:S05]  /*39f70*/  F2FP.SATFINITE.E4M3.F32.PACK_AB_MERGE_C R31, RZ, R21, RZ ;  /* 0x00000015ff1f723e */ /* 0x001fca00048070ff */
[----:B------:R0:W-:Y:S01]  /*39f80*/  @!P5 STG.E.U8 desc[UR54][R22.64+0x98], R31 ;  /* 0x0000981f1600d986 */ /* 0x0001e2000c101136 */
[----:B------:R-:W-:Y:S02]  /*39f90*/  ISETP.LT.OR P5, PT, R28, 0x9a, !P3 ;  /* 0x0000009a1c00780c */ /* 0x000fe40005fa1670 */
[----:B------:R-:W-:-:S11]  /*39fa0*/  PRMT R21, RZ, 0x7610, R21 ;  /* 0x00007610ff157816 */ /* 0x000fd60000000015 */
        /* <DEDUP_REMOVED lines=10> */
[----:B------:R-:W-:Y:S02]  /*3a050*/  F2FP.SATFINITE.E4M3.F32.PACK_AB_MERGE_C R31, RZ, R21, RZ ;  /* 0x00000015ff1f723e */ /* 0x000fe400048070ff */
[----:B------:R-:W-:-:S03]  /*3a060*/  PRMT R21, RZ, 0x7610, R21 ;  /* 0x00007610ff157816 */ /* 0x000fc60000000015 */
[----:B------:R0:W-:Y:S04]  /*3a070*/  @!P5 STG.E.U8 desc[UR54][R22.64+0x99], R31 ;  /* 0x0000991f1600d986 */ /* 0x0001e8000c101136 */
[----:B------:R-:W5:Y:S02]  /*3a080*/  @!P1 LDG.E.U8 R21, desc[UR54][R6.64+0x98] ;  /* 0x0000983606159981 */ /* 0x000f64000c1e1100 */
[----:B-----5:R-:W-:-:S04]  /*3a090*/  LOP3.LUT R21, R21, 0xff, RZ, 0xc0, !PT ;  /* 0x000000ff15157812 */ /* 0x020fc800078ec0ff */
[----:B------:R-:W-:-:S05]  /*3a0a0*/  F2FP.F16.E4M3.UNPACK_B R21, R21 ;  /* 0x00000015ff15723e */ /* 0x000fca00020006ff */
[----:B------:R-:W-:-:S05]  /*3a0b0*/  HADD2.F32 R21, -RZ, R21.H0_H0 ;  /* 0x20000015ff157230 */ /* 0x000fca0000004100 */
[----:B------:R-:W-:-:S04]  /*3a0c0*/  FMUL R21, R21, UR5 ;  /* 0x0000000515157c20 */ /* 0x000fc80008400000 */
[----:B----4-:R-:W-:Y:S01]  /*3a0d0*/  FFMA R21, R219, UR4, R21 ;  /* 0x00000004db157c23 */ /* 0x010fe20008000015 */
[C---:B------:R-:W-:Y:S02]  /*3a0e0*/  LOP3.LUT P5, RZ, R20.reuse, 0x800000, RZ, 0xc0, !PT ;  /* 0x0080000014ff7812 */ /* 0x040fe400078ac0ff */
[----:B------:R-:W-:Y:S01]  /*3a0f0*/  LOP3.LUT P6, RZ, R20, 0x400000, RZ, 0xc0, !PT ;  /* 0x0040000014ff7812 */ /* 0x000fe200078cc0ff */
[----:B------:R-:W4:Y:S01]  /*3a100*/  LDL.LU R219, [R1+0x688] ;  /* 0x0006880001db7983 */ /* 0x000f220000300800 */
        /* <DEDUP_REMOVED lines=36> */
[----:B------:R-:W-:Y:S04]  /*3a350*/  @!P6 STG.E.U8 desc[UR54][R114.64+0x91], R57 ;  /* 0x000091397200e986 */ /* 0x000fe8000c101136 */
        /* <DEDUP_REMOVED lines=9> */
[----:B-1----:R-:W-:Y:S02]  /*3a3f0*/  F2FP.SATFINITE.E4M3.F32.PACK_AB_MERGE_C R31, RZ, R21, RZ ;  /* 0x00000015ff1f723e */ /* 0x002fe400048070ff */
        /* <DEDUP_REMOVED lines=35> */
[----:B0-----:R-:W-:Y:S01]  /*3a630*/  @!P2 IADD3 R22, P5, R103, R22, RZ ;  /* 0x000000166716a210 */ /* 0x001fe20007fbe0ff */
[----:B------:R-:W3:Y:S03]  /*3a640*/  LDL.LU R221, [R1+0x6a4] ;  /* 0x0006a40001dd7983 */ /* 0x000ee60000300800 */
[----:B------:R-:W-:Y:S02]  /*3a650*/  F2FP.SATFINITE.E4M3.F32.PACK_AB_MERGE_C R31, RZ, R21, RZ ;  /* 0x00000015ff1f723e */ /* 0x000fe400048070ff */
[----:B------:R-:W-:-:S03]  /*3a660*/  PRMT R21, RZ, 0x7610, R21 ;  /* 0x00007610ff157816 */ /* 0x000fc60000000015 */
[----:B------:R0:W-:Y:S04]  /*3a670*/  @!P6 STG.E.U8 desc[UR54][R70.64+0x99], R31 ;  /* 0x0000991f4600e986 */ /* 0x0001e8000c101136 */
[----:B------:R-:W5:Y:S01]  /*3a680*/  @!P2 LDG.E.U8 R21, desc[UR54][R10.64+0x98] ;  /* 0x000098360a15a981 */ /* 0x000f62000c1e1100 */
[----:B------:R-:W-:Y:S01]  /*3a690*/  @!P2 IMAD.X R23, R102, 0x1, R23, P5 ;  /* 0x000000016617a824 */ /* 0x000fe200028e0617 */
[----:B0-----:R-:W0:Y:S01]  /*3a6a0*/  @!P4 LDC.64 R30, c[0x0][0x5c0] ;  /* 0x00017000ff1ecb82 */ /* 0x001e220000000a00 */
[----:B-----5:R-:W-:-:S04]  /*3a6b0*/  LOP3.LUT R21, R21, 0xff, RZ, 0xc0, !PT ;  /* 0x000000ff15157812 */ /* 0x020fc800078ec0ff */
[----:B------:R-:W-:-:S05]  /*3a6c0*/  F2FP.F16.E4M3.UNPACK_B R21, R21 ;  /* 0x00000015ff15723e */ /* 0x000fca00020006ff */
[----:B------:R-:W-:-:S05]  /*3a6d0*/  HADD2.F32 R21, -RZ, R21.H0_H0 ;  /* 0x20000015ff157230 */ /* 0x000fca0000004100 */
[----:B------:R-:W-:-:S04]  /*3a6e0*/  FMUL R21, R21, UR5 ;  /* 0x0000000515157c20 */ /* 0x000fc80008400000 */
[----:B--2---:R-:W-:Y:S01]  /*3a6f0*/  FFMA R21, R220, UR4, R21 ;  /* 0x00000004dc157c23 */ /* 0x004fe20008000015 */
[----:B0-----:R-:W-:Y:S02]  /*3a700*/  @!P4 IADD3 R30, P5, R101, R30, RZ ;  /* 0x0000001e651ec210 */ /* 0x001fe40007fbe0ff */
[----:B------:R-:W-:Y:S01]  /*3a710*/  LOP3.LUT P6, RZ, R20, 0x2000, RZ, 0xc0, !PT ;  /* 0x0000200014ff7812 */ /* 0x000fe200078cc0ff */
[----:B------:R-:W2:Y:S01]  /*3a720*/  LDL.LU R220, [R1+0x6a8] ;  /* 0x0006a80001dc7983 */ /* 0x000ea20000300800 */
[----:B------:R-:W-:Y:S02]  /*3a730*/  F2FP.SATFINITE.E4M3.F32.PACK_AB_MERGE_C R57, RZ, R21, RZ ;  /* 0x00000015ff39723e */ /* 0x000fe400048070ff */
[----:B------:R-:W-:-:S03]  /*3a740*/  PRMT R21, RZ, 0x7610, R21 ;  /* 0x00007610ff157816 */ /* 0x000fc60000000015 */
[----:B------:R0:W-:Y:S04]  /*3a750*/  @!P2 STG.E.U8 desc[UR54][R22.64+0x98], R57 ;  /* 0x000098391600a986 */ /* 0x0001e8000c101136 */
[----:B------:R-:W5:Y:S01]  /*3a760*/  @!P4 LDG.E.U8 R21, desc[UR54][R10.64+0x99] ;  /* 0x000099360a15c981 */ /* 0x000f62000c1e1100 */
        /* <DEDUP_REMOVED lines=42> */
[----:B----4-:R-:W-:Y:S01]  /*3aa10*/  FFMA R21, R219, UR4, R21 ;  /* 0x00000004db157c23 */ /* 0x010fe20008000015 */
[----:B0-----:R-:W-:Y:S02]  /*3aa20*/  @!P4 IADD3 R30, P5, R97, R30, RZ ;  /* 0x0000001e611ec210 */ /* 0x001fe40007fbe0ff */
[----:B------:R-:W-:Y:S01]  /*3aa30*/  LOP3.LUT P6, RZ, R20, 0x800, RZ, 0xc0, !PT ;  /* 0x0000080014ff7812 */ /* 0x000fe200078cc0ff */
[----:B------:R-:W4:Y:S01]  /*3aa40*/  LDL.LU R219, [R1+0x6b8] ;  /* 0x0006b80001db7983 */ /* 0x000f220000300800 */
        /* <DEDUP_REMOVED lines=33> */
[----:B----4-:R-:W-:-:S05]  /*3ac60*/  FFMA R21, R219, UR4, R21 ;  /* 0x00000004db157c23 */ /* 0x010fca0008000015 */
[----:B------:R-:W-:Y:S02]  /*3ac70*/  F2FP.SATFINITE.E4M3.F32.PACK_AB_MERGE_C R31, RZ, R21, RZ ;  /* 0x00000015ff1f723e */ /* 0x000fe400048070ff */
[----:B------:R-:W-:-:S03]  /*3ac80*/  PRMT R21, RZ, 0x7610, R21 ;  /* 0x00007610ff157816 */ /* 0x000fc60000000015 */
[----:B------:R1:W-:Y:S04]  /*3ac90*/  @!P6 STG.E.U8 desc[UR54][R58.64+0x99], R31 ;  /* 0x0000991f3a00e986 */ /* 0x0003e8000c101136 */
[----:B------:R-:W4:Y:S01]  /*3aca0*/  @!P2 LDG.E.U8 R21, desc[UR54][R14.64+0x98] ;  /* 0x000098360e15a981 */ /* 0x000f22000c1e1100 */
[----:B0-----:R-:W-:-:S05]  /*3acb0*/  @!P2 IADD3 R22, P5, R95, R22, RZ ;  /* 0x000000165f16a210 */ /* 0x001fca0007fbe0ff */
[----:B------:R-:W-:Y:S01]  /*3acc0*/  @!P2 IMAD.X R23, R94, 0x1, R23, P5 ;  /* 0x000000015e17a824 */ /* 0x000fe200028e0617 */
[----:B-1----:R-:W0:Y:S01]  /*3acd0*/  @!P4 LDC.64 R58, c[0x0][0x5c0] ;  /* 0x00017000ff3acb82 */ /* 0x002e220000000a00 */
[----:B----4-:R-:W-:-:S04]  /*3ace0*/  LOP3.LUT R21, R21, 0xff, RZ, 0xc0, !PT ;  /* 0x000000ff15157812 */ /* 0x010fc800078ec0ff */
[----:B------:R-:W-:-:S05]  /*3acf0*/  F2FP.F16.E4M3.UNPACK_B R21, R21 ;  /* 0x00000015ff15723e */ /* 0x000fca00020006ff */
[----:B------:R-:W-:-:S05]  /*3ad00*/  HADD2.F32 R21, -RZ, R21.H0_H0 ;  /* 0x20000015ff157230 */ /* 0x000fca0000004100 */
[----:B------:R-:W-:-:S04]  /*3ad10*/  FMUL R21, R21, UR5 ;  /* 0x0000000515157c20 */ /* 0x000fc80008400000 */
[----:B---3--:R-:W-:Y:S01]  /*3ad20*/  FFMA R21, R221, UR4, R21 ;  /* 0x00000004dd157c23 */ /* 0x008fe20008000015 */
[----:B0-----:R-:W-:Y:S02]  /*3ad30*/  @!P4 IADD3 R92, P5, R92, R58, RZ ;  /* 0x0000003a5c5cc210 */ /* 0x001fe40007fbe0ff */
[----:B------:R-:W-:Y:S01]  /*3ad40*/  ISETP.GE.AND P6, PT, R3, 0x181, PT ;  /* 0x000001810300780c */ /* 0x000fe20003fc6270 */
[----:B------:R-:W3:Y:S04]  /*3ad50*/  LDL.LU R221, [R1+0x6c4] ;  /* 0x0006c40001dd7983 */ /* 0x000ee80000300800 */
[----:B------:R-:W4:Y:S01]  /*3ad60*/  LDL.LU R131, [R1+0x6c8] ;  /* 0x0006c80001837983 */ /* 0x000f220000300800 */
[----:B------:R-:W-:Y:S02]  /*3ad70*/  F2FP.SATFINITE.E4M3.F32.PACK_AB_MERGE_C R31, RZ, R21, RZ ;  /* 0x00000015ff1f723e */ /* 0x000fe400048070ff */
[----:B------:R-:W-:-:S03]  /*3ad80*/  PRMT R21, RZ, 0x7610, R21 ;  /* 0x00007610ff157816 */ /* 0x000fc60000000015 */
[----:B------:R0:W-:Y:S04]  /*3ad90*/  @!P2 STG.E.U8 desc[UR54][R22.64+0x98], R31 ;  /* 0x0000981f1600a986 */ /* 0x0001e8000c101136 */
[----:B------:R-:W5:Y:S01]  /*3ada0*/  @!P4 LDG.E.U8 R21, desc[UR54][R14.64+0x99] ;  /* 0x000099360e15c981 */ /* 0x000f62000c1e1100 */
[----:B------:R-:W-:Y:S01]  /*3adb0*/  @!P4 IMAD.X R93, R87, 0x1, R59, P5 ;  /* 0x00000001575dc824 */ /* 0x000fe200028e063b */
[----:B------:R-:W-:-:S13]  /*3adc0*/  ISETP.LT.OR P5, PT, R28, 0x91, !P6 ;  /* 0x000000911c00780c */ /* 0x000fda00077a1670 */
[----:B------:R-:W1:Y:S01]  /*3add0*/  @!P5 LDC.64 R58, c[0x0][0x5c0] ;  /* 0x00017000ff3adb82 */ /* 0x000e620000000a00 */
[----:B0-----:R-:W-:Y:S02]  /*3ade0*/  @!P5 IMAD.MOV.U32 R22, RZ, RZ, R24 ;  /* 0x000000ffff16d224 */ /* 0x001fe400078e0018 */
[----:B------:R-:W-:Y:S02]  /*3adf0*/  @!P5 IMAD.MOV.U32 R23, RZ, RZ, R29 ;  /* 0x000000ffff17d224 */ /* 0x000fe400078e001d */
[----:B------:R-:W-:-:S03]  /*3ae00*/  @!P5 IMAD.WIDE.U32 R22, R4, 0x180, R22 ;  /* 0x000001800416d825 */ /* 0x000fc600078e0016 */
[----:B-1----:R-:W-:Y:S02]  /*3ae10*/  @!P5 IADD3 R22, P6, R22, R58, RZ ;  /* 0x0000003a1616d210 */ /* 0x002fe40007fde0ff */
[----:B-----5:R-:W-:-:S04]  /*3ae20*/  LOP3.LUT R21, R21, 0xff, RZ, 0xc0, !PT ;  /* 0x000000ff15157812 */ /* 0x020fc800078ec0ff */
[----:B------:R-:W-:-:S05]  /*3ae30*/  F2FP.F16.E4M3.UNPACK_B R21, R21 ;  /* 0x00000015ff15723e */ /* 0x000fca00020006ff */
[----:B------:R-:W-:-:S05]  /*3ae40*/  HADD2.F32 R21, -RZ, R21.H0_H0 ;  /* 0x20000015ff157230 */ /* 0x000fca0000004100 */
[----:B------:R-:W-:-:S04]  /*3ae50*/  FMUL R21, R21, UR5 ;  /* 0x0000000515157c20 */ /* 0x000fc80008400000 */
[----:B--2---:R-:W-:Y:S01]  /*3ae60*/  FFMA R21, R220, UR4, R21 ;  /* 0x00000004dc157c23 */ /* 0x004fe20008000015 */
[----:B------:R-:W-:Y:S01]  /*3ae70*/  LOP3.LUT P2, RZ, R2, 0x10000, RZ, 0xc0, !PT ;  /* 0x0001000002ff7812 */ /* 0x000fe2000784c0ff */
[----:B------:R-:W2:Y:S04]  /*3ae80*/  LDL.LU R220, [R1+0x6cc] ;  /* 0x0006cc0001dc7983 */ /* 0x000ea80000300800 */
[----:B------:R-:W5:Y:S01]  /*3ae90*/  LDL.LU.64 R132, [R1+0x8] ;  /* 0x0000080001847983 */ /* 0x000f620000300a00 */
[----:B------:R-:W-:Y:S01]  /*3aea0*/  F2FP.SATFINITE.E4M3.F32.PACK_AB_MERGE_C R31, RZ, R21, RZ ;  /* 0x00000015ff1f723e */ /* 0x000fe200048070ff */
[----:B------:R-:W-:-:S05]  /*3aeb0*/  @!P5 IMAD R21, R5, 0x180, RZ ;  /* 0x000001800515d824 */ /* 0x000fca00078e02ff */
[--C-:B------:R-:W-:Y:S02]  /*3aec0*/  @!P5 IADD3.X R23, R59, R23, R21.reuse, P6, !PT ;  /* 0x000000173b17d210 */ /* 0x100fe400037fe415 */
[----:B------:R-:W-:Y:S01]  /*3aed0*/  PRMT R21, RZ, 0x7610, R21 ;  /* 0x00007610ff157816 */ /* 0x000fe20000000015 */
[----:B------:R-:W-:Y:S05]  /*3aee0*/  @!P4 STG.E.U8 desc[UR54][R92.64+0x99], R31 ;  /* 0x0000991f5c00c986 */ /* 0x000fea000c101136 */
[----:B------:R-:W3:Y:S01]  /*3aef0*/  @!P5 LDG.E.U8 R21, desc[UR54][R16.64+0x90] ;  /* 0x000090361015d981 */ /* 0x000ee2000c1e1100 */
[----:B------:R-:W-:Y:S02]  /*3af00*/  ISETP.GE.AND P6, PT, R3, 0x181, PT ;  /* 0x000001810300780c */ /* 0x000fe40003fc6270 */
[----:B---3--:R-:W-:-:S04]  /*3af10*/  LOP3.LUT R21, R21, 0xff, RZ, 0xc0, !PT ;  /* 0x000000ff15157812 */ /* 0x008fc800078ec0ff */
[----:B------:R-:W-:-:S05]  /*3af20*/  F2FP.F16.E4M3.UNPACK_B R21, R21 ;  /* 0x00000015ff15723e */ /* 0x000fca00020006ff */
[----:B------:R-:W-:-:S05]  /*3af30*/  HADD2.F32 R21, -RZ, R21.H0_H0 ;  /* 0x20000015ff157230 */ /* 0x000fca0000004100 */
[----:B------:R-:W-:-:S04]  /*3af40*/  FMUL R21, R21, UR5 ;  /* 0x0000000515157c20 */ /* 0x000fc80008400000 */
[----:B------:R-:W-:Y:S01]  /*3af50*/  FFMA R21, R221, UR4, R21 ;  /* 0x00000004dd157c23 */ /* 0x000fe20008000015 */
[----:B------:R-:W-:Y:S01]  /*3af60*/  LOP3.LUT P4, RZ, R2, 0x4000, RZ, 0xc0, !PT ;  /* 0x0000400002ff7812 */ /* 0x000fe2000788c0ff */
[----:B------:R-:W3:Y:S04]  /*3af70*/  LDL.LU R221, [R1+0x6d0] ;  /* 0x0006d00001dd7983 */ /* 0x000ee80000300800 */
[----:B------:R-:W3:Y:S01]  /*3af80*/  LDL.LU.64 R218, [R1] ;  /* 0x0000000001da7983 */ /* 0x000ee20000300a00 */
[----:B------:R-:W-:-:S05]  /*3af90*/  F2FP.SATFINITE.E4M3.F32.PACK_AB_MERGE_C R57, RZ, R21, RZ ;  /* 0x00000015ff39723e */ /* 0x000fca00048070ff */
[----:B------:R0:W-:Y:S01]  /*3afa0*/  @!P5 STG.E.U8 desc[UR54][R22.64+0x90], R57 ;  /* 0x000090391600d986 */ /* 0x0001e2000c101136 */
[----:B------:R-:W-:-:S13]  /*3afb0*/  ISETP.LT.OR P5, PT, R28, 0x92, !P6 ;  /* 0x000000921c00780c */ /* 0x000fda00077a1670 */
[----:B------:R-:W1:Y:S01]  /*3afc0*/  @!P5 LDC.64 R58, c[0x0][0x5c0] ;  /* 0x00017000ff3adb82 */ /* 0x000e620000000a00 */
[----:B0-----:R-:W-:Y:S02]  /*3afd0*/  @!P5 IMAD.MOV.U32 R22, RZ, RZ, R24 ;  /* 0x000000ffff16d224 */ /* 0x001fe400078e0018 */
[----:B------:R-:W-:Y:S02]  /*3afe0*/  @!P5 IMAD.MOV.U32 R23, RZ, RZ, R29 ;  /* 0x000000ffff17d224 */ /* 0x000fe400078e001d */
[----:B------:R-:W-:-:S04]  /*3aff0*/  @!P5 IMAD.WIDE.U32 R30, R4, 0x180, R22 ;  /* 0x00000180041ed825 */ /* 0x000fc800078e0016 */
[----:B------:R-:W-:Y:S01]  /*3b000*/  @!P5 IMAD R21, R5, 0x180, RZ ;  /* 0x000001800515d824 */ /* 0x000fe200078e02ff */
[----:B-1----:R-:W-:-:S04]  /*3b010*/  @!P5 IADD3 R30, P6, R30, R58, RZ ;  /* 0x0000003a1e1ed210 */ /* 0x002fc80007fde0ff */
[--C-:B------:R-:W-:Y:S02]  /*3b020*/  @!P5 IADD3.X R31, R59, R31, R21.reuse, P6, !PT ;  /* 0x0000001f3b1fd210 */ /* 0x100fe400037fe415 */
[----:B------:R-:W-:-:S06]  /*3b030*/  PRMT R21, RZ, 0x7610, R21 ;  /* 0x00007610ff157816 */ /* 0x000fcc0000000015 */
[----:B------:R-:W4:Y:S02]  /*3b040*/  @!P5 LDG.E.U8 R21, desc[UR54][R16.64+0x91] ;  /* 0x000091361015d981 */ /* 0x000f24000c1e1100 */
[----:B----4-:R-:W-:-:S04]  /*3b050*/  LOP3.LUT R21, R21, 0xff, RZ, 0xc0, !PT ;  /* 0x000000ff15157812 */ /* 0x010fc800078ec0ff */
[----:B------:R-:W-:-:S05]  /*3b060*/  F2FP.F16.E4M3.UNPACK_B R21, R21 ;  /* 0x00000015ff15723e */ /* 0x000fca00020006ff */
[----:B------:R-:W-:-:S05]  /*3b070*/  HADD2.F32 R21, -RZ, R21.H0_H0 ;  /* 0x20000015ff157230 */ /* 0x000fca0000004100 */
[----:B------:R-:W-:-:S04]  /*3b080*/  FMUL R21, R21, UR5 ;  /* 0x0000000515157c20 */ /* 0x000fc80008400000 */
[----:B------:R-:W-:-:S05]  /*3b090*/  FFMA R21, R131, UR4, R21 ;  /* 0x0000000483157c23 */ /* 0x000fca0008000015 */
[----:B------:R-:W-:Y:S02]  /*3b0a0*/  F2FP.SATFINITE.E4M3.F32.PACK_AB_MERGE_C R23, RZ, R21, RZ ;  /* 0x00000015ff17723e */ /* 0x000fe400048070ff */
[----:B------:R-:W-:-:S03]  /*3b0b0*/  PRMT R21, RZ, 0x7610, R21 ;  /* 0x00007610ff157816 */ /* 0x000fc60000000015 */
[----:B------:R-:W-:Y:S04]  /*3b0c0*/  @!P5 STG.E.U8 desc[UR54][R30.64+0x91], R23 ;  /* 0x000091171e00d986 */ /* 0x000fe8000c101136 */
[----:B------:R-:W4:Y:S02]  /*3b0d0*/  @!P2 LDG.E.U8 R21, desc[UR54][R18.64+0x90] ;  /* 0x000090361215a981 */ /* 0x000f24000c1e1100 */
[----:B----4-:R-:W-:-:S04]  /*3b0e0*/  LOP3.LUT R21, R21, 0xff, RZ, 0xc0, !PT ;  /* 0x000000ff15157812 */ /* 0x010fc800078ec0ff */
[----:B------:R-:W-:-:S05]  /*3b0f0*/  F2FP.F16.E4M3.UNPACK_B R21, R21 ;  /* 0x00000015ff15723e */ /* 0x000fca00020006ff */
[----:B------:R-:W-:-:S05]  /*3b100*/  HADD2.F32 R21, -RZ, R21.H0_H0 ;  /* 0x20000015ff157230 */ /* 0x000fca0000004100 */
[----:B------:R-:W-:-:S04]  /*3b110*/  FMUL R21, R21, UR5 ;  /* 0x0000000515157c20 */ /* 0x000fc80008400000 */
[----:B--2---:R-:W-:Y:S01]  /*3b120*/  FFMA R21, R220, UR4, R21 ;  /* 0x00000004dc157c23 */ /* 0x004fe20008000015 */
[----:B------:R-:W-:Y:S01]  /*3b130*/  ISETP.GE.AND P6, PT, R3, 0x181, PT ;  /* 0x000001810300780c */ /* 0x000fe20003fc6270 */
[----:B------:R-:W2:Y:S03]  /*3b140*/  LDL.LU R220, [R1+0x6d4] ;  /* 0x0006d40001dc7983 */ /* 0x000ea60000300800 */
[----:B------:R-:W-:Y:S02]  /*3b150*/  F2FP.SATFINITE.E4M3.F32.PACK_AB_MERGE_C R22, RZ, R21, RZ ;  /* 0x00000015ff16723e */ /* 0x000fe400048070ff */
[----:B------:R-:W-:-:S03]  /*3b160*/  PRMT R21, RZ, 0x7610, R21 ;  /* 0x00007610ff157816 */ /* 0x000fc60000000015 */
[----:B-----5:R0:W-:Y:S04]  /*3b170*/  @!P2 STG.E.U8 desc[UR54][R132.64+0x90], R22 ;  /* 0x000090168400a986 */ /* 0x0201e8000c101136 */
[----:B------:R-:W4:Y:S01]  /*3b180*/  @!P4 LDG.E.U8 R21, desc[UR54][R18.64+0x91] ;  /* 0x000091361215c981 */ /* 0x000f22000c1e1100 */
[----:B------:R-:W-:-:S13]  /*3b190*/  ISETP.LT.OR P5, PT, R28, 0x99, !P6 ;  /* 0x000000991c00780c */ /* 0x000fda00077a1670 */
[----:B------:R-:W1:Y:S01]  /*3b1a0*/  @!P5 LDC.64 R58, c[0x0][0x5c0] ;  /* 0x00017000ff3adb82 */ /* 0x000e620000000a00 */
[----:B0-----:R-:W-:Y:S02]  /*3b1b0*/  @!P5 IMAD.MOV.U32 R22, RZ, RZ, R24 ;  /* 0x000000ffff16d224 */ /* 0x001fe400078e0018 */
[----:B------:R-:W-:Y:S02]  /*3b1c0*/  @!P5 IMAD.MOV.U32 R23, RZ, RZ, R29 ;  /* 0x000000ffff17d224 */ /* 0x000fe400078e001d */
[----:B------:R-:W-:-:S03]  /*3b1d0*/  @!P5 IMAD.WIDE.U32 R22, R4, 0x180, R22 ;  /* 0x000001800416d825 */ /* 0x000fc600078e0016 */
[----:B-1----:R-:W-:Y:S02]  /*3b1e0*/  @!P5 IADD3 R22, P6, R22, R58, RZ ;  /* 0x0000003a1616d210 */ /* 0x002fe40007fde0ff */
[----:B----4-:R-:W-:-:S04]  /*3b1f0*/  LOP3.LUT R21, R21, 0xff, RZ, 0xc0, !PT ;  /* 0x000000ff15157812 */ /* 0x010fc800078ec0ff */
[----:B------:R-:W-:-:S05]  /*3b200*/  F2FP.F16.E4M3.UNPACK_B R21, R21 ;  /* 0x00000015ff15723e */ /* 0x000fca00020006ff */
[----:B------:R-:W-:-:S05]  /*3b210*/  HADD2.F32 R21, -RZ, R21.H0_H0 ;  /* 0x20000015ff157230 */ /* 0x000fca0000004100 */
[----:B------:R-:W-:-:S04]  /*3b220*/  FMUL R21, R21, UR5 ;  /* 0x0000000515157c20 */ /* 0x000fc80008400000 */
[----:B---3--:R-:W-:Y:S02]  /*3b230*/  FFMA R21, R221, UR4, R21 ;  /* 0x00000004dd157c23 */ /* 0x008fe40008000015 */
[----:B------:R-:W3:Y:S03]  /*3b240*/  LDL.LU R221, [R1+0x6d8] ;  /* 0x0006d80001dd7983 */ /* 0x000ee60000300800 */
[----:B------:R-:W-:Y:S01]  /*3b250*/  F2FP.SATFINITE.E4M3.F32.PACK_AB_MERGE_C R30, RZ, R21, RZ ;  /* 0x00000015ff1e723e */ /* 0x000fe200048070ff */
[----:B------:R-:W-:-:S05]  /*3b260*/  @!P5 IMAD R21, R5, 0x180, RZ ;  /* 0x000001800515d824 */ /* 0x000fca00078e02ff */
[--C-:B------:R-:W-:Y:S02]  /*3b270*/  @!P5 IADD3.X R23, R59, R23, R21.reuse, P6, !PT ;  /* 0x000000173b17d210 */ /* 0x100fe400037fe415 */
[----:B------:R-:W-:Y:S01]  /*3b280*/  PRMT R21, RZ, 0x7610, R21 ;  /* 0x00007610ff157816 */ /* 0x000fe20000000015 */
[----:B------:R0:W-:Y:S05]  /*3b290*/  @!P4 STG.E.U8 desc[UR54][R218.64+0x91], R30 ;  /* 0x0000911eda00c986 */ /* 0x0001ea000c101136 */
[----:B------:R-:W4:Y:S01]  /*3b2a0*/  @!P5 LDG.E.U8 R21, desc[UR54][R16.64+0x98] ;  /* 0x000098361015d981 */ /* 0x000f22000c1e1100 */
[----:B------:R-:W-:Y:S02]  /*3b2b0*/  ISETP.GE.AND P6, PT, R3, 0x181, PT ;  /* 0x000001810300780c */ /* 0x000fe40003fc6270 */
[----:B------:R-:W-:Y:S01]  /*3b2c0*/  LOP3.LUT P2, RZ, R2, 0x8000, RZ, 0xc0, !PT ;  /* 0x0000800002ff7812 */ /* 0x000fe2000784c0ff */
[----:B0-----:R-:W5:Y:S01]  /*3b2d0*/  LDL.LU R219, [R1+0x6dc] ;  /* 0x0006dc0001db7983 */ /* 0x001f620000300800 */
        /* <DEDUP_REMOVED lines=23> */
[----:B---3--:R-:W-:Y:S02]  /*3b450*/  FFMA R21, R221, UR4, R21 ;  /* 0x00000004dd157c23 */ /* 0x008fe40008000015 */
        /* <DEDUP_REMOVED lines=37> */
[----:B-1----:R-:W-:-:S05]  /*3b6b0*/  F2FP.SATFINITE.E4M3.F32.PACK_AB_MERGE_C R57, RZ, R21, RZ ;  /* 0x00000015ff39723e */ /* 0x002fca00048070ff */
        /* <DEDUP_REMOVED lines=13> */
[----:B-1----:R-:W-:Y:S02]  /*3b790*/  F2FP.SATFINITE.E4M3.F32.PACK_AB_MERGE_C R23, RZ, R21, RZ ;  /* 0x00000015ff17723e */ /* 0x002fe400048070ff */
[----:B------:R-:W-:-:S03]  /*3b7a0*/  PRMT R21, RZ, 0x7610, R21 ;  /* 0x00007610ff157816 */ /* 0x000fc60000000015 */
[----:B------:R0:W-:Y:S04]  /*3b7b0*/  @!P5 STG.E.U8 desc[UR54][R30.64+0xa1], R23 ;  /* 0x0000a1171e00d986 */ /* 0x0001e8000c101136 */
[----:B------:R-:W5:Y:S02]  /*3b7c0*/  @!P2 LDG.E.U8 R21, desc[UR54][R6.64+0xa0] ;  /* 0x0000a0360615a981 */ /* 0x000f64000c1e1100 */
[----:B-----5:R-:W-:-:S04]  /*3b7d0*/  LOP3.LUT R21, R21, 0xff, RZ, 0xc0, !PT ;  /* 0x000000ff15157812 */ /* 0x020fc800078ec0ff */
[----:B------:R-:W-:-:S05]  /*3b7e0*/  F2FP.F16.E4M3.UNPACK_B R21, R21 ;  /* 0x00000015ff15723e */ /* 0x000fca00020006ff */
[----:B------:R-:W-:-:S05]  /*3b7f0*/  HADD2.F32 R21, -RZ, R21.H0_H0 ;  /* 0x20000015ff157230 */ /* 0x000fca0000004100 */
[----:B------:R-:W-:-:S04]  /*3b800*/  FMUL R21, R21, UR5 ;  /* 0x0000000515157c20 */ /* 0x000fc80008400000 */
[----:B--2---:R-:W-:-:S05]  /*3b810*/  FFMA R21, R220, UR4, R21 ;  /* 0x00000004dc157c23 */ /* 0x004fca0008000015 */
[----:B------:R-:W-:Y:S02]  /*3b820*/  F2FP.SATFINITE.E4M3.F32.PACK_AB_MERGE_C R57, RZ, R21, RZ ;  /* 0x00000015ff39723e */ /* 0x000fe400048070ff */
[----:B------:R-:W-:-:S03]  /*3b830*/  PRMT R21, RZ, 0x7610, R21 ;  /* 0x00007610ff157816 */ /* 0x000fc60000000015 */
[----:B------:R-:W-:Y:S04]  /*3b840*/  @!P2 STG.E.U8 desc[UR54][R54.64+0xa0], R57 ;  /* 0x0000a0393600a986 */ /* 0x000fe8000c101136 */
[----:B------:R-:W2:Y:S01]  /*3b850*/  @!P4 LDG.E.U8 R21, desc[UR54][R6.64+0xa1] ;  /* 0x0000a1360615c981 */ /* 0x000ea2000c1e1100 */
[----:B------:R-:W-:-:S13]  /*3b860*/  ISETP.LT.OR P5, PT, R28, 0xa9, !P3 ;  /* 0x000000a91c00780c */ /* 0x000fda0005fa1670 */
[----:B0-----:R-:W0:Y:S01]  /*3b870*/  @!P5 LDC.64 R22, c[0x0][0x5c0] ;  /* 0x00017000ff16db82 */ /* 0x001e220000000a00 */
[----:B--2---:R-:W-:-:S04]  /*3b880*/  LOP3.LUT R21, R21, 0xff, RZ, 0xc0, !PT ;  /* 0x000000ff15157812 */ /* 0x004fc800078ec0ff */
[----:B------:R-:W-:-:S05]  /*3b890*/  F2FP.F16.E4M3.UNPACK_B R21, R21 ;  /* 0x00000015ff15723e */ /* 0x000fca00020006ff */
[----:B------:R-:W-:-:S05]  /*3b8a0*/  HADD2.F32 R21, -RZ, R21.H0_H0 ;  /* 0x20000015ff157230 */ /* 0x000fca0000004100 */
[----:B------:R-:W-:-:S04]  /*3b8b0*/  FMUL R21, R21, UR5 ;  /* 0x0000000515157c20 */ /* 0x000fc80008400000 */
[----:B---3--:R-:W-:Y:S01]  /*3b8c0*/  FFMA R21, R221, UR4, R21 ;  /* 0x00000004dd157c23 */ /* 0x008fe20008000015 */
[----:B0-----:R-:W-:Y:S01]  /*3b8d0*/  @!P5 IADD3 R22, P6, R24, R22, RZ ;  /* 0x000000161816d210 */ /* 0x001fe20007fde0ff */
[----:B------:R-:W2:Y:S01]  /*3b8e0*/  LDL.LU R221, [R1+0x6f8] ;  /* 0x0006f80001dd7983 */ /* 0x000ea20000300800 */
[----:B------:R-:W-:-:S03]  /*3b8f0*/  LOP3.LUT P2, RZ, R20, 0x40000, RZ, 0xc0, !PT ;  /* 0x0004000014ff7812 */ /* 0x000fc6000784c0ff */
[----:B------:R-:W3:Y:S01]  /*3b900*/  LDL.LU R220, [R1+0x6fc] ;  /* 0x0006fc0001dc7983 */ /* 0x000ee20000300800 */
        /* <DEDUP_REMOVED lines=12> */
[----:B0-----:R-:W-:-:S05]  /*3b9d0*/  F2FP.SATFINITE.E4M3.F32.PACK_AB_MERGE_C R53, RZ, R21, RZ ;  /* 0x00000015ff35723e */ /* 0x001fca00048070ff */
[----:B------:R0:W-:Y:S01]  /*3b9e0*/  @!P5 STG.E.U8 desc[UR54][R22.64+0xa8], R53 ;  /* 0x0000a8351600d986 */ /* 0x0001e2000c101136 */
[----:B------:R-:W-:Y:S02]  /*3b9f0*/  ISETP.LT.OR P5, PT, R28, 0xaa, !P3 ;  /* 0x000000aa1c00780c */ /* 0x000fe40005fa1670 */
[----:B------:R-:W-:-:S11]  /*3ba00*/  PRMT R21, RZ, 0x7610, R21 ;  /* 0x00007610ff157816 */ /* 0x000fd60000000015 */
[----:B------:R-:W5:Y:S01]  /*3ba10*/  @!P5 LDG.E.U8 R21, desc[UR54][R26.64+0xa9] ;  /* 0x0000a9361a15d981 */ /* 0x000f62000c1e1100 */
[----:B------:R-:W1:Y:S02]  /*3ba20*/  @!P5 LDC.64 R30, c[0x0][0x5c0] ;  /* 0x00017000ff1edb82 */ /* 0x000e640000000a00 */
[----:B-1----:R-:W-:-:S05]  /*3ba30*/  @!P5 IADD3 R30, P6, R24, R30, RZ ;  /* 0x0000001e181ed210 */ /* 0x002fca0007fde0ff */
        /* <DEDUP_REMOVED lines=28> */
[----:B------:R-:W-:Y:S02]  /*3bc00*/  PRMT R6, RZ, 0x7610, R6 ;  /* 0x00007610ff067816 */ /* 0x000fe40000000006 */
[----:B------:R-:W-:Y:S01]  /*3bc10*/  LOP3.LUT P3, RZ, R0, 0x40000000, RZ, 0xc0, !PT ;  /* 0x4000000000ff7812 */ /* 0x000fe2000786c0ff */
[----:B------:R-:W4:Y:S01]  /*3bc20*/  LDL.LU R219, [R1+0x70c] ;  /* 0x00070c0001db7983 */ /* 0x000f220000300800 */
[----:B0-----:R-:W-:Y:S02]  /*3bc30*/  F2FP.SATFINITE.E4M3.F32.PACK_AB_MERGE_C R23, RZ, R21, RZ ;  /* 0x00000015ff17723e */ /* 0x001fe400048070ff */
        /* <DEDUP_REMOVED lines=13> */
[----:B0-----:R-:W-:Y:S02]  /*3bd10*/  PRMT R21, RZ, 0x7610, R21 ;  /* 0x00007610ff157816 */ /* 0x001fe40000000015 */
        /* <DEDUP_REMOVED lines=8> */
[----:B------:R-:W0:Y:S03]  /*3bda0*/  @!P3 LDC.64 R6, c[0x0][0x5c0] ;  /* 0x00017000ff06bb82 */ /* 0x000e260000000a00 */
[----:B------:R1:W-:Y:S04]  /*3bdb0*/  @!P5 STG.E.U8 desc[UR54][R44.64+0xa1], R23 ;  /* 0x0000a1172c00d986 */ /* 0x0003e8000c101136 */
[----:B------:R-:W5:Y:S01]  /*3bdc0*/  @!P3 LDG.E.U8 R21, desc[UR54][R10.64+0xa0] ;  /* 0x0000a0360a15b981 */ /* 0x000f62000c1e1100 */
[----:B-1----:R-:W1:Y:S01]  /*3bdd0*/  @!P4 LDC.64 R22, c[0x0][0x5c0] ;  /* 0x00017000ff16cb82 */ /* 0x002e620000000a00 */
[----:B0-----:R-:W-:-:S05]  /*3bde0*/  @!P3 IADD3 R6, P5, R85, R6, RZ ;  /* 0x000000065506b210 */ /* 0x001fca0007fbe0ff */
[----:B------:R-:W-:Y:S01]  /*3bdf0*/  @!P3 IMAD.X R7, R84, 0x1, R7, P5 ;  /* 0x000000015407b824 */ /* 0x000fe200028e0607 */
[----:B-----5:R-:W-:-:S04]  /*3be00*/  LOP3.LUT R21, R21, 0xff, RZ, 0xc0, !PT ;  /* 0x000000ff15157812 */ /* 0x020fc800078ec0ff */
[----:B------:R-:W-:-:S05]  /*3be10*/  F2FP.F16.E4M3.UNPACK_B R21, R21 ;  /* 0x00000015ff15723e */ /* 0x000fca00020006ff */
[----:B------:R-:W-:-:S05]  /*3be20*/  HADD2.F32 R21, -RZ, R21.H0_H0 ;  /* 0x20000015ff157230 */ /* 0x000fca0000004100 */
[----:B------:R-:W-:-:S04]  /*3be30*/  FMUL R21, R21, UR5 ;  /* 0x0000000515157c20 */ /* 0x000fc80008400000 */
[----:B----4-:R-:W-:Y:S01]  /*3be40*/  FFMA R21, R219, UR4, R21 ;  /* 0x00000004db157c23 */ /* 0x010fe20008000015 */
[----:B-1----:R-:W-:Y:S01]  /*3be50*/  @!P4 IADD3 R22, P5, R83, R22, RZ ;  /* 0x000000165316c210 */ /* 0x002fe20007fbe0ff */
[----:B------:R-:W4:Y:S03]  /*3be60*/  LDL.LU R219, [R1+0x718] ;  /* 0x0007180001db7983 */ /* 0x000f260000300800 */
[----:B------:R-:W-:Y:S02]  /*3be70*/  F2FP.SATFINITE.E4M3.F32.PACK_AB_MERGE_C R27, RZ, R21, RZ ;  /* 0x00000015ff1b723e */ /* 0x000fe400048070ff */
[----:B------:R-:W-:-:S03]  /*3be80*/  PRMT R21, RZ, 0x7610, R21 ;  /* 0x00007610ff157816 */ /* 0x000fc60000000015 */
[----:B------:R0:W-:Y:S04]  /*3be90*/  @!P3 STG.E.U8 desc[UR54][R6.64+0xa0], R27 ;  /* 0x0000a01b0600b986 */ /* 0x0001e8000c101136 */
[----:B------:R-:W5:Y:S01]  /*3bea0*/  @!P4 LDG.E.U8 R21, desc[UR54][R10.64+0xa1] ;  /* 0x0000a1360a15c981 */ /* 0x000f62000c1e1100 */
[----:B------:R-:W-:Y:S01]  /*3beb0*/  @!P4 IMAD.X R23, R82, 0x1, R23, P5 ;  /* 0x000000015217c824 */ /* 0x000fe200028e0617 */
[----:B0-----:R-:W-:Y:S02]  /*3bec0*/  PRMT R6, RZ, 0x7610, R6 ;  /* 0x00007610ff067816 */ /* 0x001fe40000000006 */
[----:B-----5:R-:W-:-:S04]  /*3bed0*/  LOP3.LUT R21, R21, 0xff, RZ, 0xc0, !PT ;  /* 0x000000ff15157812 */ /* 0x020fc800078ec0ff */
[----:B------:R-:W-:-:S05]  /*3bee0*/  F2FP.F16.E4M3.UNPACK_B R21, R21 ;  /* 0x00000015ff15723e */ /* 0x000fca00020006ff */
[----:B------:R-:W-:-:S05]  /*3bef0*/  HADD2.F32 R21, -RZ, R21.H0_H0 ;  /* 0x20000015ff157230 */ /* 0x000fca0000004100 */
[----:B------:R-:W-:-:S04]  /*3bf00*/  FMUL R21, R21, UR5 ;  /* 0x0000000515157c20 */ /* 0x000fc80008400000 */
[----:B--2---:R-:W-:Y:S01]  /*3bf10*/  FFMA R21, R221, UR4, R21 ;  /* 0x00000004dd157c23 */ /* 0x004fe20008000015 */
[----:B------:R-:W-:Y:S02]  /*3bf20*/  LOP3.LUT P5, RZ, R20, 0x80, RZ, 0xc0, !PT ;  /* 0x0000008014ff7812 */ /* 0x000fe400078ac0ff */
[----:B------:R-:W-:Y:S01]  /*3bf30*/  LOP3.LUT P3, RZ, R2, 0x100000, RZ, 0xc0, !PT ;  /* 0x0010000002ff7812 */ /* 0x000fe2000786c0ff */
[----:B------:R-:W2:Y:S01]  /*3bf40*/  LDL.LU R221, [R1+0x71c] ;  /* 0x00071c0001dd7983 */ /* 0x000ea20000300800 */
[----:B------:R-:W-:-:S05]  /*3bf50*/  F2FP.SATFINITE.E4M3.F32.PACK_AB_MERGE_C R21, RZ, R21, RZ ;  /* 0x00000015ff15723e */ /* 0x000fca00048070ff */
[----:B------:R0:W-:Y:S04]  /*3bf60*/  @!P4 STG.E.U8 desc[UR54][R22.64+0xa1], R21 ;  /* 0x0000a1151600c986 */ /* 0x0001e8000c101136 */
[----:B------:R-:W5:Y:S02]  /*3bf70*/  @!P6 LDG.E.U8 R6, desc[UR54][R8.64+0xa8] ;  /* 0x0000a8360806e981 */ /* 0x000f64000c1e1100 */
        /* <DEDUP_REMOVED lines=11> */
[----:B------:R5:W4:Y:S02]  /*3c030*/  @!P5 LDG.E.U8 R6, desc[UR54][R8.64+0xa9] ;  /* 0x0000a9360806d981 */ /* 0x000b24000c1e1100 */
[----:B-----5:R-:W-:Y:S02]  /*3c040*/  PRMT R8, RZ, 0x7610, R8 ;  /* 0x00007610ff087816 */ /* 0x020fe40000000008 */
        /* <DEDUP_REMOVED lines=8> */
[----:B------:R-:W-:Y:S04]  /*3c0d0*/  @!P5 STG.E.U8 desc[UR54][R40.64+0xa9], R21 ;  /* 0x0000a9152800d986 */ /* 0x000fe8000c101136 */
[----:B------:R-:W5:Y:S01]  /*3c0e0*/  @!P3 LDG.E.U8 R8, desc[UR54][R10.64+0xa8] ;  /* 0x0000a8360a08b981 */ /* 0x000f62000c1e1100 */
[----:B0-----:R-:W-:-:S05]  /*3c0f0*/  @!P3 IADD3 R6, P4, R81, R22, RZ ;  /* 0x000000165106b210 */ /* 0x001fca0007f9e0ff */
[----:B-1----:R-:W-:Y:S02]  /*3c100*/  @!P3 IMAD.X R7, R78, 0x1, R23, P4 ;  /* 0x000000014e07b824 */ /* 0x002fe400020e0617 */
[----:B------:R-:W0:Y:S01]  /*3c110*/  @!P2 LDC.64 R22, c[0x0][0x5c0] ;  /* 0x00017000ff16ab82 */ /* 0x000e220000000a00 */
        /* <DEDUP_REMOVED lines=11> */
[----:B0-----:R-:W-:-:S05]  /*3c1d0*/  @!P2 IADD3 R76, P3, R76, R22, RZ ;  /* 0x000000164c4ca210 */ /* 0x001fca0007f7e0ff */
[----:B------:R-:W-:Y:S01]  /*3c1e0*/  @!P2 IMAD.X R77, R75, 0x1, R23, P3 ;  /* 0x000000014b4da824 */ /* 0x000fe200018e0617 */
[----:B-1----:R-:W-:Y:S02]  /*3c1f0*/  PRMT R6, RZ, 0x7610, R6 ;  /* 0x00007610ff067816 */ /* 0x002fe40000000006 */
        /* <DEDUP_REMOVED lines=8> */
[----:B------:R-:W-:Y:S04]  /*3c280*/  @!P2 STG.E.U8 desc[UR54][R76.64+0xa9], R7 ;  /* 0x0000a9074c00a986 */ /* 0x000fe8000c101136 */
[----:B------:R-:W5:Y:S01]  /*3c290*/  @!P6 LDG.E.U8 R6, desc[UR54][R12.64+0xa0] ;  /* 0x0000a0360c06e981 */ /* 0x000f62000c1e1100 */
[----:B------:R-:W0:Y:S01]  /*3c2a0*/  @!P1 LDC.64 R10, c[0x0][0x5c0] ;  /* 0x00017000ff0a9b82 */ /* 0x000e220000000a00 */
[----:B-----5:R-:W-:-:S04]  /*3c2b0*/  LOP3.LUT R6, R6, 0xff, RZ, 0xc0, !PT ;  /* 0x000000ff06067812 */ /* 0x020fc800078ec0ff */
[----:B------:R-:W-:-:S05]  /*3c2c0*/  F2FP.F16.E4M3.UNPACK_B R6, R6 ;  /* 0x00000006ff06723e */ /* 0x000fca00020006ff */
[----:B------:R-:W-:-:S05]  /*3c2d0*/  HADD2.F32 R6, -RZ, R6.H0_H0 ;  /* 0x20000006ff067230 */ /* 0x000fca0000004100 */
[----:B------:R-:W-:-:S04]  /*3c2e0*/  FMUL R6, R6, UR5 ;  /* 0x0000000506067c20 */ /* 0x000fc80008400000 */
[----:B----4-:R-:W-:Y:S01]  /*3c2f0*/  FFMA R6, R219, UR4, R6 ;  /* 0x00000004db067c23 */ /* 0x010fe20008000006 */
[----:B------:R-:W-:Y:S02]  /*3c300*/  LOP3.LUT P0, RZ, R2, 0x1000000, RZ, 0xc0, !PT ;  /* 0x0100000002ff7812 */ /* 0x000fe4000780c0ff */
[----:B0-----:R-:W-:Y:S01]  /*3c310*/  @!P1 IADD3 R74, P2, R74, R10, RZ ;  /* 0x0000000a4a4a9210 */ /* 0x001fe20007f5e0ff */
[----:B------:R-:W4:Y:S01]  /*3c320*/  LDL.LU R219, [R1+0x730] ;  /* 0x0007300001db7983 */ /* 0x000f220000300800 */
        /* <DEDUP_REMOVED lines=11> */
[----:B------:R-:W-:Y:S02]  /*3c3e0*/  LOP3.LUT P6, RZ, R20, 0x10, RZ, 0xc0, !PT ;  /* 0x0000001014ff7812 */ /* 0x000fe400078cc0ff */
[----:B0-----:R-:W-:Y:S01]  /*3c3f0*/  @!P0 IADD3 R56, P2, R56, R8, RZ ;  /* 0x0000000838388210 */ /* 0x001fe20007f5e0ff */
[----:B------:R-:W2:Y:S01]  /*3c400*/  LDL.LU R221, [R1+0x734] ;  /* 0x0007340001dd7983 */ /* 0x000ea20000300800 */
        /* <DEDUP_REMOVED lines=9> */
[----:B------:R-:W-:Y:S01]  /*3c4a0*/  @!P0 IMAD.X R57, R33, 0x1, R9, P2 ;  /* 0x0000000121398824 */ /* 0x000fe200010e0609 */
[----:B------:R-:W-:Y:S01]  /*3c4b0*/  ISETP.GE.AND P5, PT, R3, 0x101, PT ;  /* 0x000001010300780c */ /* 0x000fe20003fa6270 */
[----:B------:R-:W3:Y:S02]  /*3c4c0*/  LDL.LU R220, [R1+0x738] ;  /* 0x0007380001dc7983 */ /* 0x000ee40000300800 */
        /* <DEDUP_REMOVED lines=13> */
[----:B------:R-:W-:-:S13]  /*3c5a0*/  ISETP.LT.OR P1, PT, R28, 0xaa, !P5 ;  /* 0x000000aa1c00780c */ /* 0x000fda0006f21670 */
[----:B0-----:R-:W0:Y:S01]  /*3c5b0*/  @!P1 LDC.64 R8, c[0x0][0x5c0] ;  /* 0x00017000ff089b82 */ /* 0x001e220000000a00 */
[----:B----4-:R-:W-:-:S04]  /*3c5c0*/  LOP3.LUT R6, R6, 0xff, RZ, 0xc0, !PT ;  /* 0x000000ff06067812 */ /* 0x010fc800078ec0ff */
        /* <DEDUP_REMOVED lines=8> */
[----:B------:R-:W4:Y:S01]  /*3c650*/  @!P1 LDG.E.U8 R6, desc[UR54][R12.64+0xa9] ;  /* 0x0000a9360c069981 */ /* 0x000f22000c1e1100 */
[----:B------:R-:W-:Y:S02]  /*3c660*/  ISETP.GE.AND P6, PT, R3, 0x109, PT ;  /* 0x000001090300780c */ /* 0x000fe40003fc6270 */
[----:B----4-:R-:W-:-:S04]  /*3c670*/  LOP3.LUT R6, R6, 0xff, RZ, 0xc0, !PT ;  /* 0x000000ff06067812 */ /* 0x010fc800078ec0ff */
[----:B------:R-:W-:-:S05]  /*3c680*/  F2FP.F16.E4M3.UNPACK_B R6, R6 ;  /* 0x00000006ff06723e */ /* 0x000fca00020006ff */
[----:B------:R-:W-:Y:S01]  /*3c690*/  HADD2.F32 R7, -RZ, R6.H0_H0 ;  /* 0x20000006ff077230 */ /* 0x000fe20000004100 */
[----:B0-----:R-:W-:-:S04]  /*3c6a0*/  @!P1 IADD3 R6, P0, P2, R24, UR59, R8 ;  /* 0x0000003b18069c10 */ /* 0x001fc8000fa1e008 */
[----:B------:R-:W-:Y:S01]  /*3c6b0*/  FMUL R8, R7, UR5 ;  /* 0x0000000507087c20 */ /* 0x000fe20008400000 */
[----:B------:R-:W-:Y:S02]  /*3c6c0*/  @!P1 IADD3.X R7, R29, UR58, R9, P0, P2 ;  /* 0x0000003a1d079c10 */ /* 0x000fe400087e4409 */
[----:B------:R-:W-:Y:S01]  /*3c6d0*/  ISETP.LT.OR P0, PT, R28, 0xa9, !P6 ;  /* 0x000000a91c00780c */ /* 0x000fe20007701670 */
[----:B---3--:R-:W-:Y:S01]  /*3c6e0*/  FFMA R8, R220, UR4, R8 ;  /* 0x00000004dc087c23 */ /* 0x008fe20008000008 */
[----:B-1----:R-:W-:Y:S02]  /*3c6f0*/  IMAD.U32 R11, RZ, RZ, UR52 ;  /* 0x00000034ff0b7e24 */ /* 0x002fe4000f8e00ff */
[----:B------:R-:W-:Y:S01]  /*3c700*/  IMAD.U32 R10, RZ, RZ, UR7 ;  /* 0x00000007ff0a7e24 */ /* 0x000fe2000f8e00ff */
[----:B------:R-:W-:Y:S01]  /*3c710*/  ISETP.LT.OR P3, PT, R28, 0xaa, !P6 ;  /* 0x000000aa1c00780c */ /* 0x000fe20007761670 */
[----:B------:R-:W3:Y:S01]  /*3c720*/  LDL.LU R220, [R1+0x740] ;  /* 0x0007400001dc7983 */ /* 0x000ee20000300800 */
[----:B------:R-:W-:-:S02]  /*3c730*/  F2FP.SATFINITE.E4M3.F32.PACK_AB_MERGE_C R9, RZ, R8, RZ ;  /* 0x00000008ff09723e */ /* 0x000fc400048070ff */
[----:B------:R-:W-:-:S03]  /*3c740*/  PRMT R8, RZ, 0x7610, R8 ;  /* 0x00007610ff087816 */ /* 0x000fc60000000008 */
[----:B------:R0:W-:Y:S04]  /*3c750*/  @!P1 STG.E.U8 desc[UR54][R6.64+0xa9], R9 ;  /* 0x0000a90906009986 */ /* 0x0001e8000c101136 */
[----:B------:R-:W4:Y:S01]  /*3c760*/  @!P0 LDG.E.U8 R8, desc[UR54][R14.64+0xa8] ;  /* 0x0000a8360e088981 */ /* 0x000f22000c1e1100 */
[----:B------:R-:W0:Y:S01]  /*3c770*/  @!P0 LDC.64 R12, c[0x0][0x5c0] ;  /* 0x00017000ff0c8b82 */ /* 0x000e220000000a00 */
[----:B------:R-:W-:-:S04]  /*3c780*/  @!P0 IADD3 R11, P1, P2, R11, UR59, R24 ;  /* 0x0000003b0b0b8c10 */ /* 0x000fc8000fa3e018 */
[----:B------:R-:W-:Y:S02]  /*3c790*/  @!P0 IADD3.X R10, R10, UR58, R29, P1, P2 ;  /* 0x0000003a0a0a8c10 */ /* 0x000fe40008fe441d */
[----:B0-----:R-:W-:-:S05]  /*3c7a0*/  @!P0 IADD3 R6, P1, R11, R12, RZ ;  /* 0x0000000c0b068210 */ /* 0x001fca0007f3e0ff */
[----:B------:R-:W-:Y:S02]  /*3c7b0*/  @!P0 IMAD.X R7, R10, 0x1, R13, P1 ;  /* 0x000000010a078824 */ /* 0x000fe400008e060d */
[----:B------:R-:W0:Y:S01]  /*3c7c0*/  @!P3 LDC.64 R12, c[0x0][0x5c0] ;  /* 0x00017000ff0cbb82 */ /* 0x000e220000000a00 */
[----:B----4-:R-:W-:-:S04]  /*3c7d0*/  LOP3.LUT R8, R8, 0xff, RZ, 0xc0, !PT ;  /* 0x000000ff08087812 */ /* 0x010fc800078ec0ff */
[----:B------:R-:W-:-:S05]  /*3c7e0*/  F2FP.F16.E4M3.UNPACK_B R8, R8 ;  /* 0x00000008ff08723e */ /* 0x000fca00020006ff */
[----:B------:R-:W-:-:S05]  /*3c7f0*/  HADD2.F32 R8, -RZ, R8.H0_H0 ;  /* 0x20000008ff087230 */ /* 0x000fca0000004100 */
[----:B------:R-:W-:-:S04]  /*3c800*/  FMUL R8, R8, UR5 ;  /* 0x0000000508087c20 */ /* 0x000fc80008400000 */
[----:B--2---:R-:W-:Y:S01]  /*3c810*/  FFMA R8, R221, UR4, R8 ;  /* 0x00000004dd087c23 */ /* 0x004fe20008000008 */
[----:B------:R-:W-:Y:S01]  /*3c820*/  IMAD.U32 R11, RZ, RZ, UR52 ;  /* 0x00000034ff0b7e24 */ /* 0x000fe2000f8e00ff */
[----:B------:R-:W-:Y:S01]  /*3c830*/  ISETP.GE.AND P5, PT, R3, 0x181, PT ;  /* 0x000001810300780c */ /* 0x000fe20003fa6270 */
[----:B------:R-:W-:Y:S01]  /*3c840*/  IMAD.U32 R10, RZ, RZ, UR7 ;  /* 0x00000007ff0a7e24 */ /* 0x000fe2000f8e00ff */
[----:B------:R-:W2:Y:S01]  /*3c850*/  LDL.LU R221, [R1+0x744] ;  /* 0x0007440001dd7983 */ /* 0x000ea20000300800 */
[----:B------:R-:W-:Y:S02]  /*3c860*/  F2FP.SATFINITE.E4M3.F32.PACK_AB_MERGE_C R9, RZ, R8, RZ ;  /* 0x00000008ff09723e */ /* 0x000fe400048070ff */
[----:B------:R-:W-:-:S03]  /*3c870*/  PRMT R8, RZ, 0x7610, R8 ;  /* 0x00007610ff087816 */ /* 0x000fc60000000008 */
[----:B------:R0:W-:Y:S04]  /*3c880*/  @!P0 STG.E.U8 desc[UR54][R6.64+0xa8], R9 ;  /* 0x0000a80906008986 */ /* 0x0001e8000c101136 */
[----:B------:R-:W4:Y:S01]  /*3c890*/  @!P3 LDG.E.U8 R8, desc[UR54][R14.64+0xa9] ;  /* 0x0000a9360e08b981 */ /* 0x000f22000c1e1100 */
[----:B------:R-:W-:Y:S02]  /*3c8a0*/  @!P3 IADD3 R11, P1, P2, R11, UR59, R24 ;  /* 0x0000003b0b0bbc10 */ /* 0x000fe4000fa3e018 */
[----:B------:R-:W-:Y:S02]  /*3c8b0*/  ISETP.LT.OR P0, PT, R28, 0xa1, !P5 ;  /* 0x000000a11c00780c */ /* 0x000fe40006f01670 */
[----:B------:R-:W-:Y:S02]  /*3c8c0*/  @!P3 IADD3.X R10, R10, UR58, R29, P1, P2 ;  /* 0x0000003a0a0abc10 */ /* 0x000fe40008fe441d */
[----:B0-----:R-:W-:-:S05]  /*3c8d0*/  @!P3 IADD3 R6, P1, R11, R12, RZ ;  /* 0x0000000c0b06b210 */ /* 0x001fca0007f3e0ff */
[----:B------:R-:W-:-:S04]  /*3c8e0*/  @!P3 IMAD.X R7, R10, 0x1, R13, P1 ;  /* 0x000000010a07b824 */ /* 0x000fc800008e060d */
[----:B------:R-:W0:Y:S01]  /*3c8f0*/  @!P0 LDC.64 R12, c[0x0][0x5c0] ;  /* 0x00017000ff0c8b82 */ /* 0x000e220000000a00 */
[----:B----4-:R-:W-:-:S04]  /*3c900*/  LOP3.LUT R8, R8, 0xff, RZ, 0xc0, !PT ;  /* 0x000000ff08087812 */ /* 0x010fc800078ec0ff */
[----:B------:R-:W-:-:S05]  /*3c910*/  F2FP.F16.E4M3.UNPACK_B R8, R8 ;  /* 0x00000008ff08723e */ /* 0x000fca00020006ff */
[----:B------:R-:W-:-:S05]  /*3c920*/  HADD2.F32 R8, -RZ, R8.H0_H0 ;  /* 0x20000008ff087230 */ /* 0x000fca0000004100 */
[----:B------:R-:W-:-:S04]  /*3c930*/  FMUL R8, R8, UR5 ;  /* 0x0000000508087c20 */ /* 0x000fc80008400000 */
[----:B---3--:R-:W-:Y:S01]  /*3c940*/  FFMA R8, R220, UR4, R8 ;  /* 0x00000004dc087c23 */ /* 0x008fe20008000008 */
[----:B------:R-:W-:Y:S01]  /*3c950*/  ISETP.LT.OR P1, PT, R28, 0xa2, !P5 ;  /* 0x000000a21c00780c */ /* 0x000fe20006f21670 */
[----:B------:R-:W3:Y:S03]  /*3c960*/  LDL.LU R220, [R1+0x748] ;  /* 0x0007480001dc7983 */ /* 0x000ee60000300800 */
[----:B------:R-:W-:Y:S02]  /*3c970*/  F2FP.SATFINITE.E4M3.F32.PACK_AB_MERGE_C R11, RZ, R8, RZ ;  /* 0x00000008ff0b723e */ /* 0x000fe400048070ff */
[----:B------:R-:W-:-:S03]  /*3c980*/  PRMT R8, RZ, 0x7610, R8 ;  /* 0x00007610ff087816 */ /* 0x000fc60000000008 */
[----:B------:R1:W-:Y:S04]  /*3c990*/  @!P3 STG.E.U8 desc[UR54][R6.64+0xa9], R11 ;  /* 0x0000a90b0600b986 */ /* 0x0003e8000c101136 */
[----:B------:R-:W4:Y:S01]  /*3c9a0*/  @!P0 LDG.E.U8 R8, desc[UR54][R16.64+0xa0] ;  /* 0x0000a03610088981 */ /* 0x000f22000c1e1100 */
[----:B-1----:R-:W-:Y:S02]  /*3c9b0*/  @!P0 IMAD.MOV.U32 R6, RZ, RZ, R24 ;  /* 0x000000ffff068224 */ /* 0x002fe400078e0018 */
[----:B------:R-:W-:Y:S01]  /*3c9c0*/  @!P0 IMAD.MOV.U32 R7, RZ, RZ, R29 ;  /* 0x000000ffff078224 */ /* 0x000fe200078e001d */
[----:B----4-:R-:W-:-:S04]  /*3c9d0*/  LOP3.LUT R8, R8, 0xff, RZ, 0xc0, !PT ;  /* 0x000000ff08087812 */ /* 0x010fc800078ec0ff */
[----:B------:R-:W-:-:S05]  /*3c9e0*/  F2FP.F16.E4M3.UNPACK_B R8, R8 ;  /* 0x00000008ff08723e */ /* 0x000fca00020006ff */
[----:B------:R-:W-:-:S05]  /*3c9f0*/  HADD2.F32 R8, -RZ, R8.H0_H0 ;  /* 0x20000008ff087230 */ /* 0x000fca0000004100 */
[----:B------:R-:W-:Y:S01]  /*3ca00*/  FMUL R10, R8, UR5 ;  /* 0x00000005080a7c20 */ /* 0x000fe20008400000 */
[----:B------:R-:W-:-:S04]  /*3ca10*/  @!P0 IMAD.WIDE.U32 R8, R4, 0x180, R6 ;  /* 0x0000018004088825 */ /* 0x000fc800078e0006 */
[----:B------:R-:W-:Y:S02]  /*3ca20*/  @!P0 IMAD R7, R5, 0x180, RZ ;  /* 0x0000018005078824 */ /* 0x000fe400078e02ff */
[----:B--2---:R-:W-:Y:S01]  /*3ca30*/  FFMA R10, R221, UR4, R10 ;  /* 0x00000004dd0a7c23 */ /* 0x004fe2000800000a */
[----:B0-----:R-:W-:Y:S02]  /*3ca40*/  @!P0 IADD3 R6, P2, R8, R12, RZ ;  /* 0x0000000c08068210 */ /* 0x001fe40007f5e0ff */
[----:B------:R-:W-:Y:S02]  /*3ca50*/  PRMT R8, RZ, 0x7610, R8 ;  /* 0x00007610ff087816 */ /* 0x000fe40000000008 */
[----:B------:R-:W-:Y:S02]  /*3ca60*/  ISETP.GE.AND P6, PT, R3, 0x189, PT ;  /* 0x000001890300780c */ /* 0x000fe40003fc6270 */
[----:B------:R-:W-:Y:S02]  /*3ca70*/  F2FP.SATFINITE.E4M3.F32.PACK_AB_MERGE_C R11, RZ, R10, RZ ;  /* 0x0000000aff0b723e */ /* 0x000fe400048070ff */
[----:B------:R-:W-:Y:S01]  /*3ca80*/  @!P0 IADD3.X R7, R13, R9, R7, P2, !PT ;  /* 0x000000090d078210 */ /* 0x000fe200017fe407 */
[----:B------:R-:W2:Y:S01]  /*3ca90*/  LDL.LU R221, [R1+0x74c] ;  /* 0x00074c0001dd7983 */ /* 0x000ea20000300800 */
[----:B------:R-:W0:Y:S01]  /*3caa0*/  @!P1 LDC.64 R12, c[0x0][0x5c0] ;  /* 0x00017000ff0c9b82 */ /* 0x000e220000000a00 */
[----:B------:R-:W-:-:S02]  /*3cab0*/  @!P1 IMAD R3, R5, 0x180, RZ ;  /* 0x0000018005039824 */ /* 0x000fc400078e02ff */
[----:B------:R-:W4:Y:S04]  /*3cac0*/  LDL.LU R219, [R1+0x750] ;  /* 0x0007500001db7983 */ /* 0x000f280000300800 */
[----:B------:R1:W-:Y:S04]  /*3cad0*/  @!P0 STG.E.U8 desc[UR54][R6.64+0xa0], R11 ;  /* 0x0000a00b06008986 */ /* 0x0003e8000c101136 */
[----:B------:R-:W5:Y:S01]  /*3cae0*/  @!P1 LDG.E.U8 R8, desc[UR54][R16.64+0xa1] ;  /* 0x0000a13610089981 */ /* 0x000f62000c1e1100 */
[----:B------:R-:W-:Y:S01]  /*3caf0*/  ISETP.LT.OR P0, PT, R28, 0xa1, !P6 ;  /* 0x000000a11c00780c */ /* 0x000fe20007701670 */
[----:B-1----:R-:W-:-:S02]  /*3cb00*/  @!P1 IMAD.MOV.U32 R6, RZ, RZ, R24 ;  /* 0x000000ffff069224 */ /* 0x002fc400078e0018 */
[----:B------:R-:W-:-:S10]  /*3cb10*/  @!P1 IMAD.MOV.U32 R7, RZ, RZ, R29 ;  /* 0x000000ffff079224 */ /* 0x000fd400078e001d */
[----:B------:R-:W1:Y:S01]  /*3cb20*/  @!P0 LDC.64 R14, c[0x0][0x5c0] ;  /* 0x00017000ff0e8b82 */ /* 0x000e620000000a00 */
[----:B-----5:R-:W-:-:S04]  /*3cb30*/  LOP3.LUT R8, R8, 0xff, RZ, 0xc0, !PT ;  /* 0x000000ff08087812 */ /* 0x020fc800078ec0ff */
[----:B------:R-:W-:-:S05]  /*3cb40*/  F2FP.F16.E4M3.UNPACK_B R8, R8 ;  /* 0x00000008ff08723e */ /* 0x000fca00020006ff */
[----:B------:R-:W-:-:S05]  /*3cb50*/  HADD2.F32 R8, -RZ, R8.H0_H0 ;  /* 0x20000008ff087230 */ /* 0x000fca0000004100 */
[----:B------:R-:W-:Y:S01]  /*3cb60*/  FMUL R10, R8, UR5 ;  /* 0x00000005080a7c20 */ /* 0x000fe20008400000 */
[----:B------:R-:W-:-:S04]  /*3cb70*/  @!P1 IMAD.WIDE.U32 R8, R4, 0x180, R6 ;  /* 0x0000018004089825 */ /* 0x000fc800078e0006 */
[----:B---3--:R-:W-:Y:S01]  /*3cb80*/  FFMA R10, R220, UR4, R10 ;  /* 0x00000004dc0a7c23 */ /* 0x008fe2000800000a */
[----:B0-----:R-:W-:-:S04]  /*3cb90*/  @!P1 IADD3 R6, P2, R8, R12, RZ ;  /* 0x0000000c08069210 */ /* 0x001fc80007f5e0ff */
[----:B------:R-:W-:Y:S02]  /*3cba0*/  F2FP.SATFINITE.E4M3.F32.PACK_AB_MERGE_C R11, RZ, R10, RZ ;  /* 0x0000000aff0b723e */ /* 0x000fe400048070ff */
[--C-:B------:R-:W-:Y:S02]  /*3cbb0*/  @!P1 IADD3.X R7, R13, R9, R3.reuse, P2, !PT ;  /* 0x000000090d079210 */ /* 0x100fe400017fe403 */
[----:B------:R-:W-:-:S03]  /*3cbc0*/  PRMT R3, RZ, 0x7610, R3 ;  /* 0x00007610ff037816 */ /* 0x000fc60000000003 */
[----:B------:R0:W-:Y:S04]  /*3cbd0*/  @!P1 STG.E.U8 desc[UR54][R6.64+0xa1], R11 ;  /* 0x0000a10b06009986 */ /* 0x0001e8000c101136 */
[----:B------:R-:W3:Y:S01]  /*3cbe0*/  @!P0 LDG.E.U8 R3, desc[UR54][R18.64+0xa0] ;  /* 0x0000a03612038981 */ /* 0x000ee2000c1e1100 */
[----:B------:R-:W-:Y:S01]  /*3cbf0*/  @!P0 IMAD R13, R5, 0x180, RZ ;  /* 0x00000180050d8824 */ /* 0x000fe200078e02ff */
[----:B------:R-:W-:Y:S01]  /*3cc00*/  ISETP.LT.OR P1, PT, R28, 0xa2, !P6 ;  /* 0x000000a21c00780c */ /* 0x000fe20007721670 */
[----:B0-----:R-:W-:Y:S02]  /*3cc10*/  @!P0 IMAD.MOV.U32 R6, RZ, RZ, R24 ;  /* 0x000000ffff068224 */ /* 0x001fe400078e0018 */
[----:B------:R-:W-:Y:S02]  /*3cc20*/  @!P0 IMAD.MOV.U32 R7, RZ, RZ, R29 ;  /* 0x000000ffff078224 */ /* 0x000fe400078e001d */
[----:B------:R-:W-:-:S04]  /*3cc30*/  @!P0 IMAD.WIDE.U32 R8, R4, 0x180, R6 ;  /* 0x0000018004088825 */ /* 0x000fc800078e0006 */
[----:B------:R-:W-:Y:S01]  /*3cc40*/  @!P0 IMAD.IADD R6, R9, 0x1, R13 ;  /* 0x0000000109068824 */ /* 0x000fe200078e020d */
[----:B-1----:R-:W-:-:S04]  /*3cc50*/  @!P0 IADD3 R8, P2, P3, R8, UR52, R14 ;  /* 0x0000003408088c10 */ /* 0x002fc8000fb5e00e */
[----:B------:R-:W-:Y:S02]  /*3cc60*/  @!P0 IADD3.X R9, R6, UR7, R15, P2, P3 ;  /* 0x0000000706098c10 */ /* 0x000fe400097e640f */
[----:B------:R-:W0:Y:S01]  /*3cc70*/  @!P1 LDC.64 R14, c[0x0][0x5c0] ;  /* 0x00017000ff0e9b82 */ /* 0x000e220000000a00 */
[----:B---3--:R-:W-:-:S04]  /*3cc80*/  LOP3.LUT R3, R3, 0xff, RZ, 0xc0, !PT ;  /* 0x000000ff03037812 */ /* 0x008fc800078ec0ff */
[----:B------:R-:W-:-:S05]  /*3cc90*/  F2FP.F16.E4M3.UNPACK_B R3, R3 ;  /* 0x00000003ff03723e */ /* 0x000fca00020006ff */
[----:B------:R-:W-:-:S05]  /*3cca0*/  HADD2.F32 R3, -RZ, R3.H0_H0 ;  /* 0x20000003ff037230 */ /* 0x000fca0000004100 */
[----:B------:R-:W-:-:S04]  /*3ccb0*/  FMUL R3, R3, UR5 ;  /* 0x0000000503037c20 */ /* 0x000fc80008400000 */
[----:B--2---:R-:W-:Y:S01]  /*3ccc0*/  FFMA R3, R221, UR4, R3 ;  /* 0x00000004dd037c23 */ /* 0x004fe20008000003 */
[----:B------:R-:W-:Y:S02]  /*3ccd0*/  @!P1 IMAD.MOV.U32 R6, RZ, RZ, R24 ;  /* 0x000000ffff069224 */ /* 0x000fe400078e0018 */
[----:B------:R-:W-:Y:S02]  /*3cce0*/  @!P1 IMAD.MOV.U32 R7, RZ, RZ, R29 ;  /* 0x000000ffff079224 */ /* 0x000fe400078e001d */
[----:B------:R-:W-:Y:S01]  /*3ccf0*/  @!P1 IMAD R13, R5, 0x180, RZ ;  /* 0x00000180050d9824 */ /* 0x000fe200078e02ff */
[----:B------:R-:W-:Y:S02]  /*3cd00*/  ISETP.LT.OR P2, PT, R28, 0xa9, !P5 ;  /* 0x000000a91c00780c */ /* 0x000fe40006f41670 */
[----:B------:R-:W-:Y:S02]  /*3cd10*/  F2FP.SATFINITE.E4M3.F32.PACK_AB_MERGE_C R11, RZ, R3, RZ ;  /* 0x00000003ff0b723e */ /* 0x000fe400048070ff */
[----:B------:R-:W-:Y:S01]  /*3cd20*/  PRMT R3, RZ, 0x7610, R3 ;  /* 0x00007610ff037816 */ /* 0x000fe20000000003 */
[----:B------:R-:W2:Y:S04]  /*3cd30*/  LDL.LU R221, [R1+0x754] ;  /* 0x0007540001dd7983 */ /* 0x000ea80000300800 */
[----:B------:R1:W-:Y:S01]  /*3cd40*/  @!P0 STG.E.U8 desc[UR54][R8.64+0xa0], R11 ;  /* 0x0000a00b08008986 */ /* 0x0003e2000c101136 */
[----:B------:R-:W-:-:S03]  /*3cd50*/  @!P1 IMAD.WIDE.U32 R6, R4, 0x180, R6 ;  /* 0x0000018004069825 */ /* 0x000fc600078e0006 */
[----:B------:R-:W3:Y:S04]  /*3cd60*/  LDL.LU R220, [R1+0x758] ;  /* 0x0007580001dc7983 */ /* 0x000ee80000300800 */
[----:B------:R-:W5:Y:S01]  /*3cd70*/  @!P1 LDG.E.U8 R3, desc[UR54][R18.64+0xa1] ;  /* 0x0000a13612039981 */ /* 0x000f62000c1e1100 */
[----:B0-----:R-:W-:Y:S01]  /*3cd80*/  @!P1 IADD3 R6, P0, P3, R6, UR52, R14 ;  /* 0x0000003406069c10 */ /* 0x001fe2000fb1e00e */
[----:B-1----:R-:W-:Y:S02]  /*3cd90*/  @!P1 IMAD.IADD R8, R7, 0x1, R13 ;  /* 0x0000000107089824 */ /* 0x002fe400078e020d */
[----:B------:R-:W0:Y:S03]  /*3cda0*/  @!P2 LDC.64 R12, c[0x0][0x5c0] ;  /* 0x00017000ff0cab82 */ /* 0x000e260000000a00 */
[----:B------:R-:W-:-:S02]  /*3cdb0*/  @!P1 IADD3.X R7, R8, UR7, R15, P0, P3 ;  /* 0x0000000708079c10 */ /* 0x000fc400087e640f */
        /* <DEDUP_REMOVED lines=9> */
[----:B------:R-:W-:Y:S01]  /*3ce50*/  ISETP.LT.OR P0, PT, R28, 0xaa, !P5 ;  /* 0x000000aa1c00780c */ /* 0x000fe20006f01670 */
[----:B-1----:R-:W-:Y:S02]  /*3ce60*/  @!P2 IMAD.MOV.U32 R6, RZ, RZ, R24 ;  /* 0x000000ffff06a224 */ /* 0x002fe400078e0018 */
[----:B------:R-:W-:Y:S02]  /*3ce70*/  @!P2 IMAD.MOV.U32 R7, RZ, RZ, R29 ;  /* 0x000000ffff07a224 */ /* 0x000fe400078e001d */
[----:B------:R-:W-:-:S04]  /*3ce80*/  @!P2 IMAD.WIDE.U32 R8, R4, 0x180, R6 ;  /* 0x000001800408a825 */ /* 0x000fc800078e0006 */
[----:B------:R-:W-:Y:S01]  /*3ce90*/  @!P2 IMAD R7, R5, 0x180, RZ ;  /* 0x000001800507a824 */ /* 0x000fe200078e02ff */
[----:B0-----:R-:W-:-:S04]  /*3cea0*/  @!P2 IADD3 R6, P1, R8, R12, RZ ;  /* 0x0000000c0806a210 */ /* 0x001fc80007f3e0ff */
[----:B------:R-:W-:Y:S02]  /*3ceb0*/  @!P2 IADD3.X R7, R13, R9, R7, P1, !PT ;  /* 0x000000090d07a210 */ /* 0x000fe40000ffe407 */
[----:B------:R-:W0:Y:S01]  /*3cec0*/  @!P0 LDC.64 R12, c[0x0][0x5c0] ;  /* 0x00017000ff0c8b82 */ /* 0x000e220000000a00 */
[----:B----4-:R-:W-:-:S04]  /*3ced0*/  LOP3.LUT R3, R3, 0xff, RZ, 0xc0, !PT ;  /* 0x000000ff03037812 */ /* 0x010fc800078ec0ff */
[----:B------:R-:W-:-:S05]  /*3cee0*/  F2FP.F16.E4M3.UNPACK_B R3, R3 ;  /* 0x00000003ff03723e */ /* 0x000fca00020006ff */
[----:B------:R-:W-:-:S05]  /*3cef0*/  HADD2.F32 R3, -RZ, R3.H0_H0 ;  /* 0x20000003ff037230 */ /* 0x000fca0000004100 */
[----:B------:R-:W-:-:S04]  /*3cf00*/  FMUL R3, R3, UR5 ;  /* 0x0000000503037c20 */ /* 0x000fc80008400000 */
[----:B--2---:R-:W-:Y:S01]  /*3cf10*/  FFMA R3, R221, UR4, R3 ;  /* 0x00000004dd037c23 */ /* 0x004fe20008000003 */
[----:B------:R-:W-:Y:S01]  /*3cf20*/  ISETP.LT.OR P1, PT, R28, 0xa9, !P6 ;  /* 0x000000a91c00780c */ /* 0x000fe20007721670 */
[----:B------:R-:W2:Y:S03]  /*3cf30*/  LDL.LU R221, [R1+0x75c] ;  /* 0x00075c0001dd7983 */ /* 0x000ea60000300800 */
[----:B------:R-:W-:Y:S02]  /*3cf40*/  F2FP.SATFINITE.E4M3.F32.PACK_AB_MERGE_C R11, RZ, R3, RZ ;  /* 0x00000003ff0b723e */ /* 0x000fe400048070ff */
[----:B------:R-:W-:-:S03]  /*3cf50*/  PRMT R3, RZ, 0x7610, R3 ;  /* 0x00007610ff037816 */ /* 0x000fc60000000003 */
[----:B------:R1:W-:Y:S04]  /*3cf60*/  @!P2 STG.E.U8 desc[UR54][R6.64+0xa8], R11 ;  /* 0x0000a80b0600a986 */ /* 0x0003e8000c101136 */
[----:B------:R-:W4:Y:S01]  /*3cf70*/  @!P0 LDG.E.U8 R3, desc[UR54][R16.64+0xa9] ;  /* 0x0000a93610038981 */ /* 0x000f22000c1e1100 */
[----:B------:R-:W5:Y:S01]  /*3cf80*/  @!P1 LDC.64 R14, c[0x0][0x5c0] ;  /* 0x00017000ff0e9b82 */ /* 0x000f620000000a00 */
[----:B-1----:R-:W-:Y:S02]  /*3cf90*/  @!P0 IMAD.MOV.U32 R6, RZ, RZ, R24 ;  /* 0x000000ffff068224 */ /* 0x002fe400078e0018 */
[----:B------:R-:W-:Y:S02]  /*3cfa0*/  @!P0 IMAD.MOV.U32 R7, RZ, RZ, R29 ;  /* 0x000000ffff078224 */ /* 0x000fe400078e001d */
[----:B------:R-:W-:-:S04]  /*3cfb0*/  @!P0 IMAD.WIDE.U32 R8, R4, 0x180, R6 ;  /* 0x0000018004088825 */ /* 0x000fc800078e0006 */
[----:B------:R-:W-:Y:S01]  /*3cfc0*/  @!P0 IMAD R7, R5, 0x180, RZ ;  /* 0x0000018005078824 */ /* 0x000fe200078e02ff */
[----:B0-----:R-:W-:-:S04]  /*3cfd0*/  @!P0 IADD3 R6, P2, R8, R12, RZ ;  /* 0x0000000c08068210 */ /* 0x001fc80007f5e0ff */
[----:B------:R-:W-:Y:S02]  /*3cfe0*/  @!P0 IADD3.X R7, R13, R9, R7, P2, !PT ;  /* 0x000000090d078210 */ /* 0x000fe400017fe407 */
[----:B----4-:R-:W-:-:S04]  /*3cff0*/  LOP3.LUT R3, R3, 0xff, RZ, 0xc0, !PT ;  /* 0x000000ff03037812 */ /* 0x010fc800078ec0ff */
        /* <DEDUP_REMOVED lines=8> */
[----:B------:R-:W-:Y:S02]  /*3d080*/  @!P1 IMAD R13, R5, 0x180, RZ ;  /* 0x00000180050d9824 */ /* 0x000fe400078e02ff */
[----:B0-----:R-:W-:Y:S02]  /*3d090*/  @!P1 IMAD.MOV.U32 R6, RZ, RZ, R24 ;  /* 0x000000ffff069224 */ /* 0x001fe400078e0018 */
[----:B------:R-:W-:Y:S02]  /*3d0a0*/  @!P1 IMAD.MOV.U32 R7, RZ, RZ, R29 ;  /* 0x000000ffff079224 */ /* 0x000fe400078e001d */
[----:B------:R-:W-:-:S04]  /*3d0b0*/  @!P1 IMAD.WIDE.U32 R8, R4, 0x180, R6 ;  /* 0x0000018004089825 */ /* 0x000fc800078e0006 */
[----:B------:R-:W-:Y:S01]  /*3d0c0*/  @!P1 IMAD.IADD R10, R9, 0x1, R13 ;  /* 0x00000001090a9824 */ /* 0x000fe200078e020d */
[----:B-----5:R-:W-:-:S04]  /*3d0d0*/  @!P1 IADD3 R8, P0, P2, R8, UR52, R14 ;  /* 0x0000003408089c10 */ /* 0x020fc8000fa1e00e */
[----:B------:R-:W-:Y:S02]  /*3d0e0*/  @!P1 IADD3.X R9, R10, UR7, R15, P0, P2 ;  /* 0x000000070a099c10 */ /* 0x000fe400087e440f */
[----:B------:R-:W-:Y:S01]  /*3d0f0*/  ISETP.LT.OR P0, PT, R28, 0xaa, !P6 ;  /* 0x000000aa1c00780c */ /* 0x000fe20007701670 */
[----:B------:R-:W-:Y:S01]  /*3d100*/  BSSY B1, `(.L_x_33) ;  /* 0x000000b000017945 */ /* 0x000fe20003800000 */
[----:B---3--:R-:W-:-:S04]  /*3d110*/  LOP3.LUT R3, R3, 0xff, RZ, 0xc0, !PT ;  /* 0x000000ff03037812 */ /* 0x008fc800078ec0ff */
[----:B------:R-:W-:-:S05]  /*3d120*/  F2FP.F16.E4M3.UNPACK_B R3, R3 ;  /* 0x00000003ff03723e */ /* 0x000fca00020006ff */
[----:B------:R-:W-:-:S05]  /*3d130*/  HADD2.F32 R3, -RZ, R3.H0_H0 ;  /* 0x20000003ff037230 */ /* 0x000fca0000004100 */
[----:B------:R-:W-:-:S04]  /*3d140*/  FMUL R3, R3, UR5 ;  /* 0x0000000503037c20 */ /* 0x000fc80008400000 */
[----:B--2---:R-:W-:-:S05]  /*3d150*/  FFMA R3, R221, UR4, R3 ;  /* 0x00000004dd037c23 */ /* 0x004fca0008000003 */
[----:B------:R-:W-:-:S05]  /*3d160*/  F2FP.SATFINITE.E4M3.F32.PACK_AB_MERGE_C R7, RZ, R3, RZ ;  /* 0x00000003ff07723e */ /* 0x000fca00048070ff */
[----:B------:R0:W-:Y:S01]  /*3d170*/  @!P1 STG.E.U8 desc[UR54][R8.64+0xa8], R7 ;  /* 0x0000a80708009986 */ /* 0x0001e2000c101136 */
[----:B------:R-:W-:Y:S01]  /*3d180*/  PRMT R3, RZ, 0x7610, R3 ;  /* 0x00007610ff037816 */ /* 0x000fe20000000003 */
[----:B------:R-:W-:Y:S06]  /*3d190*/  @P0 BRA `(.L_x_34) ;  /* 0x0000000000040947 */ /* 0x000fec0003800000 */
[----:B------:R1:W5:Y:S02]  /*3d1a0*/  LDG.E.U8 R3, desc[UR54][R18.64+0xa9] ;  /* 0x0000a93612037981 */ /* 0x000364000c1e1100 */
.L_x_34:
[----:B------:R-:W-:Y:S05]  /*3d1b0*/  BSYNC B1 ;  /* 0x0000000000017941 */ /* 0x000fea0003800000 */
.L_x_33:
[----:B------:R-:W-:Y:S05]  /*3d1c0*/  @P0 BRA `(.L_x_35) ;  /* 0x0000011c00740947 */ /* 0x000fea0003800000 */
[----:B------:R-:W2:Y:S01]  /*3d1d0*/  LDL.LU R6, [R1+0x760] ;  /* 0x0007600001067983 */ /* 0x000ea20000300800 */
[----:B-----5:R-:W-:Y:S01]  /*3d1e0*/  LOP3.LUT R3, R3, 0xff, RZ, 0xc0, !PT ;  /* 0x000000ff03037812 */ /* 0x020fe200078ec0ff */
[----:B------:R-:W-:Y:S01]  /*3d1f0*/  IMAD.MOV.U32 R28, RZ, RZ, R24 ;  /* 0x000000ffff1c7224 */ /* 0x000fe200078e0018 */
[----:B------:R-:W-:Y:S01]  /*3d200*/  ULDC.64 UR8, c[0x0][0x5c0] ;  /* 0x0001700000087ab9 */ /* 0x000fe20000000a00 */
[----:B------:R-:W-:Y:S01]  /*3d210*/  IMAD R5, R5, 0x180, RZ ;  /* 0x0000018005057824 */ /* 0x000fe200078e02ff */
[----:B------:R-:W-:Y:S01]  /*3d220*/  F2FP.F16.E4M3.UNPACK_B R3, R3 ;  /* 0x00000003ff03723e */ /* 0x000fe200020006ff */
[----:B------:R-:W-:-:S04]  /*3d230*/  IMAD.WIDE.U32 R28, R4, 0x180, R28 ;  /* 0x00000180041c7825 */ /* 0x000fc800078e001c */
[----:B------:R-:W-:Y:S02]  /*3d240*/  HADD2.F32 R3, -RZ, R3.H0_H0 ;  /* 0x20000003ff037230 */ /* 0x000fe40000004100 */
[----:B0-----:R-:W-:Y:S02]  /*3d250*/  IMAD.U32 R7, RZ, RZ, UR8 ;  /* 0x00000008ff077e24 */ /* 0x001fe4000f8e00ff */
[----:B------:R-:W-:Y:S02]  /*3d260*/  IMAD.IADD R5, R29, 0x1, R5 ;  /* 0x000000011d057824 */ /* 0x000fe400078e0205 */
[----:B------:R-:W-:Y:S01]  /*3d270*/  FMUL R3, R3, UR5 ;  /* 0x0000000503037c20 */ /* 0x000fe20008400000 */
[----:B------:R-:W-:Y:S01]  /*3d280*/  IMAD.U32 R4, RZ, RZ, UR9 ;  /* 0x00000009ff047e24 */ /* 0x000fe2000f8e00ff */
[----:B------:R-:W-:-:S04]  /*3d290*/  IADD3 R28, P0, P1, R28, UR52, R7 ;  /* 0x000000341c1c7c10 */ /* 0x000fc8000f91e007 */
[----:B------:R-:W-:Y:S01]  /*3d2a0*/  IADD3.X R29, R5, UR7, R4, P0, P1 ;  /* 0x00000007051d7c10 */ /* 0x000fe200087e2404 */
[----:B--2---:R-:W-:-:S05]  /*3d2b0*/  FFMA R3, R6, UR4, R3 ;  /* 0x0000000406037c23 */ /* 0x004fca0008000003 */
[----:B------:R-:W-:-:S05]  /*3d2c0*/  F2FP.SATFINITE.E4M3.F32.PACK_AB_MERGE_C R3, RZ, R3, RZ ;  /* 0x00000003ff03723e */ /* 0x000fca00048070ff */
[----:B------:R2:W-:Y:S01]  /*3d2d0*/  STG.E.U8 desc[UR54][R28.64+0xa9], R3 ;  /* 0x0000a9031c007986 */ /* 0x0005e2000c101136 */
[----:B------:R-:W-:Y:S05]  /*3d2e0*/  BRA `(.L_x_35) ;  /* 0x0000011c002c7947 */ /* 0x000fea0003800000 */
.L_x_32:
[----:B------:R-:W-:Y:S01]  /*3d2f0*/  ISETP.GE.AND P5, PT, R3, 0x1, PT ;  /* 0x000000010300780c */ /* 0x000fe20003fa6270 */
[----:B------:R-:W2:Y:S03]  /*3d300*/  LDL.LU R36, [R1+0x240] ;  /* 0x0002400001247983 */ /* 0x000ea60000300800 */
[C---:B------:R-:W-:Y:S01]  /*3d310*/  ISETP.LT.OR P0, PT, R28.reuse, 0x1, !P5 ;  /* 0x000000011c00780c */ /* 0x040fe20006f01670 */
[----:B------:R-:W-:Y:S01]  /*3d320*/  FMUL R30, R7, UR4 ;  /* 0x00000004071e7c20 */ /* 0x000fe20008400000 */
[----:B------:R-:W-:Y:S01]  /*3d330*/  ISETP.LT.OR P2, PT, R28, 0x2, !P5 ;  /* 0x000000021c00780c */ /* 0x000fe20006f41670 */
[----:B------:R-:W-:Y:S01]  /*3d340*/  FMUL R8, R8, UR4 ;  /* 0x0000000408087c20 */ /* 0x000fe20008400000 */
[----:B------:R-:W-:Y:S01]  /*3d350*/  FMUL R9, R9, UR4 ;  /* 0x0000000409097c20 */ /* 0x000fe20008400000 */
[----:B------:R-:W-:Y:S01]  /*3d360*/  FMUL R10, R10, UR4 ;  /* 0x000000040a0a7c20 */ /* 0x000fe20008400000 */
[----:B------:R-:W-:Y:S01]  /*3d370*/  FMUL R11, R11, UR4 ;  /* 0x000000040b0b7c20 */ /* 0x000fe20008400000 */
[----:B------:R-:W-:Y:S01]  /*3d380*/  LOP3.LUT R0, R0, 0xfffdffff, RZ, 0xc0, !PT ;  /* 0xfffdffff00007812 */ /* 0x000fe200078ec0ff */
[----:B------:R-:W-:Y:S01]  /*3d390*/  FMUL R12, R12, UR4 ;  /* 0x000000040c0c7c20 */ /* 0x000fe20008400000 */
[----:B------:R-:W-:Y:S01]  /*3d3a0*/  FMUL R13, R13, UR4 ;  /* 0x000000040d0d7c20 */ /* 0x000fe20008400000 */
[----:B------:R-:W-:Y:S01]  /*3d3b0*/  LOP3.LUT R2, R2, 0xffefffff, RZ, 0xc0, !PT ;  /* 0xffefffff02027812 */ /* 0x000fe200078ec0ff */
[----:B------:R-:W-:Y:S01]  /*3d3c0*/  FMUL R14, R14, UR4 ;  /* 0x000000040e0e7c20 */ /* 0x000fe20008400000 */
[----:B------:R-:W-:Y:S01]  /*3d3d0*/  FMUL R15, R15, UR4 ;  /* 0x000000040f0f7c20 */ /* 0x000fe20008400000 */
[----:B------:R-:W0:Y:S01]  /*3d3e0*/  @!P0 LDC.64 R26, c[0x0][0x5c0] ;  /* 0x00017000ff1a8b82 */ /* 0x000e220000000a00 */
[----:B------:R-:W-:Y:S01]  /*3d3f0*/  F2FP.SATFINITE.E4M3.F32.PACK_AB_MERGE_C R30, RZ, R30, RZ ;  /* 0x0000001eff1e723e */ /* 0x000fe200048070ff */
[----:B------:R-:W-:Y:S01]  /*3d400*/  FMUL R16, R16, UR4 ;  /* 0x0000000410107c20 */ /* 0x000fe20008400000 */
[----:B------:R-:W-:Y:S01]  /*3d410*/  FMUL R17, R17, UR4 ;  /* 0x0000000411117c20 */ /* 0x000fe20008400000 */
[----:B------:R-:W-:Y:S01]  /*3d420*/  FMUL R18, R18, UR4 ;  /* 0x0000000412127c20 */ /* 0x000fe20008400000 */
[----:B------:R-:W-:Y:S01]  /*3d430*/  FMUL R19, R19, UR4 ;  /* 0x0000000413137c20 */ /* 0x000fe20008400000 */
[----:B------:R-:W3:Y:S01]  /*3d440*/  LDL.LU R35, [R1+0x244] ;  /* 0x0002440001237983 */ /* 0x000ee20000300800 */
[----:B0-----:R-:W-:Y:S01]  /*3d450*/  @!P0 IADD3 R6, P1, R24, R26, RZ ;  /* 0x0000001a18068210 */ /* 0x001fe20007f3e0ff */
[----:B------:R-:W-:Y:S01]  /*3d460*/  FMUL R20, R20, UR4 ;  /* 0x0000000414147c20 */ /* 0x000fe20008400000 */
[----:B------:R-:W-:Y:S01]  /*3d470*/  F2FP.SATFINITE.E4M3.F32.PACK_AB_MERGE_C R8, RZ, R8, RZ ;  /* 0x00000008ff08723e */ /* 0x000fe200048070ff */
[----:B------:R-:W-:Y:S01]  /*3d480*/  FMUL R21, R21, UR4 ;  /* 0x0000000415157c20 */ /* 0x000fe20008400000 */
[----:B------:R-:W-:Y:S01]  /*3d490*/  F2FP.SATFINITE.E4M3.F32.PACK_AB_MERGE_C R9, RZ, R9, RZ ;  /* 0x00000009ff09723e */ /* 0x000fe200048070ff */
[----:B------:R-:W-:Y:S01]  /*3d4a0*/  @!P0 IMAD.X R7, R29, 0x1, R27, P1 ;  /* 0x000000011d078824 */ /* 0x000fe200008e061b */
[----:B------:R-:W-:Y:S01]  /*3d4b0*/  F2FP.SATFINITE.E4M3.F32.PACK_AB_MERGE_C R10, RZ, R10, RZ ;  /* 0x0000000aff0a723e */ /* 0x000fe200048070ff */
[----:B------:R-:W4:Y:S04]  /*3d4c0*/  LDL.LU R34, [R1+0x248] ;  /* 0x0002480001227983 */ /* 0x000f280000300800 */
[----:B------:R0:W-:Y:S01]  /*3d4d0*/  @!P0 STG.E.U8 desc[UR54][R6.64], R30 ;  /* 0x0000001e06008986 */ /* 0x0001e2000c101136 */
[----:B------:R-:W-:-:S02]  /*3d4e0*/  F2FP.SATFINITE.E4M3.F32.PACK_AB_MERGE_C R11, RZ, R11, RZ ;  /* 0x0000000bff0b723e */ /* 0x000fc400048070ff */
[----:B------:R-:W-:Y:S01]  /*3d4f0*/  @P5 LOP3.LUT R0, R0, 0x20000, RZ, 0xfc, !PT ;  /* 0x0002000000005812 */ /* 0x000fe200078efcff */
[----:B------:R-:W5:Y:S01]  /*3d500*/  LDL.LU R33, [R1+0x24c] ;  /* 0x00024c0001217983 */ /* 0x000f620000300800 */
[----:B0-----:R-:W0:Y:S01]  /*3d510*/  @!P2 LDC.64 R6, c[0x0][0x5c0] ;  /* 0x00017000ff06ab82 */ /* 0x001e220000000a00 */
[----:B------:R-:W-:Y:S02]  /*3d520*/  ISETP.GE.AND P0, PT, R3, 0x9, PT ;  /* 0x000000090300780c */ /* 0x000fe40003f06270 */
[----:B------:R-:W4:Y:S01]  /*3d530*/  LDL.LU R32, [R1+0x250] ;  /* 0x0002500001207983 */ /* 0x000f220000300800 */
[----:B------:R-:W-:Y:S01]  /*3d540*/  F2FP.SATFINITE.E4M3.F32.PACK_AB_MERGE_C R12, RZ, R12, RZ ;  /* 0x0000000cff0c723e */ /* 0x000fe200048070ff */
[----:B------:R-:W-:Y:S01]  /*3d550*/  FMUL R22, R22, UR4 ;  /* 0x0000000416167c20 */ /* 0x000fe20008400000 */
[----:B------:R-:W-:Y:S01]  /*3d560*/  ISETP.LT.OR P1, PT, R28, 0x1, !P0 ;  /* 0x000000011c00780c */ /* 0x000fe20004721670 */
[----:B------:R-:W-:Y:S01]  /*3d570*/  FMUL R23, R23, UR4 ;  /* 0x0000000417177c20 */ /* 0x000fe20008400000 */
[----:B------:R-:W-:Y:S01]  /*3d580*/  F2FP.SATFINITE.E4M3.F32.PACK_AB_MERGE_C R13, RZ, R13, RZ ;  /* 0x0000000dff0d723e */ /* 0x000fe200048070ff */
[----:B------:R-:W-:Y:S01]  /*3d590*/  FMUL R232, R232, UR4 ;  /* 0x00000004e8e87c20 */ /* 0x000fe20008400000 */
[----:B------:R-:W-:Y:S01]  /*3d5a0*/  F2FP.SATFINITE.E4M3.F32.PACK_AB_MERGE_C R14, RZ, R14, RZ ;  /* 0x0000000eff0e723e */ /* 0x000fe200048070ff */
[----:B------:R-:W-:Y:S01]  /*3d5b0*/  FMUL R233, R233, UR4 ;  /* 0x00000004e9e97c20 */ /* 0x000fe20008400000 */
[----:B------:R-:W-:Y:S01]  /*3d5c0*/  F2FP.SATFINITE.E4M3.F32.PACK_AB_MERGE_C R15, RZ, R15, RZ ;  /* 0x0000000fff0f723e */ /* 0x000fe200048070ff */
[----:B------:R-:W-:Y:S01]  /*3d5d0*/  FMUL R234, R234, UR4 ;  /* 0x00000004eaea7c20 */ /* 0x000fe20008400000 */
[----:B------:R-:W-:Y:S01]  /*3d5e0*/  F2FP.SATFINITE.E4M3.F32.PACK_AB_MERGE_C R16, RZ, R16, RZ ;  /* 0x00000010ff10723e */ /* 0x000fe200048070ff */
[----:B------:R-:W-:Y:S01]  /*3d5f0*/  FMUL R235, R235, UR4 ;  /* 0x00000004ebeb7c20 */ /* 0x000fe20008400000 */
[----:B------:R-:W-:Y:S01]  /*3d600*/  @P0 LOP3.LUT R2, R2, 0x100000, RZ, 0xfc, !PT ;  /* 0x0010000002020812 */ /* 0x000fe200078efcff */
[----:B------:R-:W-:Y:S01]  /*3d610*/  FMUL R236, R236, UR4 ;  /* 0x00000004ecec7c20 */ /* 0x000fe20008400000 */
[----:B------:R-:W-:Y:S01]  /*3d620*/  LOP3.LUT R0, R0, 0xffffdfff, RZ, 0xc0, !PT ;  /* 0xffffdfff00007812 */ /* 0x000fe200078ec0ff */
[----:B------:R-:W-:Y:S01]  /*3d630*/  FMUL R237, R237, UR4 ;  /* 0x00000004eded7c20 */ /* 0x000fe20008400000 */
[----:B------:R-:W-:Y:S01]  /*3d640*/  LOP3.LUT R2, R2, 0xfeffffff, RZ, 0xc0, !PT ;  /* 0xfeffffff02027812 */ /* 0x000fe200078ec0ff */
[----:B------:R-:W-:Y:S01]  /*3d650*/  BSSY B1, `(.L_x_36) ;  /* 0x00000eb000017945 */ /* 0x000fe20003800000 */
[----:B------:R-:W-:-:S02]  /*3d660*/  F2FP.SATFINITE.E4M3.F32.PACK_AB_MERGE_C R17, RZ, R17, RZ ;  /* 0x00000011ff11723e */ /* 0x000fc400048070ff */
[----:B------:R-:W-:Y:S02]  /*3d670*/  F2FP.SATFINITE.E4M3.F32.PACK_AB_MERGE_C R18, RZ, R18, RZ ;  /* 0x00000012ff12723e */ /* 0x000fe400048070ff */
[----:B0-----:R-:W-:Y:S02]  /*3d680*/  @!P2 IADD3 R6, P3, R24, R6, RZ ;  /* 0x000000061806a210 */ /* 0x001fe40007f7e0ff */
[----:B------:R-:W-:Y:S02]  /*3d690*/  F2FP.SATFINITE.E4M3.F32.PACK_AB_MERGE_C R19, RZ, R19, RZ ;  /* 0x00000013ff13723e */ /* 0x000fe400048070ff */
[----:B------:R-:W-:Y:S01]  /*3d6a0*/  F2FP.SATFINITE.E4M3.F32.PACK_AB_MERGE_C R20, RZ, R20, RZ ;  /* 0x00000014ff14723e */ /* 0x000fe200048070ff */
[----:B------:R-:W-:Y:S01]  /*3d6b0*/  @!P2 IMAD.X R7, R29, 0x1, R7, P3 ;  /* 0x000000011d07a824 */ /* 0x000fe200018e0607 */
[----:B------:R-:W-:Y:S02]  /*3d6c0*/  F2FP.SATFINITE.E4M3.F32.PACK_AB_MERGE_C R21, RZ, R21, RZ ;  /* 0x00000015ff15723e */ /* 0x000fe400048070ff */
[----:B------:R-:W-:-:S02]  /*3d6d0*/  F2FP.SATFINITE.E4M3.F32.PACK_AB_MERGE_C R22, RZ, R22, RZ ;  /* 0x00000016ff16723e */ /* 0x000fc400048070ff */
[----:B------:R0:W-:Y:S01]  /*3d6e0*/  @!P2 STG.E.U8 desc[UR54][R6.64+0x1], R8 ;  /* 0x000001080600a986 */ /* 0x0001e2000c101136 */
[----:B------:R-:W-:Y:S02]  /*3d6f0*/  ISETP.LT.OR P2, PT, R28, 0x2, !P0 ;  /* 0x000000021c00780c */ /* 0x000fe40004741670 */
[----:B------:R-:W-:Y:S02]  /*3d700*/  F2FP.SATFINITE.E4M3.F32.PACK_AB_MERGE_C R23, RZ, R23, RZ ;  /* 0x00000017ff17723e */ /* 0x000fe400048070ff */
[----:B------:R-:W-:Y:S02]  /*3d710*/  F2FP.SATFINITE.E4M3.F32.PACK_AB_MERGE_C R232, RZ, R232, RZ ;  /* 0x000000e8ffe8723e */ /* 0x000fe400048070ff */
[----:B------:R-:W-:Y:S02]  /*3d720*/  F2FP.SATFINITE.E4M3.F32.PACK_AB_MERGE_C R233, RZ, R233, RZ ;  /* 0x000000e9ffe9723e */ /* 0x000fe400048070ff */
[----:B------:R-:W-:Y:S02]  /*3d730*/  F2FP.SATFINITE.E4M3.F32.PACK_AB_MERGE_C R234, RZ, R234, RZ ;  /* 0x000000eaffea723e */ /* 0x000fe400048070ff */
[----:B------:R-:W-:Y:S01]  /*3d740*/  F2FP.SATFINITE.E4M3.F32.PACK_AB_MERGE_C R235, RZ, R235, RZ ;  /* 0x000000ebffeb723e */ /* 0x000fe200048070ff */
[----:B0-----:R-:W0:Y:S01]  /*3d750*/  @!P1 LDC.64 R6, c[0x0][0x5c0] ;  /* 0x00017000ff069b82 */ /* 0x001e220000000a00 */
[----:B------:R-:W-:-:S02]  /*3d760*/  F2FP.SATFINITE.E4M3.F32.PACK_AB_MERGE_C R236, RZ, R236, RZ ;  /* 0x000000ecffec723e */ /* 0x000fc400048070ff */
[----:B------:R-:W-:Y:S02]  /*3d770*/  F2FP.SATFINITE.E4M3.F32.PACK_AB_MERGE_C R237, RZ, R237, RZ ;  /* 0x000000edffed723e */ /* 0x000fe400048070ff */
[----:B0-----:R-:W-:-:S04]  /*3d780*/  @!P1 IADD3 R6, P3, P4, R24, UR52, R6 ;  /* 0x0000003418069c10 */ /* 0x001fc8000fc7e006 */
[----:B------:R-:W-:-:S05]  /*3d790*/  @!P1 IADD3.X R7, R29, UR7, R7, P3, P4 ;  /* 0x000000071d079c10 */ /* 0x000fca0009fe8407 */
[----:B------:R0:W-:Y:S01]  /*3d7a0*/  @!P1 STG.E.U8 desc[UR54][R6.64], R9 ;  /* 0x0000000906009986 */ /* 0x0001e2000c101136 */
[----:B------:R-:W-:Y:S01]  /*3d7b0*/  ISETP.LT.OR P1, PT, R28, 0x9, !P5 ;  /* 0x000000091c00780c */ /* 0x000fe20006f21670 */
[----:B0-----:R-:W0:-:S12]  /*3d7c0*/  @!P2 LDC.64 R6, c[0x0][0x5c0] ;  /* 0x00017000ff06ab82 */ /* 0x001e180000000a00 */
[----:B------:R-:W1:Y:S01]  /*3d7d0*/  @!P1 LDC.64 R8, c[0x0][0x5c0] ;  /* 0x00017000ff089b82 */ /* 0x000e620000000a00 */
[----:B0-----:R-:W-:-:S04]  /*3d7e0*/  @!P2 IADD3 R6, P3, P4, R24, UR52, R6 ;  /* 0x000000341806ac10 */ /* 0x001fc8000fc7e006 */
[----:B------:R-:W-:-:S05]  /*3d7f0*/  @!P2 IADD3.X R7, R29, UR7, R7, P3, P4 ;  /* 0x000000071d07ac10 */ /* 0x000fca0009fe8407 */
[----:B------:R1:W-:Y:S01]  /*3d800*/  @!P2 STG.E.U8 desc[UR54][R6.64+0x1], R10 ;  /* 0x0000010a0600a986 */ /* 0x0003e2000c101136 */
[C---:B------:R-:W-:Y:S02]  /*3d810*/  ISETP.LT.OR P2, PT, R28.reuse, 0xa, !P5 ;  /* 0x0000000a1c00780c */ /* 0x040fe40006f41670 */
[----:B------:R-:W-:Y:S02]  /*3d820*/  ISETP.LT.OR P5, PT, R28, 0xa, !P0 ;  /* 0x0000000a1c00780c */ /* 0x000fe400047a1670 */
[----:B-1----:R-:W-:-:S05]  /*3d830*/  @!P1 IADD3 R6, P3, R24, R8, RZ ;  /* 0x0000000818069210 */ /* 0x002fca0007f7e0ff */
[----:B------:R-:W-:Y:S01]  /*3d840*/  @!P1 IMAD.X R7, R29, 0x1, R9, P3 ;  /* 0x000000011d079824 */ /* 0x000fe200018e0609 */
[----:B------:R-:W-:-:S04]  /*3d850*/  ISETP.LT.OR P3, PT, R28, 0x9, !P0 ;  /* 0x000000091c00780c */ /* 0x000fc80004761670 */
[----:B------:R0:W-:Y:S09]  /*3d860*/  @!P1 STG.E.U8 desc[UR54][R6.64+0x8], R11 ;  /* 0x0000080b06009986 */ /* 0x0001f2000c101136 */
[----:B------:R-:W1:Y:S08]  /*3d870*/  @!P3 LDC.64 R8, c[0x0][0x5c0] ;  /* 0x00017000ff08bb82 */ /* 0x000e700000000a00 */
[----:B0-----:R-:W0:Y:S08]  /*3d880*/  @!P2 LDC.64 R6, c[0x0][0x5c0] ;  /* 0x00017000ff06ab82 */ /* 0x001e300000000a00 */
[----:B------:R-:W2:Y:S01]  /*3d890*/  @!P5 LDC.64 R10, c[0x0][0x5c0] ;  /* 0x00017000ff0adb82 */ /* 0x000ea20000000a00 */
[----:B0-----:R-:W-:-:S05]  /*3d8a0*/  @!P2 IADD3 R6, P1, R24, R6, RZ ;  /* 0x000000061806a210 */ /* 0x001fca0007f3e0ff */
[----:B------:R-:W-:-:S05]  /*3d8b0*/  @!P2 IMAD.X R7, R29, 0x1, R7, P1 ;  /* 0x000000011d07a824 */ /* 0x000fca00008e0607 */
[----:B------:R0:W-:Y:S01]  /*3d8c0*/  @!P2 STG.E.U8 desc[UR54][R6.64+0x9], R12 ;  /* 0x0000090c0600a986 */ /* 0x0001e2000c101136 */
[----:B-1----:R-:W-:-:S04]  /*3d8d0*/  @!P3 IADD3 R8, P1, P2, R24, UR52, R8 ;  /* 0x000000341808bc10 */ /* 0x002fc8000fa3e008 */
[----:B------:R-:W-:Y:S02]  /*3d8e0*/  @!P3 IADD3.X R9, R29, UR7, R9, P1, P2 ;  /* 0x000000071d09bc10 */ /* 0x000fe40008fe4409 */
[----:B--2---:R-:W-:-:S03]  /*3d8f0*/  @!P5 IADD3 R26, P1, P2, R24, UR52, R10 ;  /* 0x00000034181adc10 */ /* 0x004fc6000fa3e00a */
[----:B------:R-:W-:Y:S01]  /*3d900*/  @!P3 STG.E.U8 desc[UR54][R8.64+0x8], R13 ;  /* 0x0000080d0800b986 */ /* 0x000fe2000c101136 */
[----:B------:R-:W-:Y:S02]  /*3d910*/  @!P5 IADD3.X R27, R29, UR7, R11, P1, P2 ;  /* 0x000000071d1bdc10 */ /* 0x000fe40008fe440b */
[----:B------:R-:W-:-:S03]  /*3d920*/  ISETP.GE.AND P1, PT, R3, 0x81, PT ;  /* 0x000000810300780c */ /* 0x000fc60003f26270 */
[----:B------:R-:W-:Y:S01]  /*3d930*/  @!P5 STG.E.U8 desc[UR54][R26.64+0x9], R14 ;  /* 0x0000090e1a00d986 */ /* 0x000fe2000c101136 */
[----:B------:R-:W-:-:S13]  /*3d940*/  ISETP.LT.OR P2, PT, R28, 0x1, !P1 ;  /* 0x000000011c00780c */ /* 0x000fda0004f41670 */
[----:B0-----:R-:W0:Y:S02]  /*3d950*/  @!P2 LDC.64 R6, c[0x0][0x5c0] ;  /* 0x00017000ff06ab82 */ /* 0x001e240000000a00 */
[----:B0-----:R-:W-:-:S04]  /*3d960*/  @!P2 IADD3 R10, P4, P6, R24, UR57, R6 ;  /* 0x00000039180aac10 */ /* 0x001fc8000fe9e006 */
[----:B------:R-:W-:Y:S02]  /*3d970*/  @!P2 IADD3.X R11, R29, UR56, R7, P4, P6 ;  /* 0x000000381d0bac10 */ /* 0x000fe4000a7ec407 */
[----:B------:R-:W-:-:S03]  /*3d980*/  ISETP.LT.OR P4, PT, R28, 0x2, !P1 ;  /* 0x000000021c00780c */ /* 0x000fc60004f81670 */
[----:B------:R0:W-:Y:S10]  /*3d990*/  @!P2 STG.E.U8 desc[UR54][R10.64], R15 ;  /* 0x0000000f0a00a986 */ /* 0x0001f4000c101136 */
[----:B------:R-:W1:Y:S01]  /*3d9a0*/  @!P4 LDC.64 R6, c[0x0][0x5c0] ;  /* 0x00017000ff06cb82 */ /* 0x000e620000000a00 */
[----:B0-----:R-:W-:Y:S01]  /*3d9b0*/  IMAD.U32 R10, RZ, RZ, UR7 ;  /* 0x00000007ff0a7e24 */ /* 0x001fe2000f8e00ff */
[----:B-1----:R-:W-:-:S04]  /*3d9c0*/  @!P4 IADD3 R8, P3, P6, R24, UR57, R6 ;  /* 0x000000391808cc10 */ /* 0x002fc8000fe7e006 */
[----:B------:R-:W-:Y:S02]  /*3d9d0*/  @!P4 IADD3.X R9, R29, UR56, R7, P3, P6 ;  /* 0x000000381d09cc10 */ /* 0x000fe40009fec407 */
[----:B------:R-:W-:-:S03]  /*3d9e0*/  ISETP.LT.OR P3, PT, R28, 0x9, !P1 ;  /* 0x000000091c00780c */ /* 0x000fc60004f61670 */
[----:B------:R0:W-:Y:S10]  /*3d9f0*/  @!P4 STG.E.U8 desc[UR54][R8.64+0x1], R16 ;  /* 0x000001100800c986 */ /* 0x0001f4000c101136 */
[----:B------:R-:W1:Y:S01]  /*3da00*/  @!P3 LDC.64 R6, c[0x0][0x5c0] ;  /* 0x00017000ff06bb82 */ /* 0x000e620000000a00 */
[----:B------:R-:W-:Y:S01]  /*3da10*/  @P3 LOP3.LUT R2, R2, 0x1000000, RZ, 0xfc, !PT ;  /* 0x0100000002023812 */ /* 0x000fe200078efcff */
[----:B0-----:R-:W-:-:S03]  /*3da20*/  IMAD.U32 R16, RZ, RZ, UR52 ;  /* 0x00000034ff107e24 */ /* 0x001fc6000f8e00ff */
[----:B------:R-:W-:-:S04]  /*3da30*/  LOP3.LUT R2, R2, 0xffdfffff, RZ, 0xc0, !PT ;  /* 0xffdfffff02027812 */ /* 0x000fc800078ec0ff */
[----:B------:R-:W-:-:S04]  /*3da40*/  @P1 LOP3.LUT R2, R2, 0x200000, RZ, 0xfc, !PT ;  /* 0x0020000002021812 */ /* 0x000fc800078efcff */
[----:B------:R-:W-:Y:S02]  /*3da50*/  LOP3.LUT R2, R2, 0xfdffffff, RZ, 0xc0, !PT ;  /* 0xfdffffff02027812 */ /* 0x000fe400078ec0ff */
[----:B-1----:R-:W-:-:S04]  /*3da60*/  @!P3 IADD3 R30, P0, P6, R24, UR57, R6 ;  /* 0x00000039181ebc10 */ /* 0x002fc8000fe1e006 */
[----:B------:R-:W-:Y:S02]  /*3da70*/  @!P3 IADD3.X R31, R29, UR56, R7, P0, P6 ;  /* 0x000000381d1fbc10 */ /* 0x000fe400087ec407 */
[----:B------:R-:W-:Y:S02]  /*3da80*/  ISETP.LT.OR P0, PT, R28, 0xa, !P1 ;  /* 0x0000000a1c00780c */ /* 0x000fe40004f01670 */
[----:B------:R-:W-:-:S04]  /*3da90*/  ISETP.GE.AND P1, PT, R3, 0x101, PT ;  /* 0x000001010300780c */ /* 0x000fc80003f26270 */
[----:B------:R-:W-:-:S07]  /*3daa0*/  ISETP.LT.OR P3, PT, R28, 0x1, !P1 ;  /* 0x000000011c00780c */ /* 0x000fce0004f61670 */
[----:B------:R-:W0:Y:S01]  /*3dab0*/  @!P0 LDC.64 R6, c[0x0][0x5c0] ;  /* 0x00017000ff068b82 */ /* 0x000e220000000a00 */
[----:B------:R-:W-:Y:S02]  /*3dac0*/  @P0 LOP3.LUT R2, R2, 0x2000000, RZ, 0xfc, !PT ;  /* 0x0200000002020812 */ /* 0x000fe400078efcff */
[----:B------:R-:W-:-:S04]  /*3dad0*/  @P1 LOP3.LUT R0, R0, 0x2000, RZ, 0xfc, !PT ;  /* 0x0000200000001812 */ /* 0x000fc800078efcff */
[----:B------:R-:W-:-:S04]  /*3dae0*/  LOP3.LUT R0, R0, 0xffffffbf, RZ, 0xc0, !PT ;  /* 0xffffffbf00007812 */ /* 0x000fc800078ec0ff */
[----:B------:R-:W-:-:S04]  /*3daf0*/  @P3 LOP3.LUT R0, R0, 0x40, RZ, 0xfc, !PT ;  /* 0x0000004000003812 */ /* 0x000fc800078efcff */
[----:B------:R-:W-:Y:S02]  /*3db00*/  LOP3.LUT R0, R0, 0xffffffdf, RZ, 0xc0, !PT ;  /* 0xffffffdf00007812 */ /* 0x000fe400078ec0ff */
[----:B0-----:R-:W-:-:S04]  /*3db10*/  @!P0 IADD3 R26, P5, P6, R24, UR57, R6 ;  /* 0x00000039181a8c10 */ /* 0x001fc8000febe006 */
[----:B------:R-:W-:Y:S02]  /*3db20*/  @!P0 IADD3.X R27, R29, UR56, R7, P5, P6 ;  /* 0x000000381d1b8c10 */ /* 0x000fe4000afec407 */
[----:B------:R-:W0:Y:S02]  /*3db30*/  @!P3 LDC.64 R6, c[0x0][0x5c0] ;  /* 0x00017000ff06bb82 */ /* 0x000e240000000a00 */
[----:B0-----:R-:W-:Y:S01]  /*3db40*/  @!P3 IADD3 R14, P2, P5, R24, UR59, R6 ;  /* 0x0000003b180ebc10 */ /* 0x001fe2000fd5e006 */
[----:B------:R-:W-:-:S03]  /*3db50*/  IMAD.U32 R6, RZ, RZ, UR52 ;  /* 0x00000034ff067e24 */ /* 0x000fc6000f8e00ff */
[----:B------:R-:W-:Y:S02]  /*3db60*/  @!P3 IADD3.X R15, R29, UR58, R7, P2, P5 ;  /* 0x0000003a1d0fbc10 */ /* 0x000fe400097ea407 */
[----:B------:R-:W-:-:S04]  /*3db70*/  ISETP.GE.AND P2, PT, R3, 0x89, PT ;  /* 0x000000890300780c */ /* 0x000fc80003f46270 */
[----:B------:R-:W-:-:S13]  /*3db80*/  ISETP.LT.OR P5, PT, R28, 0x1, !P2 ;  /* 0x000000011c00780c */ /* 0x000fda00057a1670 */
[----:B------:R-:W0:Y:S01]  /*3db90*/  @!P5 LDC.64 R8, c[0x0][0x5c0] ;  /* 0x00017000ff08db82 */ /* 0x000e220000000a00 */
[----:B------:R-:W-:-:S04]  /*3dba0*/  @!P5 IADD3 R6, P0, P6, R6, UR57, R24 ;  /* 0x000000390606dc10 */ /* 0x000fc8000fe1e018 */
[----:B------:R-:W-:Y:S02]  /*3dbb0*/  @!P5 IADD3.X R10, R10, UR56, R29, P0, P6 ;  /* 0x000000380a0adc10 */ /* 0x000fe400087ec41d */
[----:B------:R-:W-:-:S13]  /*3dbc0*/  ISETP.LT.OR P0, PT, R28, 0x2, !P1 ;  /* 0x000000021c00780c */ /* 0x000fda0004f01670 */
[----:B------:R-:W-:Y:S02]  /*3dbd0*/  @P0 LOP3.LUT R0, R0, 0x20, RZ, 0xfc, !PT ;  /* 0x0000002000000812 */ /* 0x000fe400078efcff */
[----:B0-----:R-:W-:Y:S02]  /*3dbe0*/  @!P5 IADD3 R8, P3, R6, R8, RZ ;  /* 0x000000080608d210 */ /* 0x001fe40007f7e0ff */
[----:B------:R-:W0:Y:S01]  /*3dbf0*/  @!P0 LDC.64 R6, c[0x0][0x5c0] ;  /* 0x00017000ff068b82 */ /* 0x000e220000000a00 */
[----:B------:R-:W-:Y:S02]  /*3dc00*/  LOP3.LUT R0, R0, 0xffffffef, RZ, 0xc0, !PT ;  /* 0xffffffef00007812 */ /* 0x000fe400078ec0ff */
[----:B------:R-:W-:Y:S01]  /*3dc10*/  @!P5 IMAD.X R9, R10, 0x1, R9, P3 ;  /* 0x000000010a09d824 */ /* 0x000fe200018e0609 */
[C---:B------:R-:W-:Y:S02]  /*3dc20*/  ISETP.LT.OR P3, PT, R28.reuse, 0x9, !P1 ;  /* 0x000000091c00780c */ /* 0x040fe40004f61670 */
[----:B------:R-:W-:-:S02]  /*3dc30*/  ISETP.LT.OR P1, PT, R28, 0xa, !P1 ;  /* 0x0000000a1c00780c */ /* 0x000fc40004f21670 */
[----:B------:R1:W-:Y:S09]  /*3dc40*/  @!P5 STG.E.U8 desc[UR54][R8.64], R17 ;  /* 0x000000110800d986 */ /* 0x0003f2000c101136 */
[----:B------:R-:W-:Y:S01]  /*3dc50*/  @P3 LOP3.LUT R0, R0, 0x10, RZ, 0xfc, !PT ;  /* 0x0000001000003812 */ /* 0x000fe200078efcff */
[----:B-1----:R-:W-:-:S03]  /*3dc60*/  IMAD.U32 R8, RZ, RZ, UR52 ;  /* 0x00000034ff087e24 */ /* 0x002fc6000f8e00ff */
[----:B------:R-:W-:Y:S01]  /*3dc70*/  LOP3.LUT R0, R0, 0xfffffff7, RZ, 0xc0, !PT ;  /* 0xfffffff700007812 */ /* 0x000fe200078ec0ff */
[----:B------:R-:W-:Y:S01]  /*3dc80*/  IMAD.U32 R9, RZ, RZ, UR7 ;  /* 0x00000007ff097e24 */ /* 0x000fe2000f8e00ff */
[----:B0-----:R-:W-:Y:S01]  /*3dc90*/  @!P0 IADD3 R12, P4, P6, R24, UR59, R6 ;  /* 0x0000003b180c8c10 */ /* 0x001fe2000fe9e006 */
[----:B------:R-:W-:Y:S01]  /*3dca0*/  IMAD.U32 R17, RZ, RZ, UR7 ;  /* 0x00000007ff117e24 */ /* 0x000fe2000f8e00ff */
[----:B------:R-:W-:Y:S02]  /*3dcb0*/  @P1 LOP3.LUT R0, R0, 0x8, RZ, 0xfc, !PT ;  /* 0x0000000800001812 */ /* 0x000fe400078efcff */
[----:B------:R-:W-:Y:S02]  /*3dcc0*/  @!P0 IADD3.X R13, R29, UR58, R7, P4, P6 ;  /* 0x0000003a1d0d8c10 */ /* 0x000fe4000a7ec407 */
[----:B------:R-:W-:Y:S02]  /*3dcd0*/  ISETP.LT.OR P4, PT, R28, 0x2, !P2 ;  /* 0x000000021c00780c */ /* 0x000fe40005781670 */
[----:B------:R-:W-:-:S11]  /*3dce0*/  LOP3.LUT P0, RZ, R2, 0x2000000, RZ, 0xc0, !PT ;  /* 0x0200000002ff7812 */ /* 0x000fd6000780c0ff */
[----:B------:R-:W0:Y:S01]  /*3dcf0*/  @!P4 LDC.64 R6, c[0x0][0x5c0] ;  /* 0x00017000ff06cb82 */ /* 0x000e220000000a00 */
[----:B------:R-:W-:-:S04]  /*3dd00*/  @!P4 IADD3 R8, P5, P6, R8, UR57, R24 ;  /* 0x000000390808cc10 */ /* 0x000fc8000febe018 */
[----:B------:R-:W-:Y:S02]  /*3dd10*/  @!P4 IADD3.X R9, R9, UR56, R29, P5, P6 ;  /* 0x000000380909cc10 */ /* 0x000fe4000afec41d */
[----:B0-----:R-:W-:-:S05]  /*3dd20*/  @!P4 IADD3 R8, P5, R8, R6, RZ ;  /* 0x000000060808c210 */ /* 0x001fca0007fbe0ff */
[----:B------:R-:W-:Y:S02]  /*3dd30*/  @!P4 IMAD.X R9, R9, 0x1, R7, P5 ;  /* 0x000000010909c824 */ /* 0x000fe400028e0607 */
[----:B------:R-:W0:Y:S03]  /*3dd40*/  @!P3 LDC.64 R6, c[0x0][0x5c0] ;  /* 0x00017000ff06bb82 */ /* 0x000e260000000a00 */
[----:B------:R1:W-:Y:S02]  /*3dd50*/  @!P4 STG.E.U8 desc[UR54][R8.64+0x1], R18 ;  /* 0x000001120800c986 */ /* 0x0003e4000c101136 */
[----:B-1----:R-:W-:Y:S01]  /*3dd60*/  IMAD.U32 R18, RZ, RZ, UR52 ;  /* 0x00000034ff127e24 */ /* 0x002fe2000f8e00ff */
[----:B0-----:R-:W-:-:S04]  /*3dd70*/  @!P3 IADD3 R10, P5, P6, R24, UR59, R6 ;  /* 0x0000003b180abc10 */ /* 0x001fc8000febe006 */
[----:B------:R-:W-:Y:S02]  /*3dd80*/  @!P3 IADD3.X R11, R29, UR58, R7, P5, P6 ;  /* 0x0000003a1d0bbc10 */ /* 0x000fe4000afec407 */
[----:B------:R-:W0:Y:S01]  /*3dd90*/  @!P1 LDC.64 R6, c[0x0][0x5c0] ;  /* 0x00017000ff069b82 */ /* 0x000e220000000a00 */
[----:B------:R-:W-:Y:S02]  /*3dda0*/  LOP3.LUT P3, RZ, R2, 0x1000000, RZ, 0xc0, !PT ;  /* 0x0100000002ff7812 */ /* 0x000fe4000786c0ff */
[----:B------:R-:W-:Y:S02]  /*3ddb0*/  ISETP.LT.OR P6, PT, R28, 0xa, !P2 ;  /* 0x0000000a1c00780c */ /* 0x000fe400057c1670 */
[----:B------:R-:W-:-:S04]  /*3ddc0*/  LOP3.LUT R2, R2, 0xffbfffff, RZ, 0xc0, !PT ;  /* 0xffbfffff02027812 */ /* 0x000fc800078ec0ff */
[----:B------:R-:W-:-:S04]  /*3ddd0*/  @P2 LOP3.LUT R2, R2, 0x400000, RZ, 0xfc, !PT ;  /* 0x0040000002022812 */ /* 0x000fc800078efcff */
[----:B------:R-:W-:Y:S01]  /*3dde0*/  LOP3.LUT R2, R2, 0xff7fffff, RZ, 0xc0, !PT ;  /* 0xff7fffff02027812 */ /* 0x000fe200078ec0ff */
[----:B------:R1:W-:Y:S04]  /*3ddf0*/  @!P3 STG.E.U8 desc[UR54][R30.64+0x8], R19 ;  /* 0x000008131e00b986 */ /* 0x0003e8000c101136 */
[----:B------:R2:W-:Y:S01]  /*3de00*/  @!P0 STG.E.U8 desc[UR54][R26.64+0x9], R20 ;  /* 0x000009141a008986 */ /* 0x0005e2000c101136 */
[----:B0-----:R-:W-:Y:S01]  /*3de10*/  @!P1 IADD3 R8, P4, P5, R24, UR59, R6 ;  /* 0x0000003b18089c10 */ /* 0x001fe2000fd9e006 */
[----:B-1----:R-:W-:-:S03]  /*3de20*/  IMAD.U32 R30, RZ, RZ, UR7 ;  /* 0x00000007ff1e7e24 */ /* 0x002fc6000f8e00ff */
[----:B------:R-:W-:Y:S01]  /*3de30*/  @!P1 IADD3.X R9, R29, UR58, R7, P4, P5 ;  /* 0x0000003a1d099c10 */ /* 0x000fe2000a7ea407 */
[----:B------:R-:W-:Y:S01]  /*3de40*/  IMAD.U32 R19, RZ, RZ, UR52 ;  /* 0x00000034ff137e24 */ /* 0x000fe2000f8e00ff */
[----:B------:R-:W-:Y:S01]  /*3de50*/  ISETP.LT.OR P5, PT, R28, 0x9, !P2 ;  /* 0x000000091c00780c */ /* 0x000fe200057a1670 */
[----:B--2---:R-:W-:Y:S01]  /*3de60*/  IMAD.U32 R20, RZ, RZ, UR7 ;  /* 0x00000007ff147e24 */ /* 0x004fe2000f8e00ff */
[----:B------:R-:W-:Y:S01]  /*3de70*/  LOP3.LUT P2, RZ, R0, 0x40, RZ, 0xc0, !PT ;  /* 0x0000004000ff7812 */ /* 0x000fe2000784c0ff */
[----:B------:R-:W-:-:S10]  /*3de80*/  IMAD.U32 R26, RZ, RZ, UR7 ;  /* 0x00000007ff1a7e24 */ /* 0x000fd4000f8e00ff */
[----:B------:R-:W0:Y:S01]  /*3de90*/  @!P5 LDC.64 R6, c[0x0][0x5c0] ;  /* 0x00017000ff06db82 */ /* 0x000e220000000a00 */
[--C-:B------:R-:W-:Y:S02]  /*3dea0*/  @!P5 IADD3 R16, P3, P4, R16, UR57, R24.reuse ;  /* 0x000000391010dc10 */ /* 0x100fe4000fc7e018 */
[----:B------:R-:W-:Y:S02]  /*3deb0*/  @P2 LOP3.LUT R2, R2, 0x800000, RZ, 0xfc, !PT ;  /* 0x0080000002022812 */ /* 0x000fe400078efcff */
[----:B------:R-:W-:Y:S02]  /*3dec0*/  @!P5 IADD3.X R17, R17, UR56, R29, P3, P4 ;  /* 0x000000381111dc10 */ /* 0x000fe40009fe841d */
[----:B------:R-:W-:-:S04]  /*3ded0*/  @!P6 IADD3 R18, P3, P4, R18, UR57, R24 ;  /* 0x000000391212ec10 */ /* 0x000fc8000fc7e018 */
[----:B------:R-:W-:Y:S02]  /*3dee0*/  @!P6 IADD3.X R30, R30, UR56, R29, P3, P4 ;  /* 0x000000381e1eec10 */ /* 0x000fe40009fe841d */
[----:B------:R-:W-:-:S04]  /*3def0*/  ISETP.GE.AND P3, PT, R3, 0x109, PT ;  /* 0x000001090300780c */ /* 0x000fc80003f66270 */
[----:B------:R-:W-:Y:S02]  /*3df00*/  ISETP.LT.OR P4, PT, R28, 0x1, !P3 ;  /* 0x000000011c00780c */ /* 0x000fe40005f81670 */
[----:B0-----:R-:W-:Y:S01]  /*3df10*/  @!P5 IADD3 R6, P0, R16, R6, RZ ;  /* 0x000000061006d210 */ /* 0x001fe20007f1e0ff */
[----:B------:R-:W-:-:S04]  /*3df20*/  IMAD.U32 R16, RZ, RZ, UR52 ;  /* 0x00000034ff107e24 */ /* 0x000fc8000f8e00ff */
[----:B------:R-:W-:-:S06]  /*3df30*/  @!P5 IMAD.X R7, R17, 0x1, R7, P0 ;  /* 0x000000011107d824 */ /* 0x000fcc00000e0607 */
[----:B------:R-:W-:Y:S01]  /*3df40*/  @!P4 IADD3 R19, P1, P2, R19, UR59, R24 ;  /* 0x0000003b1313cc10 */ /* 0x000fe2000fa3e018 */
[----:B------:R-:W-:Y:S01]  /*3df50*/  IMAD.U32 R17, RZ, RZ, UR7 ;  /* 0x00000007ff117e24 */ /* 0x000fe2000f8e00ff */
[----:B------:R0:W-:Y:S01]  /*3df60*/  @!P5 STG.E.U8 desc[UR54][R6.64+0x8], R21 ;  /* 0x000008150600d986 */ /* 0x0001e2000c101136 */
[----:B------:R-:W-:Y:S02]  /*3df70*/  ISETP.LT.OR P5, PT, R28, 0x2, !P3 ;  /* 0x000000021c00780c */ /* 0x000fe40005fa1670 */
[----:B------:R-:W-:Y:S01]  /*3df80*/  @!P4 IADD3.X R20, R20, UR58, R29, P1, P2 ;  /* 0x0000003a1414cc10 */ /* 0x000fe20008fe441d */
[----:B0-----:R-:W0:Y:S01]  /*3df90*/  @!P6 LDC.64 R6, c[0x0][0x5c0] ;  /* 0x00017000ff06eb82 */ /* 0x001e220000000a00 */
[----:B------:R-:W-:-:S09]  /*3dfa0*/  IMAD.U32 R21, RZ, RZ, UR7 ;  /* 0x00000007ff157e24 */ /* 0x000fd2000f8e00ff */
[----:B------:R-:W-:-:S04]  /*3dfb0*/  @!P5 IADD3 R16, P0, P1, R16, UR59, R24 ;  /* 0x0000003b1010dc10 */ /* 0x000fc8000f91e018 */
[----:B------:R-:W-:Y:S02]  /*3dfc0*/  @!P5 IADD3.X R17, R17, UR58, R29, P0, P1 ;  /* 0x0000003a1111dc10 */ /* 0x000fe400087e241d */
[----:B------:R-:W-:Y:S02]  /*3dfd0*/  ISETP.LT.OR P1, PT, R28, 0x9, !P3 ;  /* 0x000000091c00780c */ /* 0x000fe40005f21670 */
[----:B0-----:R-:W-:Y:S01]  /*3dfe0*/  @!P6 IADD3 R6, P0, R18, R6, RZ ;  /* 0x000000061206e210 */ /* 0x001fe20007f1e0ff */
[----:B------:R-:W-:-:S04]  /*3dff0*/  IMAD.U32 R18, RZ, RZ, UR52 ;  /* 0x00000034ff127e24 */ /* 0x000fc8000f8e00ff */
[----:B------:R-:W-:-:S06]  /*3e000*/  @!P6 IMAD.X R7, R30, 0x1, R7, P0 ;  /* 0x000000011e07e824 */ /* 0x000fcc00000e0607 */
[----:B------:R-:W-:-:S04]  /*3e010*/  @!P1 IADD3 R18, P0, P2, R18, UR59, R24 ;  /* 0x0000003b12129c10 */ /* 0x000fc8000fa1e018 */
[----:B------:R-:W-:Y:S01]  /*3e020*/  @!P1 IADD3.X R21, R21, UR58, R29, P0, P2 ;  /* 0x0000003a15159c10 */ /* 0x000fe200087e441d */
[----:B------:R0:W-:Y:S01]  /*3e030*/  @!P6 STG.E.U8 desc[UR54][R6.64+0x9], R22 ;  /* 0x000009160600e986 */ /* 0x0001e2000c101136 */
[----:B------:R-:W-:Y:S01]  /*3e040*/  ISETP.LT.OR P0, PT, R28, 0xa, !P3 ;  /* 0x0000000a1c00780c */ /* 0x000fe20005f01670 */
[----:B0-----:R-:W-:Y:S01]  /*3e050*/  IMAD.U32 R22, RZ, RZ, UR52 ;  /* 0x00000034ff167e24 */ /* 0x001fe2000f8e00ff */
[----:B------:R-:W0:Y:S11]  /*3e060*/  @!P4 LDC.64 R6, c[0x0][0x5c0] ;  /* 0x00017000ff06cb82 */ /* 0x000e360000000a00 */
[----:B------:R-:W-:-:S04]  /*3e070*/  @!P0 IADD3 R22, P2, P6, R22, UR59, R24 ;  /* 0x0000003b16168c10 */ /* 0x000fc8000fe5e018 */
[----:B------:R-:W-:Y:S02]  /*3e080*/  @!P0 IADD3.X R26, R26, UR58, R29, P2, P6 ;  /* 0x0000003a1a1a8c10 */ /* 0x000fe400097ec41d */
[----:B------:R-:W-:Y:S02]  /*3e090*/  LOP3.LUT P2, RZ, R2, 0x800000, RZ, 0xc0, !PT ;  /* 0x0080000002ff7812 */ /* 0x000fe4000784c0ff */
[----:B------:R-:W-:-:S11]  /*3e0a0*/  LOP3.LUT P6, RZ, R0, 0x20, RZ, 0xc0, !PT ;  /* 0x0000002000ff7812 */ /* 0x000fd600078cc0ff */
[----:B------:R-:W-:Y:S01]  /*3e0b0*/  @!P2 STG.E.U8 desc[UR54][R14.64], R23 ;  /* 0x000000170e00a986 */ /* 0x000fe2000c101136 */
[----:B------:R-:W-:-:S03]  /*3e0c0*/  LOP3.LUT P2, RZ, R2, 0x400000, RZ, 0xc0, !PT ;  /* 0x0040000002ff7812 */ /* 0x000fc6000784c0ff */
[----:B------:R-:W-:Y:S01]  /*3e0d0*/  @!P6 STG.E.U8 desc[UR54][R12.64+0x1], R232 ;  /* 0x000001e80c00e986 */ /* 0x000fe2000c101136 */
[----:B0-----:R-:W-:-:S05]  /*3e0e0*/  @!P4 IADD3 R6, P6, R19, R6, RZ ;  /* 0x000000061306c210 */ /* 0x001fca0007fde0ff */
[----:B------:R-:W-:Y:S01]  /*3e0f0*/  @!P4 IMAD.X R7, R20, 0x1, R7, P6 ;  /* 0x000000011407c824 */ /* 0x000fe200030e0607 */
[----:B------:R-:W-:-:S04]  /*3e100*/  LOP3.LUT P6, RZ, R0, 0x8, RZ, 0xc0, !PT ;  /* 0x0000000800ff7812 */ /* 0x000fc800078cc0ff */
[----:B------:R0:W-:Y:S02]  /*3e110*/  @!P4 STG.E.U8 desc[UR54][R6.64], R233 ;  /* 0x000000e90600c986 */ /* 0x0001e4000c101136 */
[----:B0-----:R-:W0:Y:S02]  /*3e120*/  @!P5 LDC.64 R6, c[0x0][0x5c0] ;  /* 0x00017000ff06db82 */ /* 0x001e240000000a00 */
[----:B0-----:R-:W-:-:S05]  /*3e130*/  @!P5 IADD3 R6, P4, R16, R6, RZ ;  /* 0x000000061006d210 */ /* 0x001fca0007f9e0ff */
[----:B------:R-:W-:Y:S01]  /*3e140*/  @!P5 IMAD.X R7, R17, 0x1, R7, P4 ;  /* 0x000000011107d824 */ /* 0x000fe200020e0607 */
[C---:B------:R-:W-:Y:S02]  /*3e150*/  LOP3.LUT P4, RZ, R0.reuse, 0x10, RZ, 0xc0, !PT ;  /* 0x0000001000ff7812 */ /* 0x040fe4000788c0ff */
[----:B------:R-:W-:Y:S02]  /*3e160*/  LOP3.LUT R0, R0, 0xffbfffff, RZ, 0xc0, !PT ;  /* 0xffbfffff00007812 */ /* 0x000fe400078ec0ff */
[----:B------:R0:W-:Y:S09]  /*3e170*/  @!P5 STG.E.U8 desc[UR54][R6.64+0x1], R234 ;  /* 0x000001ea0600d986 */ /* 0x0001f2000c101136 */
[----:B------:R-:W-:Y:S01]  /*3e180*/  @!P4 STG.E.U8 desc[UR54][R10.64+0x8], R235 ;  /* 0x000008eb0a00c986 */ /* 0x000fe2000c101136 */
[----:B------:R-:W-:-:S03]  /*3e190*/  ISETP.GE.AND P4, PT, R3, 0x181, PT ;  /* 0x000001810300780c */ /* 0x000fc60003f86270 */
[----:B------:R1:W-:Y:S01]  /*3e1a0*/  @!P6 STG.E.U8 desc[UR54][R8.64+0x9], R236 ;  /* 0x000009ec0800e986 */ /* 0x0003e2000c101136 */
[----:B------:R-:W-:-:S13]  /*3e1b0*/  ISETP.LT.OR P5, PT, R28, 0x1, !P4 ;  /* 0x000000011c00780c */ /* 0x000fda00067a1670 */
[----:B0-----:R-:W0:Y:S01]  /*3e1c0*/  @!P5 LDC.64 R6, c[0x0][0x5c0] ;  /* 0x00017000ff06db82 */ /* 0x001e220000000a00 */
[----:B-1----:R-:W-:Y:S02]  /*3e1d0*/  @!P5 IMAD.MOV.U32 R8, RZ, RZ, R24 ;  /* 0x000000ffff08d224 */ /* 0x002fe400078e0018 */
[----:B------:R-:W-:Y:S02]  /*3e1e0*/  @!P5 IMAD.MOV.U32 R9, RZ, RZ, R29 ;  /* 0x000000ffff09d224 */ /* 0x000fe400078e001d */
[----:B------:R-:W-:Y:S02]  /*3e1f0*/  @!P5 IMAD R11, R5, 0x180, RZ ;  /* 0x00000180050bd824 */ /* 0x000fe400078e02ff */
[----:B------:R-:W-:-:S03]  /*3e200*/  @!P5 IMAD.WIDE.U32 R8, R4, 0x180, R8 ;  /* 0x000001800408d825 */ /* 0x000fc600078e0008 */
[----:B0-----:R-:W-:-:S04]  /*3e210*/  @!P5 IADD3 R10, P6, R8, R6, RZ ;  /* 0x00000006080ad210 */ /* 0x001fc80007fde0ff */
[----:B------:R-:W-:Y:S02]  /*3e220*/  @!P5 IADD3.X R11, R7, R9, R11, P6, !PT ;  /* 0x00000009070bd210 */ /* 0x000fe400037fe40b */
[----:B------:R-:W0:Y:S02]  /*3e230*/  @!P1 LDC.64 R6, c[0x0][0x5c0] ;  /* 0x00017000ff069b82 */ /* 0x000e240000000a00 */
[----:B0-----:R-:W-:-:S05]  /*3e240*/  @!P1 IADD3 R6, P6, R18, R6, RZ ;  /* 0x0000000612069210 */ /* 0x001fca0007fde0ff */
[----:B------:R-:W-:Y:S01]  /*3e250*/  @!P1 IMAD.X R7, R21, 0x1, R7, P6 ;  /* 0x0000000115079824 */ /* 0x000fe200030e0607 */
[----:B------:R-:W-:-:S04]  /*3e260*/  ISETP.LT.OR P6, PT, R28, 0x2, !P4 ;  /* 0x000000021c00780c */ /* 0x000fc800067c1670 */
[----:B------:R0:W-:Y:S09]  /*3e270*/  @!P1 STG.E.U8 desc[UR54][R6.64+0x8], R237 ;  /* 0x000008ed06009986 */ /* 0x0001f2000c101136 */
[----:B------:R-:W-:Y:S02]  /*3e280*/  @!P6 IMAD.MOV.U32 R8, RZ, RZ, R24 ;  /* 0x000000ffff08e224 */ /* 0x000fe400078e0018 */
[----:B------:R-:W-:Y:S01]  /*3e290*/  @!P6 IMAD.MOV.U32 R9, RZ, RZ, R29 ;  /* 0x000000ffff09e224 */ /* 0x000fe200078e001d */
[----:B0-----:R-:W0:Y:S01]  /*3e2a0*/  @!P6 LDC.64 R6, c[0x0][0x5c0] ;  /* 0x00017000ff06eb82 */ /* 0x001e220000000a00 */
[----:B------:R-:W-:-:S02]  /*3e2b0*/  @!P6 IMAD R12, R5, 0x180, RZ ;  /* 0x00000180050ce824 */ /* 0x000fc400078e02ff */
[----:B------:R-:W-:-:S03]  /*3e2c0*/  @!P6 IMAD.WIDE.U32 R8, R4, 0x180, R8 ;  /* 0x000001800408e825 */ /* 0x000fc600078e0008 */
[----:B0-----:R-:W-:-:S04]  /*3e2d0*/  @!P6 IADD3 R8, P1, R8, R6, RZ ;  /* 0x000000060808e210 */ /* 0x001fc80007f3e0ff */
[----:B------:R-:W-:Y:S01]  /*3e2e0*/  @!P6 IADD3.X R9, R7, R9, R12, P1, !PT ;  /* 0x000000090709e210 */ /* 0x000fe20000ffe40c */
[----:B------:R-:W-:Y:S01]  /*3e2f0*/  FMUL R12, R36, UR4 ;  /* 0x00000004240c7c20 */ /* 0x000fe20008400000 */
[----:B------:R-:W0:Y:S04]  /*3e300*/  @!P0 LDC.64 R6, c[0x0][0x5c0] ;  /* 0x00017000ff068b82 */ /* 0x000e280000000a00 */
[----:B------:R-:W-:Y:S02]  /*3e310*/  F2FP.SATFINITE.E4M3.F32.PACK_AB_MERGE_C R12, RZ, R12, RZ ;  /* 0x0000000cff0c723e */ /* 0x000fe400048070ff */
[----:B0-----:R-:W-:-:S05]  /*3e320*/  @!P0 IADD3 R6, P1, R22, R6, RZ ;  /* 0x0000000616068210 */ /* 0x001fca0007f3e0ff */
[----:B------:R-:W-:Y:S01]  /*3e330*/  @!P0 IMAD.X R7, R26, 0x1, R7, P1 ;  /* 0x000000011a078824 */ /* 0x000fe200008e0607 */
[----:B------:R-:W-:-:S04]  /*3e340*/  LOP3.LUT P1, RZ, R2, 0x200000, RZ, 0xc0, !PT ;  /* 0x0020000002ff7812 */ /* 0x000fc8000782c0ff */
[----:B------:R3:W-:Y:S01]  /*3e350*/  @!P0 STG.E.U8 desc[UR54][R6.64+0x9], R12 ;  /* 0x0000090c06008986 */ /* 0x0007e2000c101136 */
[----:B------:R-:W-:Y:S01]  /*3e360*/  LOP3.LUT P0, RZ, R2, 0x100000, RZ, 0xc0, !PT ;  /* 0x0010000002ff7812 */ /* 0x000fe2000780c0ff */
[----:B---3--:R-:W-:Y:S01]  /*3e370*/  FMUL R6, R35, UR4 ;  /* 0x0000000423067c20 */ /* 0x008fe20008400000 */
[----:B-----5:R-:W-:-:S04]  /*3e380*/  FMUL R7, R33, UR4 ;  /* 0x0000000421077c20 */ /* 0x020fc80008400000 */
[----:B------:R-:W-:-:S05]  /*3e390*/  F2FP.SATFINITE.E4M3.F32.PACK_AB_MERGE_C R6, RZ, R6, RZ ;  /* 0x00000006ff06723e */ /* 0x000fca00048070ff */
[----:B------:R4:W-:Y:S01]  /*3e3a0*/  @!P5 STG.E.U8 desc[UR54][R10.64], R6 ;  /* 0x000000060a00d986 */ /* 0x0009e2000c101136 */
[----:B------:R-:W-:Y:S01]  /*3e3b0*/  ISETP.GE.AND P5, PT, R3, 0x189, PT ;  /* 0x000001890300780c */ /* 0x000fe20003fa6270 */
[----:B----4-:R-:W-:-:S12]  /*3e3c0*/  FMUL R6, R34, UR4 ;  /* 0x0000000422067c20 */ /* 0x010fd80008400000 */
[----:B------:R-:W-:Y:S02]  /*3e3d0*/  @P5 LOP3.LUT R0, R0, 0x400000, RZ, 0xfc, !PT ;  /* 0x0040000000005812 */ /* 0x000fe400078efcff */
[----:B------:R-:W-:Y:S02]  /*3e3e0*/  ISETP.LT.OR P5, PT, R28, 0x1, !P5 ;  /* 0x000000011c00780c */ /* 0x000fe40006fa1670 */
[----:B------:R-:W-:-:S05]  /*3e3f0*/  F2FP.SATFINITE.E4M3.F32.PACK_AB_MERGE_C R6, RZ, R6, RZ ;  /* 0x00000006ff06723e */ /* 0x000fca00048070ff */
[----:B------:R0:W-:Y:S02]  /*3e400*/  @!P6 STG.E.U8 desc[UR54][R8.64+0x1], R6 ;  /* 0x000001060800e986 */ /* 0x0001e4000c101136 */
[----:B0-----:R-:W-:Y:S01]  /*3e410*/  FMUL R6, R32, UR4 ;  /* 0x0000000420067c20 */ /* 0x001fe20008400000 */
[----:B------:R-:W-:-:S04]  /*3e420*/  F2FP.SATFINITE.E4M3.F32.PACK_AB_MERGE_C R9, RZ, R7, RZ ;  /* 0x00000007ff09723e */ /* 0x000fc800048070ff */
[----:B------:R-:W-:Y:S01]  /*3e430*/  F2FP.SATFINITE.E4M3.F32.PACK_AB_MERGE_C R8, RZ, R6, RZ ;  /* 0x00000006ff08723e */ /* 0x000fe200048070ff */
[----:B------:R-:W-:Y:S06]  /*3e440*/  @P5 BRA `(.L_x_37) ;  /* 0x00000000002c5947 */ /* 0x000fec0003800000 */
[----:B------:R-:W-:Y:S01]  /*3e450*/  IMAD.MOV.U32 R6, RZ, RZ, R24 ;  /* 0x000000ffff067224 */ /* 0x000fe200078e0018 */
[----:B------:R-:W-:Y:S01]  /*3e460*/  ULDC.64 UR8, c[0x0][0x5c0] ;  /* 0x0001700000087ab9 */ /* 0x000fe20000000a00 */
[----:B------:R-:W-:Y:S02]  /*3e470*/  IMAD.MOV.U32 R7, RZ, RZ, R29 ;  /* 0x000000ffff077224 */ /* 0x000fe400078e001d */
[----:B------:R-:W-:Y:S02]  /*3e480*/  IMAD.U32 R3, RZ, RZ, UR8 ;  /* 0x00000008ff037e24 */ /* 0x000fe4000f8e00ff */
[----:B------:R-:W-:-:S04]  /*3e490*/  IMAD.WIDE.U32 R6, R4, 0x180, R6 ;  /* 0x0000018004067825 */ /* 0x000fc800078e0006 */
[----:B------:R-:W-:Y:S01]  /*3e4a0*/  IMAD R10, R5, 0x180, RZ ;  /* 0x00000180050a7824 */ /* 0x000fe200078e02ff */
[----:B------:R-:W-:Y:S01]  /*3e4b0*/  IADD3 R6, P5, P6, R6, UR52, R3 ;  /* 0x0000003406067c10 */ /* 0x000fe2000febe003 */
[----:B------:R-:W-:Y:S02]  /*3e4c0*/  IMAD.U32 R3, RZ, RZ, UR9 ;  /* 0x00000009ff037e24 */ /* 0x000fe4000f8e00ff */
[----:B------:R-:W-:-:S05]  /*3e4d0*/  IMAD.IADD R7, R7, 0x1, R10 ;  /* 0x0000000107077824 */ /* 0x000fca00078e020a */
[----:B------:R-:W-:-:S05]  /*3e4e0*/  IADD3.X R7, R7, UR7, R3, P5, P6 ;  /* 0x0000000707077c10 */ /* 0x000fca000afec403 */
[----:B------:R0:W-:Y:S02]  /*3e4f0*/  STG.E.U8 desc[UR54][R6.64], R9 ;  /* 0x0000000906007986 */ /* 0x0001e4000c101136 */
.L_x_37:
[----:B------:R-:W-:Y:S05]  /*3e500*/  BSYNC B1 ;  /* 0x0000000000017941 */ /* 0x000fea0003800000 */
.L_x_36:
[----:B------:R-:W-:Y:S01]  /*3e510*/  LOP3.LUT P5, RZ, R0, 0x400000, RZ, 0xc0, !PT ;  /* 0x0040000000ff7812 */ /* 0x000fe200078ac0ff */
[----:B------:R-:W-:Y:S03]  /*3e520*/  BSSY B1, `(.L_x_38) ;  /* 0x000000e000017945 */ /* 0x000fe60003800000 */
[----:B------:R-:W-:-:S13]  /*3e530*/  ISETP.LT.OR P5, PT, R28, 0x2, !P5 ;  /* 0x000000021c00780c */ /* 0x000fda0006fa1670 */
[----:B------:R-:W-:Y:S05]  /*3e540*/  @P5 BRA `(.L_x_39) ;  /* 0x00000000002c5947 */ /* 0x000fea0003800000 */
[----:B0-----:R-:W-:Y:S01]  /*3e550*/  IMAD.MOV.U32 R6, RZ, RZ, R24 ;  /* 0x000000ffff067224 */ /* 0x001fe200078e0018 */
        /* <DEDUP_REMOVED lines=10> */
.L_x_39:
[----:B------:R-:W-:Y:S05]  /*3e600*/  BSYNC B1 ;  /* 0x0000000000017941 */ /* 0x000fea0003800000 */
.L_x_38:
[----:B------:R-:W2:Y:S04]  /*3e610*/  LDL.LU R15, [R1+0x254] ;  /* 0x00025400010f7983 */ /* 0x000ea80000300800 */
[----:B------:R-:W3:Y:S04]  /*3e620*/  LDL.LU R14, [R1+0x258] ;  /* 0x00025800010e7983 */ /* 0x000ee80000300800 */
[----:B------:R-:W4:Y:S04]  /*3e630*/  LDL.LU R13, [R1+0x25c] ;  /* 0x00025c00010d7983 */ /* 0x000f280000300800 */
[----:B------:R-:W5:Y:S01]  /*3e640*/  LDL.LU R12, [R1+0x260] ;  /* 0x00026000010c7983 */ /* 0x000f620000300800 */
[----:B------:R-:W-:Y:S01]  /*3e650*/  ISETP.LT.OR P6, PT, R28, 0x9, !P4 ;  /* 0x000000091c00780c */ /* 0x000fe200067c1670 */
[----:B------:R-:W-:Y:S01]  /*3e660*/  BSSY B1, `(.L_x_40) ;  /* 0x000002b000017945 */ /* 0x000fe20003800000 */
[----:B------:R-:W-:-:S04]  /*3e670*/  LOP3.LUT R2, R2, 0xffefffff, RZ, 0xc0, !PT ;  /* 0xffefffff02027812 */ /* 0x000fc800078ec0ff */
[----:B------:R-:W-:-:S07]  /*3e680*/  @P0 LOP3.LUT R2, R2, 0x100000, RZ, 0xfc, !PT ;  /* 0x0010000002020812 */ /* 0x000fce00078efcff */
[----:B01----:R-:W0:Y:S01]  /*3e690*/  @!P6 LDC.64 R6, c[0x0][0x5c0] ;  /* 0x00017000ff06eb82 */ /* 0x003e220000000a00 */
[----:B------:R-:W-:Y:S02]  /*3e6a0*/  @!P6 IMAD.MOV.U32 R8, RZ, RZ, R24 ;  /* 0x000000ffff08e224 */ /* 0x000fe400078e0018 */
[----:B------:R-:W-:Y:S02]  /*3e6b0*/  @!P6 IMAD.MOV.U32 R9, RZ, RZ, R29 ;  /* 0x000000ffff09e224 */ /* 0x000fe400078e001d */
[----:B------:R-:W-:Y:S02]  /*3e6c0*/  @!P6 IMAD R3, R5, 0x180, RZ ;  /* 0x000001800503e824 */ /* 0x000fe400078e02ff */
[----:B------:R-:W-:-:S03]  /*3e6d0*/  @!P6 IMAD.WIDE.U32 R8, R4, 0x180, R8 ;  /* 0x000001800408e825 */ /* 0x000fc600078e0008 */
[----:B0-----:R-:W-:-:S04]  /*3e6e0*/  @!P6 IADD3 R10, P5, R8, R6, RZ ;  /* 0x00000006080ae210 */ /* 0x001fc80007fbe0ff */
[----:B------:R-:W-:Y:S02]  /*3e6f0*/  @!P6 IADD3.X R11, R7, R9, R3, P5, !PT ;  /* 0x00000009070be210 */ /* 0x000fe40002ffe403 */
[----:B------:R-:W-:-:S13]  /*3e700*/  ISETP.LT.OR P5, PT, R28, 0xa, !P4 ;  /* 0x0000000a1c00780c */ /* 0x000fda00067a1670 */
[----:B------:R-:W0:Y:S01]  /*3e710*/  @!P5 LDC.64 R8, c[0x0][0x5c0] ;  /* 0x00017000ff08db82 */ /* 0x000e220000000a00 */
[----:B------:R-:W-:Y:S02]  /*3e720*/  @!P5 IMAD.MOV.U32 R6, RZ, RZ, R24 ;  /* 0x000000ffff06d224 */ /* 0x000fe400078e0018 */
[----:B------:R-:W-:Y:S02]  /*3e730*/  @!P5 IMAD.MOV.U32 R7, RZ, RZ, R29 ;  /* 0x000000ffff07d224 */ /* 0x000fe400078e001d */
[----:B------:R-:W-:Y:S02]  /*3e740*/  @!P5 IMAD R3, R5, 0x180, RZ ;  /* 0x000001800503d824 */ /* 0x000fe400078e02ff */
[----:B------:R-:W-:-:S03]  /*3e750*/  @!P5 IMAD.WIDE.U32 R6, R4, 0x180, R6 ;  /* 0x000001800406d825 */ /* 0x000fc600078e0006 */
[----:B0-----:R-:W-:-:S04]  /*3e760*/  @!P5 IADD3 R6, P0, R6, R8, RZ ;  /* 0x000000080606d210 */ /* 0x001fc80007f1e0ff */
[----:B------:R-:W-:Y:S02]  /*3e770*/  @!P5 IADD3.X R7, R9, R7, R3, P0, !PT ;  /* 0x000000070907d210 */ /* 0x000fe400007fe403 */
[----:B------:R-:W-:Y:S01]  /*3e780*/  LOP3.LUT P0, RZ, R2, 0x100000, RZ, 0xc0, !PT ;  /* 0x0010000002ff7812 */ /* 0x000fe2000780c0ff */
[----:B--2---:R-:W-:-:S05]  /*3e790*/  FMUL R3, R15, UR4 ;  /* 0x000000040f037c20 */ /* 0x004fca0008400000 */
[----:B------:R-:W-:-:S05]  /*3e7a0*/  F2FP.SATFINITE.E4M3.F32.PACK_AB_MERGE_C R3, RZ, R3, RZ ;  /* 0x00000003ff03723e */ /* 0x000fca00048070ff */
[----:B------:R3:W-:Y:S01]  /*3e7b0*/  @!P6 STG.E.U8 desc[UR54][R10.64+0x8], R3 ;  /* 0x000008030a00e986 */ /* 0x0007e2000c101136 */
[----:B------:R-:W-:Y:S01]  /*3e7c0*/  LOP3.LUT P6, RZ, R0, 0x400000, RZ, 0xc0, !PT ;  /* 0x0040000000ff7812 */ /* 0x000fe200078cc0ff */
[----:B---3--:R-:W-:-:S05]  /*3e7d0*/  FMUL R3, R14, UR4 ;  /* 0x000000040e037c20 */ /* 0x008fca0008400000 */
[----:B------:R-:W-:-:S05]  /*3e7e0*/  F2FP.SATFINITE.E4M3.F32.PACK_AB_MERGE_C R3, RZ, R3, RZ ;  /* 0x00000003ff03723e */ /* 0x000fca00048070ff */
[----:B------:R4:W-:Y:S01]  /*3e7f0*/  @!P5 STG.E.U8 desc[UR54][R6.64+0x9], R3 ;  /* 0x000009030600d986 */ /* 0x0009e2000c101136 */
[----:B------:R-:W-:Y:S01]  /*3e800*/  ISETP.LT.OR P5, PT, R28, 0x9, !P6 ;  /* 0x000000091c00780c */ /* 0x000fe200077a1670 */
[----:B----4-:R-:W-:Y:S01]  /*3e810*/  FMUL R6, R13, UR4 ;  /* 0x000000040d067c20 */ /* 0x010fe20008400000 */
[----:B-----5:R-:W-:-:S04]  /*3e820*/  FMUL R3, R12, UR4 ;  /* 0x000000040c037c20 */ /* 0x020fc80008400000 */
[----:B------:R-:W-:Y:S02]  /*3e830*/  F2FP.SATFINITE.E4M3.F32.PACK_AB_MERGE_C R9, RZ, R6, RZ ;  /* 0x00000006ff09723e */ /* 0x000fe400048070ff */
[----:B------:R-:W-:-:S05]  /*3e840*/  F2FP.SATFINITE.E4M3.F32.PACK_AB_MERGE_C R8, RZ, R3, RZ ;  /* 0x00000003ff08723e */ /* 0x000fca00048070ff */
[----:B------:R-:W-:Y:S05]  /*3e850*/  @P5 BRA `(.L_x_41) ;  /* 0x00000000002c5947 */ /* 0x000fea0003800000 */
        /* <DEDUP_REMOVED lines=11> */
.L_x_41:
[----:B------:R-:W-:Y:S05]  /*3e910*/  BSYNC B1 ;  /* 0x0000000000017941 */ /* 0x000fea0003800000 */
.L_x_40:
        /* <DEDUP_REMOVED lines=15> */
.L_x_43:
[----:B------:R-:W-:Y:S05]  /*3ea10*/  BSYNC B1 ;  /* 0x0000000000017941 */ /* 0x000fea0003800000 */
.L_x_42:
[----:B------:R-:W-:Y:S01]  /*3ea20*/  LOP3.LUT R2, R2, 0xffbfffff, RZ, 0xc0, !PT ;  /* 0xffbfffff02027812 */ /* 0x000fe200078ec0ff */
[----:B------:R-:W2:Y:S03]  /*3ea30*/  LDL.LU R3, [R1+0x264] ;  /* 0x0002640001037983 */ /* 0x000ea60000300800 */
[----:B------:R-:W-:Y:S01]  /*3ea40*/  @P4 LOP3.LUT R2, R2, 0x400000, RZ, 0xfc, !PT ;  /* 0x0040000002024812 */ /* 0x000fe200078efcff */
[----:B------:R-:W3:Y:S01]  /*3ea50*/  LDL.LU R40, [R1+0x268] ;  /* 0x0002680001287983 */ /* 0x000ee20000300800 */
[----:B------:R-:W-:Y:S02]  /*3ea60*/  ISETP.LT.OR P4, PT, R28, 0x11, !P0 ;  /* 0x000000111c00780c */ /* 0x000fe40004781670 */
[----:B------:R-:W-:Y:S01]  /*3ea70*/  LOP3.LUT R0, R0, 0xffffffbf, RZ, 0xc0, !PT ;  /* 0xffffffbf00007812 */ /* 0x000fe200078ec0ff */
[----:B------:R-:W4:Y:S01]  /*3ea80*/  LDL.LU R48, [R1+0x26c] ;  /* 0x00026c0001307983 */ /* 0x000f220000300800 */
[----:B------:R-:W-:Y:S01]  /*3ea90*/  LOP3.LUT R2, R2, 0xffefffff, RZ, 0xc0, !PT ;  /* 0xffefffff02027812 */ /* 0x000fe200078ec0ff */
[----:B------:R-:W-:-:S02]  /*3eaa0*/  IMAD.U32 R36, RZ, RZ, UR52 ;  /* 0x00000034ff247e24 */ /* 0x000fc4000f8e00ff */
[----:B------:R-:W5:Y:S01]  /*3eab0*/  LDL.LU R49, [R1+0x270] ;  /* 0x0002700001317983 */ /* 0x000f620000300800 */
[----:B------:R-:W-:Y:S01]  /*3eac0*/  @P0 LOP3.LUT R2, R2, 0x100000, RZ, 0xfc, !PT ;  /* 0x0010000002020812 */ /* 0x000fe200078efcff */
[----:B------:R-:W-:Y:S02]  /*3ead0*/  IMAD.U32 R37, RZ, RZ, UR7 ;  /* 0x00000007ff257e24 */ /* 0x000fe4000f8e00ff */
[----:B------:R-:W-:Y:S01]  /*3eae0*/  IMAD.U32 R38, RZ, RZ, UR52 ;  /* 0x00000034ff267e24 */ /* 0x000fe2000f8e00ff */
[----:B------:R-:W-:Y:S01]  /*3eaf0*/  LOP3.LUT R2, R2, 0xffdfffff, RZ, 0xc0, !PT ;  /* 0xffdfffff02027812 */ /* 0x000fe200078ec0ff */
[----:B01----:R-:W0:Y:S01]  /*3eb00*/  @!P4 LDC.64 R6, c[0x0][0x5c0] ;  /* 0x00017000ff06cb82 */ /* 0x003e220000000a00 */
[----:B------:R-:W-:Y:S01]  /*3eb10*/  @P4 LOP3.LUT R0, R0, 0x40, RZ, 0xfc, !PT ;  /* 0x0000004000004812 */ /* 0x000fe200078efcff */
[----:B------:R-:W-:Y:S01]  /*3eb20*/  IMAD.U32 R39, RZ, RZ, UR7 ;  /* 0x00000007ff277e24 */ /* 0x000fe2000f8e00ff */
[----:B------:R-:W-:Y:S01]  /*3eb30*/  @P1 LOP3.LUT R2, R2, 0x200000, RZ, 0xfc, !PT ;  /* 0x0020000002021812 */ /* 0x000fe200078efcff */
[----:B------:R-:W-:Y:S01]  /*3eb40*/  IMAD.U32 R41, RZ, RZ, UR52 ;  /* 0x00000034ff297e24 */ /* 0x000fe2000f8e00ff */
[----:B------:R-:W-:Y:S01]  /*3eb50*/  LOP3.LUT R0, R0, 0xffffff7f, RZ, 0xc0, !PT ;  /* 0xffffff7f00007812 */ /* 0x000fe200078ec0ff */
[----:B------:R-:W-:Y:S01]  /*3eb60*/  IMAD.U32 R43, RZ, RZ, UR7 ;  /* 0x00000007ff2b7e24 */ /* 0x000fe2000f8e00ff */
[----:B------:R-:W5:Y:S01]  /*3eb70*/  LDL.LU R50, [R1+0x274] ;  /* 0x0002740001327983 */ /* 0x000f620000300800 */
[----:B------:R-:W-:Y:S01]  /*3eb80*/  IMAD.U32 R45, RZ, RZ, UR52 ;  /* 0x00000034ff2d7e24 */ /* 0x000fe2000f8e00ff */
[----:B------:R-:W-:Y:S01]  /*3eb90*/  LOP3.LUT R2, R2, 0xff7fffff, RZ, 0xc0, !PT ;  /* 0xff7fffff02027812 */ /* 0x000fe200078ec0ff */
[----:B------:R-:W-:Y:S01]  /*3eba0*/  IMAD.U32 R47, RZ, RZ, UR7 ;  /* 0x00000007ff2f7e24 */ /* 0x000fe2000f8e00ff */
[----:B0-----:R-:W-:-:S04]  /*3ebb0*/  @!P4 IADD3 R14, P5, P6, R24, UR52, R6 ;  /* 0x00000034180ecc10 */ /* 0x001fc8000febe006 */
[----:B------:R-:W-:Y:S02]  /*3ebc0*/  @!P4 IADD3.X R15, R29, UR7, R7, P5, P6 ;  /* 0x000000071d0fcc10 */ /* 0x000fe4000afec407 */
[----:B------:R-:W-:-:S13]  /*3ebd0*/  ISETP.LT.OR P4, PT, R28, 0x12, !P0 ;  /* 0x000000121c00780c */ /* 0x000fda0004781670 */
[----:B------:R-:W0:Y:S01]  /*3ebe0*/  @!P4 LDC.64 R6, c[0x0][0x5c0] ;  /* 0x00017000ff06cb82 */ /* 0x000e220000000a00 */
[----:B------:R-:W-:-:S04]  /*3ebf0*/  @P4 LOP3.LUT R0, R0, 0x80, RZ, 0xfc, !PT ;  /* 0x0000008000004812 */ /* 0x000fc800078efcff */
[----:B------:R-:W-:Y:S02]  /*3ec00*/  LOP3.LUT R0, R0, 0xfff7ffff, RZ, 0xc0, !PT ;  /* 0xfff7ffff00007812 */ /* 0x000fe400078ec0ff */
[----:B0-----:R-:W-:-:S04]  /*3ec10*/  @!P4 IADD3 R10, P5, P6, R24, UR52, R6 ;  /* 0x00000034180acc10 */ /* 0x001fc8000febe006 */
[----:B------:R-:W-:Y:S02]  /*3ec20*/  @!P4 IADD3.X R11, R29, UR7, R7, P5, P6 ;  /* 0x000000071d0bcc10 */ /* 0x000fe4000afec407 */
[----:B------:R-:W-:-:S13]  /*3ec30*/  ISETP.LT.OR P4, PT, R28, 0x19, !P0 ;  /* 0x000000191c00780c */ /* 0x000fda0004781670 */
[----:B------:R-:W0:Y:S01]  /*3ec40*/  @!P4 LDC.64 R6, c[0x0][0x5c0] ;  /* 0x00017000ff06cb82 */ /* 0x000e220000000a00 */
[----:B------:R-:W-:Y:S02]  /*3ec50*/  @P4 LOP3.LUT R0, R0, 0x80000, RZ, 0xfc, !PT ;  /* 0x0008000000004812 */ /* 0x000fe400078efcff */
[----:B0-----:R-:W-:-:S04]  /*3ec60*/  @!P4 IADD3 R22, P5, P6, R24, UR52, R6 ;  /* 0x000000341816cc10 */ /* 0x001fc8000febe006 */
[----:B------:R-:W-:Y:S02]  /*3ec70*/  @!P4 IADD3.X R23, R29, UR7, R7, P5, P6 ;  /* 0x000000071d17cc10 */ /* 0x000fe4000afec407 */
[----:B------:R-:W-:Y:S02]  /*3ec80*/  ISETP.LT.OR P4, PT, R28, 0x1a, !P0 ;  /* 0x0000001a1c00780c */ /* 0x000fe40004781670 */
[C---:B------:R-:W-:Y:S02]  /*3ec90*/  LOP3.LUT P0, RZ, R0.reuse, 0x2000, RZ, 0xc0, !PT ;  /* 0x0000200000ff7812 */ /* 0x040fe4000780c0ff */
[----:B------:R-:W-:-:S09]  /*3eca0*/  LOP3.LUT R0, R0, 0xfffbffff, RZ, 0xc0, !PT ;  /* 0xfffbffff00007812 */ /* 0x000fd200078ec0ff */
[----:B------:R-:W0:Y:S01]  /*3ecb0*/  @!P4 LDC.64 R6, c[0x0][0x5c0] ;  /* 0x00017000ff06cb82 */ /* 0x000e220000000a00 */
[----:B------:R-:W-:-:S04]  /*3ecc0*/  @P4 LOP3.LUT R0, R0, 0x40000, RZ, 0xfc, !PT ;  /* 0x0004000000004812 */ /* 0x000fc800078efcff */
[----:B------:R-:W-:Y:S02]  /*3ecd0*/  LOP3.LUT R0, R0, 0xfffeffff, RZ, 0xc0, !PT ;  /* 0xfffeffff00007812 */ /* 0x000fe400078ec0ff */
        /* <DEDUP_REMOVED lines=18> */
[----:B0-----:R-:W-:Y:S01]  /*3ee00*/  @!P4 IADD3 R20, P5, P6, R24, UR57, R6 ;  /* 0x000000391814cc10 */ /* 0x001fe2000febe006 */
[----:B--2---:R-:W-:-:S03]  /*3ee10*/  FMUL R3, R3, UR4 ;  /* 0x0000000403037c20 */ /* 0x004fc60008400000 */
[----:B------:R-:W-:Y:S02]  /*3ee20*/  @!P4 IADD3.X R21, R29, UR56, R7, P5, P6 ;  /* 0x000000381d15cc10 */ /* 0x000fe4000afec407 */
[C---:B------:R-:W-:Y:S02]  /*3ee30*/  ISETP.LT.OR P4, PT, R28.reuse, 0x1a, !P1 ;  /* 0x0000001a1c00780c */ /* 0x040fe40004f81670 */
[----:B------:R-:W-:-:S11]  /*3ee40*/  ISETP.LT.OR P1, PT, R28, 0x11, !P0 ;  /* 0x000000111c00780c */ /* 0x000fd60004721670 */
[----:B------:R-:W0:Y:S01]  /*3ee50*/  @!P4 LDC.64 R6, c[0x0][0x5c0] ;  /* 0x00017000ff06cb82 */ /* 0x000e220000000a00 */
[----:B------:R-:W-:-:S04]  /*3ee60*/  @P4 LOP3.LUT R0, R0, 0x1000, RZ, 0xfc, !PT ;  /* 0x0000100000004812 */ /* 0x000fc800078efcff */
[----:B------:R-:W-:-:S04]  /*3ee70*/  LOP3.LUT R0, R0, 0xfffff7ff, RZ, 0xc0, !PT ;  /* 0xfffff7ff00007812 */ /* 0x000fc800078ec0ff */
[----:B------:R-:W-:-:S04]  /*3ee80*/  @P1 LOP3.LUT R0, R0, 0x800, RZ, 0xfc, !PT ;  /* 0x0000080000001812 */ /* 0x000fc800078efcff */
[----:B------:R-:W-:Y:S02]  /*3ee90*/  LOP3.LUT R0, R0, 0xfffffbff, RZ, 0xc0, !PT ;  /* 0xfffffbff00007812 */ /* 0x000fe400078ec0ff */
[----:B0-----:R-:W-:-:S04]  /*3eea0*/  @!P4 IADD3 R16, P5, P6, R24, UR57, R6 ;  /* 0x000000391810cc10 */ /* 0x001fc8000febe006 */
[----:B------:R-:W-:Y:S02]  /*3eeb0*/  @!P4 IADD3.X R17, R29, UR56, R7, P5, P6 ;  /* 0x000000381d11cc10 */ /* 0x000fe4000afec407 */
[----:B------:R-:W0:Y:S02]  /*3eec0*/  @!P1 LDC.64 R6, c[0x0][0x5c0] ;  /* 0x00017000ff069b82 */ /* 0x000e240000000a00 */
[----:B0-----:R-:W-:-:S04]  /*3eed0*/  @!P1 IADD3 R30, P5, P6, R24, UR59, R6 ;  /* 0x0000003b181e9c10 */ /* 0x001fc8000febe006 */
[----:B------:R-:W-:Y:S02]  /*3eee0*/  @!P1 IADD3.X R31, R29, UR58, R7, P5, P6 ;  /* 0x0000003a1d1f9c10 */ /* 0x000fe4000afec407 */
[----:B------:R-:W-:-:S13]  /*3eef0*/  ISETP.LT.OR P1, PT, R28, 0x12, !P0 ;  /* 0x000000121c00780c */ /* 0x000fda0004721670 */
[----:B------:R-:W0:Y:S01]  /*3ef00*/  @!P1 LDC.64 R6, c[0x0][0x5c0] ;  /* 0x00017000ff069b82 */ /* 0x000e220000000a00 */
[----:B------:R-:W-:-:S04]  /*3ef10*/  @P1 LOP3.LUT R0, R0, 0x400, RZ, 0xfc, !PT ;  /* 0x0000040000001812 */ /* 0x000fc800078efcff */
[C---:B------:R-:W-:Y:S02]  /*3ef20*/  LOP3.LUT P4, RZ, R0.reuse, 0x20000, RZ, 0xc0, !PT ;  /* 0x0002000000ff7812 */ /* 0x040fe4000788c0ff */
        /* <DEDUP_REMOVED lines=9> */
[C---:B------:R-:W-:Y:S02]  /*3efc0*/  ISETP.LT.OR P1, PT, R28.reuse, 0x1a, !P0 ;  /* 0x0000001a1c00780c */ /* 0x040fe40004721670 */
[----:B------:R-:W-:-:S11]  /*3efd0*/  ISETP.LT.OR P0, PT, R28, 0x11, !P2 ;  /* 0x000000111c00780c */ /* 0x000fd60005701670 */
[----:B------:R-:W0:Y:S01]  /*3efe0*/  @!P1 LDC.64 R6, c[0x0][0x5c0] ;  /* 0x00017000ff069b82 */ /* 0x000e220000000a00 */
[----:B------:R-:W-:Y:S02]  /*3eff0*/  F2FP.SATFINITE.E4M3.F32.PACK_AB_MERGE_C R3, RZ, R3, RZ ;  /* 0x00000003ff03723e */ /* 0x000fe400048070ff */
[----:B------:R-:W-:Y:S02]  /*3f000*/  @P0 LOP3.LUT R0, R0, 0x20, RZ, 0xfc, !PT ;  /* 0x0000002000000812 */ /* 0x000fe400078efcff */
[----:B------:R-:W-:Y:S02]  /*3f010*/  @P1 LOP3.LUT R2, R2, 0x800000, RZ, 0xfc, !PT ;  /* 0x0080000002021812 */ /* 0x000fe400078efcff */
[----:B------:R-:W-:Y:S01]  /*3f020*/  LOP3.LUT R0, R0, 0xffffffef, RZ, 0xc0, !PT ;  /* 0xffffffef00007812 */ /* 0x000fe200078ec0ff */
[----:B------:R-:W-:Y:S01]  /*3f030*/  IMAD.U32 R42, RZ, RZ, UR7 ;  /* 0x00000007ff2a7e24 */ /* 0x000fe2000f8e00ff */
[----:B------:R-:W-:Y:S01]  /*3f040*/  LOP3.LUT R2, R2, 0xfeffffff, RZ, 0xc0, !PT ;  /* 0xfeffffff02027812 */ /* 0x000fe200078ec0ff */
[----:B------:R-:W-:-:S03]  /*3f050*/  IMAD.U32 R44, RZ, RZ, UR52 ;  /* 0x00000034ff2c7e24 */ /* 0x000fc6000f8e00ff */
[----:B------:R-:W-:Y:S02]  /*3f060*/  @P2 LOP3.LUT R2, R2, 0x1000000, RZ, 0xfc, !PT ;  /* 0x0100000002022812 */ /* 0x000fe400078efcff */
[----:B0-----:R-:W-:-:S04]  /*3f070*/  @!P1 IADD3 R34, P5, P6, R24, UR59, R6 ;  /* 0x0000003b18229c10 */ /* 0x001fc8000febe006 */
[----:B------:R-:W-:Y:S02]  /*3f080*/  @!P1 IADD3.X R35, R29, UR58, R7, P5, P6 ;  /* 0x0000003a1d239c10 */ /* 0x000fe4000afec407 */
[----:B------:R-:W-:-:S04]  /*3f090*/  @!P0 IADD3 R36, P6, P5, R36, UR57, R24 ;  /* 0x0000003924248c10 */ /* 0x000fc8000fdde018 */
[----:B------:R-:W-:Y:S02]  /*3f0a0*/  @!P0 IADD3.X R37, R37, UR56, R29, P6, P5 ;  /* 0x0000003825258c10 */ /* 0x000fe4000b7ea41d */
[----:B------:R-:W-:-:S13]  /*3f0b0*/  ISETP.LT.OR P0, PT, R28, 0x12, !P2 ;  /* 0x000000121c00780c */ /* 0x000fda0005701670 */
[----:B------:R-:W-:Y:S02]  /*3f0c0*/  @!P0 IADD3 R38, P6, P5, R38, UR57, R24 ;  /* 0x0000003926268c10 */ /* 0x000fe4000fdde018 */
[----:B------:R-:W-:Y:S02]  /*3f0d0*/  @P0 LOP3.LUT R0, R0, 0x10, RZ, 0xfc, !PT ;  /* 0x0000001000000812 */ /* 0x000fe400078efcff */
[----:B------:R-:W-:Y:S02]  /*3f0e0*/  @!P0 IADD3.X R39, R39, UR56, R29, P6, P5 ;  /* 0x0000003827278c10 */ /* 0x000fe4000b7ea41d */
[----:B------:R-:W-:Y:S02]  /*3f0f0*/  ISETP.LT.OR P0, PT, R28, 0x19, !P2 ;  /* 0x000000191c00780c */ /* 0x000fe40005701670 */
[----:B------:R-:W-:-:S11]  /*3f100*/  LOP3.LUT R0, R0, 0xfffffff7, RZ, 0xc0, !PT ;  /* 0xfffffff700007812 */ /* 0x000fd600078ec0ff */
        /* <DEDUP_REMOVED lines=9> */
[----:B------:R-:W-:-:S11]  /*3f1a0*/  LOP3.LUT P1, RZ, R0, 0x40, RZ, 0xc0, !PT ;  /* 0x0000004000ff7812 */ /* 0x000fd6000782c0ff */
[----:B------:R-:W0:Y:S02]  /*3f1b0*/  @!P5 LDC.64 R6, c[0x0][0x5c0] ;  /* 0x00017000ff06db82 */ /* 0x000e240000000a00 */
[----:B0-----:R-:W-:-:S05]  /*3f1c0*/  @!P5 IADD3 R6, P6, R24, R6, RZ ;  /* 0x000000061806d210 */ /* 0x001fca0007fde0ff */
[----:B------:R-:W-:-:S05]  /*3f1d0*/  @!P5 IMAD.X R7, R29, 0x1, R7, P6 ;  /* 0x000000011d07d824 */ /* 0x000fca00030e0607 */
[----:B------:R0:W-:Y:S01]  /*3f1e0*/  @!P5 STG.E.U8 desc[UR54][R6.64+0x10], R3 ;  /* 0x000010030600d986 */ /* 0x0001e2000c101136 */
[----:B------:R-:W-:-:S13]  /*3f1f0*/  ISETP.LT.OR P5, PT, R28, 0x12, !P4 ;  /* 0x000000121c00780c */ /* 0x000fda00067a1670 */
[----:B0-----:R-:W0:Y:S01]  /*3f200*/  @!P5 LDC.64 R6, c[0x0][0x5c0] ;  /* 0x00017000ff06db82 */ /* 0x001e220000000a00 */
[----:B---3--:R-:W-:-:S05]  /*3f210*/  FMUL R3, R40, UR4 ;  /* 0x0000000428037c20 */ /* 0x008fca0008400000 */
[----:B------:R-:W-:Y:S02]  /*3f220*/  F2FP.SATFINITE.E4M3.F32.PACK_AB_MERGE_C R3, RZ, R3, RZ ;  /* 0x00000003ff03723e */ /* 0x000fe400048070ff */
[----:B0-----:R-:W-:-:S05]  /*3f230*/  @!P5 IADD3 R6, P6, R24, R6, RZ ;  /* 0x000000061806d210 */ /* 0x001fca0007fde0ff */
[----:B------:R-:W-:-:S05]  /*3f240*/  @!P5 IMAD.X R7, R29, 0x1, R7, P6 ;  /* 0x000000011d07d824 */ /* 0x000fca00030e0607 */
[----:B------:R4:W-:Y:S02]  /*3f250*/  @!P5 STG.E.U8 desc[UR54][R6.64+0x11], R3 ;  /* 0x000011030600d986 */ /* 0x0009e4000c101136 */
[----:B----4-:R-:W-:-:S05]  /*3f260*/  FMUL R3, R48, UR4 ;  /* 0x0000000430037c20 */ /* 0x010fca0008400000 */
[----:B------:R-:W-:-:S05]  /*3f270*/  F2FP.SATFINITE.E4M3.F32.PACK_AB_MERGE_C R3, RZ, R3, RZ ;  /* 0x00000003ff03723e */ /* 0x000fca00048070ff */
[----:B------:R5:W-:Y:S02]  /*3f280*/  @!P1 STG.E.U8 desc[UR54][R14.64+0x10], R3 ;  /* 0x000010030e009986 */ /* 0x000be4000c101136 */
[----:B-----5:R-:W-:Y:S02]  /*3f290*/  FMUL R3, R49, UR4 ;  /* 0x0000000431037c20 */ /* 0x020fe40008400000 */
[----:B------:R-:W2:Y:S01]  /*3f2a0*/  LDL.LU R49, [R1+0x278] ;  /* 0x0002780001317983 */ /* 0x000ea20000300800 */
[----:B------:R-:W-:Y:S01]  /*3f2b0*/  ISETP.LT.OR P4, PT, R28, 0x11, !P3 ;  /* 0x000000111c00780c */ /* 0x000fe20005f81670 */
[----:B------:R-:W-:Y:S01]  /*3f2c0*/  IMAD.U32 R40, RZ, RZ, UR52 ;  /* 0x00000034ff287e24 */ /* 0x000fe2000f8e00ff */
[----:B------:R-:W-:Y:S01]  /*3f2d0*/  LOP3.LUT R2, R2, 0xfdffffff, RZ, 0xc0, !PT ;  /* 0xfdffffff02027812 */ /* 0x000fe200078ec0ff */
[----:B------:R-:W3:Y:S01]  /*3f2e0*/  LDL.LU R52, [R1+0x27c] ;  /* 0x00027c0001347983 */ /* 0x000ee20000300800 */
[----:B------:R-:W-:-:S03]  /*3f2f0*/  IMAD.U32 R46, RZ, RZ, UR7 ;  /* 0x00000007ff2e7e24 */ /* 0x000fc6000f8e00ff */
[----:B------:R-:W4:Y:S01]  /*3f300*/  LDL.LU R51, [R1+0x280] ;  /* 0x0002800001337983 */ /* 0x000f220000300800 */
[----:B------:R-:W-:Y:S01]  /*3f310*/  LOP3.LUT P0, RZ, R0, 0x80, RZ, 0xc0, !PT ;  /* 0x0000008000ff7812 */ /* 0x000fe2000780c0ff */
[----:B------:R-:W-:Y:S02]  /*3f320*/  IMAD.U32 R15, RZ, RZ, UR52 ;  /* 0x00000034ff0f7e24 */ /* 0x000fe4000f8e00ff */
[----:B------:R-:W-:Y:S01]  /*3f330*/  IMAD.U32 R48, RZ, RZ, UR7 ;  /* 0x00000007ff307e24 */ /* 0x000fe2000f8e00ff */
[----:B------:R-:W5:Y:S01]  /*3f340*/  LDL.LU R54, [R1+0x284] ;  /* 0x0002840001367983 */ /* 0x000f620000300800 */
[----:B------:R-:W-:-:S04]  /*3f350*/  @!P4 IADD3 R40, P6, P5, R40, UR59, R24 ;  /* 0x0000003b2828cc10 */ /* 0x000fc8000fdde018 */
[----:B------:R-:W-:Y:S02]  /*3f360*/  @!P4 IADD3.X R42, R42, UR58, R29, P6, P5 ;  /* 0x0000003a2a2acc10 */ /* 0x000fe4000b7ea41d */
[----:B------:R-:W-:Y:S02]  /*3f370*/  ISETP.LT.OR P5, PT, R28, 0x12, !P3 ;  /* 0x000000121c00780c */ /* 0x000fe40005fa1670 */
[----:B------:R-:W-:-:S04]  /*3f380*/  @P4 LOP3.LUT R2, R2, 0x2000000, RZ, 0xfc, !PT ;  /* 0x0200000002024812 */ /* 0x000fc800078efcff */
[----:B------:R-:W-:-:S07]  /*3f390*/  LOP3.LUT R2, R2, 0xfbffffff, RZ, 0xc0, !PT ;  /* 0xfbffffff02027812 */ /* 0x000fce00078ec0ff */
[----:B------:R-:W-:-:S04]  /*3f3a0*/  @!P5 IADD3 R44, P2, P6, R44, UR59, R24 ;  /* 0x0000003b2c2cdc10 */ /* 0x000fc8000fe5e018 */
[----:B------:R-:W-:Y:S02]  /*3f3b0*/  @!P5 IADD3.X R46, R46, UR58, R29, P2, P6 ;  /* 0x0000003a2e2edc10 */ /* 0x000fe400097ec41d */
[----:B------:R-:W-:Y:S02]  /*3f3c0*/  ISETP.LT.OR P6, PT, R28, 0x19, !P3 ;  /* 0x000000191c00780c */ /* 0x000fe40005fc1670 */
[----:B------:R-:W-:-:S04]  /*3f3d0*/  @P5 LOP3.LUT R2, R2, 0x4000000, RZ, 0xfc, !PT ;  /* 0x0400000002025812 */ /* 0x000fc800078efcff */
[----:B------:R-:W-:Y:S02]  /*3f3e0*/  LOP3.LUT R2, R2, 0xf7ffffff, RZ, 0xc0, !PT ;  /* 0xf7ffffff02027812 */ /* 0x000fe400078ec0ff */
[----:B------:R-:W-:-:S05]  /*3f3f0*/  F2FP.SATFINITE.E4M3.F32.PACK_AB_MERGE_C R3, RZ, R3, RZ ;  /* 0x00000003ff03723e */ /* 0x000fca00048070ff */
[----:B------:R-:W-:Y:S02]  /*3f400*/  @!P6 IADD3 R15, P1, P2, R15, UR59, R24 ;  /* 0x0000003b0f0fec10 */ /* 0x000fe4000fa3e018 */
[----:B------:R-:W-:Y:S02]  /*3f410*/  @P6 LOP3.LUT R2, R2, 0x8000000, RZ, 0xfc, !PT ;  /* 0x0800000002026812 */ /* 0x000fe400078efcff */
[----:B------:R-:W-:Y:S02]  /*3f420*/  @!P6 IADD3.X R48, R48, UR58, R29, P1, P2 ;  /* 0x0000003a3030ec10 */ /* 0x000fe40008fe441d */
[----:B------:R-:W-:Y:S02]  /*3f430*/  LOP3.LUT R2, R2, 0xefffffff, RZ, 0xc0, !PT ;  /* 0xefffffff02027812 */ /* 0x000fe400078ec0ff */
[----:B------:R-:W-:Y:S01]  /*3f440*/  LOP3.LUT P6, RZ, R0, 0x20000, RZ, 0xc0, !PT ;  /* 0x0002000000ff7812 */ /* 0x000fe200078cc0ff */
[----:B------:R0:W-:Y:S01]  /*3f450*/  @!P0 STG.E.U8 desc[UR54][R10.64+0x11], R3 ;  /* 0x000011030a008986 */ /* 0x0001e2000c101136 */
[----:B------:R-:W-:-:S02]  /*3f460*/  ISETP.LT.OR P0, PT, R28, 0x1a, !P3 ;  /* 0x0000001a1c00780c */ /* 0x000fc40005f01670 */
[----:B------:R-:W-:Y:S02]  /*3f470*/  @P3 LOP3.LUT R2, R2, 0x10000000, RZ, 0xfc, !PT ;  /* 0x1000000002023812 */ /* 0x000fe400078efcff */
[----:B------:R-:W-:Y:S01]  /*3f480*/  ISETP.LT.OR P3, PT, R28, 0x19, !P6 ;  /* 0x000000191c00780c */ /* 0x000fe20007761670 */
[----:B0-----:R-:W-:Y:S02]  /*3f490*/  FMUL R3, R50, UR4 ;  /* 0x0000000432037c20 */ /* 0x001fe40008400000 */
[----:B------:R-:W5:Y:S10]  /*3f4a0*/  LDL.LU R50, [R1+0x288] ;  /* 0x0002880001327983 */ /* 0x000f740000300800 */
[----:B------:R-:W0:Y:S01]  /*3f4b0*/  @!P3 LDC.64 R6, c[0x0][0x5c0] ;  /* 0x00017000ff06bb82 */ /* 0x000e220000000a00 */
[----:B------:R-:W-:Y:S01]  /*3f4c0*/  IMAD.U32 R14, RZ, RZ, UR52 ;  /* 0x00000034ff0e7e24 */ /* 0x000fe2000f8e00ff */
[----:B------:R-:W-:Y:S01]  /*3f4d0*/  LOP3.LUT R2, R2, 0xdfffffff, RZ, 0xc0, !PT ;  /* 0xdfffffff02027812 */ /* 0x000fe200078ec0ff */
[----:B------:R-:W-:-:S03]  /*3f4e0*/  IMAD.U32 R10, RZ, RZ, UR7 ;  /* 0x00000007ff0a7e24 */ /* 0x000fc6000f8e00ff */
[----:B------:R-:W-:Y:S02]  /*3f4f0*/  @!P0 IADD3 R14, P1, P2, R14, UR59, R24 ;  /* 0x0000003b0e0e8c10 */ /* 0x000fe4000fa3e018 */
[----:B------:R-:W-:Y:S02]  /*3f500*/  @P0 LOP3.LUT R2, R2, 0x20000000, RZ, 0xfc, !PT ;  /* 0x2000000002020812 */ /* 0x000fe400078efcff */
[----:B------:R-:W-:Y:S02]  /*3f510*/  @!P0 IADD3.X R10, R10, UR58, R29, P1, P2 ;  /* 0x0000003a0a0a8c10 */ /* 0x000fe40008fe441d */
[----:B------:R-:W-:Y:S02]  /*3f520*/  F2FP.SATFINITE.E4M3.F32.PACK_AB_MERGE_C R3, RZ, R3, RZ ;  /* 0x00000003ff03723e */ /* 0x000fe400048070ff */
[----:B0-----:R-:W-:-:S05]  /*3f530*/  @!P3 IADD3 R6, P0, R24, R6, RZ ;  /* 0x000000061806b210 */ /* 0x001fca0007f1e0ff */
[----:B------:R-:W-:-:S05]  /*3f540*/  @!P3 IMAD.X R7, R29, 0x1, R7, P0 ;  /* 0x000000011d07b824 */ /* 0x000fca00000e0607 */
[----:B------:R0:W-:Y:S01]  /*3f550*/  @!P3 STG.E.U8 desc[UR54][R6.64+0x18], R3 ;  /* 0x000018030600b986 */ /* 0x0001e2000c101136 */
[----:B------:R-:W-:-:S13]  /*3f560*/  ISETP.LT.OR P3, PT, R28, 0x1a, !P6 ;  /* 0x0000001a1c00780c */ /* 0x000fda0007761670 */
[----:B0-----:R-:W0:Y:S01]  /*3f570*/  @!P3 LDC.64 R6, c[0x0][0x5c0] ;  /* 0x00017000ff06bb82 */ /* 0x001e220000000a00 */
[----:B--2---:R-:W-:Y:S02]  /*3f580*/  FMUL R3, R49, UR4 ;  /* 0x0000000431037c20 */ /* 0x004fe40008400000 */
[----:B------:R-:W2:Y:S01]  /*3f590*/  LDL.LU R49, [R1+0x28c] ;  /* 0x00028c0001317983 */ /* 0x000ea20000300800 */
[----:B0-----:R-:W-:Y:S02]  /*3f5a0*/  @!P3 IADD3 R6, P6, R24, R6, RZ ;  /* 0x000000061806b210 */ /* 0x001fe40007fde0ff */
[----:B------:R-:W-:Y:S01]  /*3f5b0*/  F2FP.SATFINITE.E4M3.F32.PACK_AB_MERGE_C R3, RZ, R3, RZ ;  /* 0x00000003ff03723e */ /* 0x000fe200048070ff */
[----:B------:R-:W2:Y:S02]  /*3f5c0*/  LDL.LU R53, [R1+0x290] ;  /* 0x0002900001357983 */ /* 0x000ea40000300800 */
[----:B------:R-:W-:Y:S01]  /*3f5d0*/  @!P3 IMAD.X R7, R29, 0x1, R7, P6 ;  /* 0x000000011d07b824 */ /* 0x000fe200030e0607 */
[----:B------:R-:W-:-:S04]  /*3f5e0*/  LOP3.LUT P5, RZ, R0, 0x80000, RZ, 0xc0, !PT ;  /* 0x0008000000ff7812 */ /* 0x000fc800078ac0ff */
[----:B------:R3:W-:Y:S01]  /*3f5f0*/  @!P3 STG.E.U8 desc[UR54][R6.64+0x19], R3 ;  /* 0x000019030600b986 */ /* 0x0007e2000c101136 */
[----:B------:R-:W-:Y:S01]  /*3f600*/  LOP3.LUT P4, RZ, R0, 0x40000, RZ, 0xc0, !PT ;  /* 0x0004000000ff7812 */ /* 0x000fe2000788c0ff */
[----:B---3--:R-:W-:Y:S02]  /*3f610*/  FMUL R3, R52, UR4 ;  /* 0x0000000434037c20 */ /* 0x008fe40008400000 */
[----:B------:R-:W3:Y:S03]  /*3f620*/  LDL.LU R52, [R1+0x294] ;  /* 0x0002940001347983 */ /* 0x000ee60000300800 */
[----:B------:R-:W-:-:S05]  /*3f630*/  F2FP.SATFINITE.E4M3.F32.PACK_AB_MERGE_C R3, RZ, R3, RZ ;  /* 0x00000003ff03723e */ /* 0x000fca00048070ff */
[----:B------:R4:W-:Y:S01]  /*3f640*/  @!P5 STG.E.U8 desc[UR54][R22.64+0x18], R3 ;  /* 0x000018031600d986 */ /* 0x0009e2000c101136 */
[----:B------:R-:W-:Y:S01]  /*3f650*/  LOP3.LUT P2, RZ, R0, 0x10000, RZ, 0xc0, !PT ;  /* 0x0001000000ff7812 */ /* 0x000fe2000784c0ff */
[----:B----4-:R-:W-:Y:S02]  /*3f660*/  FMUL R3, R51, UR4 ;  /* 0x0000000433037c20 */ /* 0x010fe40008400000 */
[----:B------:R-:W4:Y:S03]  /*3f670*/  LDL.LU R51, [R1+0x298] ;  /* 0x0002980001337983 */ /* 0x000f260000300800 */
[----:B------:R-:W-:-:S05]  /*3f680*/  F2FP.SATFINITE.E4M3.F32.PACK_AB_MERGE_C R3, RZ, R3, RZ ;  /* 0x00000003ff03723e */ /* 0x000fca00048070ff */
[----:B------:R5:W-:Y:S02]  /*3f690*/  @!P4 STG.E.U8 desc[UR54][R18.64+0x19], R3 ;  /* 0x000019031200c986 */ /* 0x000be4000c101136 */
[----:B-----5:R-:W-:-:S05]  /*3f6a0*/  FMUL R3, R54, UR4 ;  /* 0x0000000436037c20 */ /* 0x020fca0008400000 */
[----:B------:R-:W-:-:S05]  /*3f6b0*/  F2FP.SATFINITE.E4M3.F32.PACK_AB_MERGE_C R3, RZ, R3, RZ ;  /* 0x00000003ff03723e */ /* 0x000fca00048070ff */
[----:B------:R0:W-:Y:S02]  /*3f6c0*/  @!P2 STG.E.U8 desc[UR54][R12.64+0x10], R3 ;  /* 0x000010030c00a986 */ /* 0x0001e4000c101136 */
[----:B0-----:R-:W-:Y:S02]  /*3f6d0*/  FMUL R3, R50, UR4 ;  /* 0x0000000432037c20 */ /* 0x001fe40008400000 */
[----:B------:R-:W5:Y:S01]  /*3f6e0*/  LDL.LU R50, [R1+0x29c] ;  /* 0x00029c0001327983 */ /* 0x000f620000300800 */
[----:B------:R-:W-:-:S03]  /*3f6f0*/  LOP3.LUT P1, RZ, R0, 0x8000, RZ, 0xc0, !PT ;  /* 0x0000800000ff7812 */ /* 0x000fc6000782c0ff */
[----:B------:R-:W5:Y:S01]  /*3f700*/  LDL.LU R54, [R1+0x2a0] ;  /* 0x0002a00001367983 */ /* 0x000f620000300800 */
[----:B------:R-:W-:-:S09]  /*3f710*/  F2FP.SATFINITE.E4M3.F32.PACK_AB_MERGE_C R3, RZ, R3, RZ ;  /* 0x00000003ff03723e */ /* 0x000fd200048070ff */
[----:B------:R2:W-:Y:S01]  /*3f720*/  @!P1 STG.E.U8 desc[UR54][R8.64+0x11], R3 ;  /* 0x0000110308009986 */ /* 0x0005e2000c101136 */
[----:B------:R-:W-:Y:S02]  /*3f730*/  LOP3.LUT P3, RZ, R0, 0x4000, RZ, 0xc0, !PT ;  /* 0x0000400000ff7812 */ /* 0x000fe4000786c0ff */
[----:B------:R-:W-:-:S11]  /*3f740*/  LOP3.LUT R2, R2, 0xbfffffff, RZ, 0xc0, !PT ;  /* 0xbfffffff02027812 */ /* 0x000fd600078ec0ff */
[----:B------:R-:W-:Y:S02]  /*3f750*/  @P3 LOP3.LUT R2, R2, 0x40000000, RZ, 0xfc, !PT ;  /* 0x4000000002023812 */ /* 0x000fe400078efcff */
[----:B------:R-:W-:-:S13]  /*3f760*/  LOP3.LUT P3, RZ, R0, 0x20, RZ, 0xc0, !PT ;  /* 0x0000002000ff7812 */ /* 0x000fda000786c0ff */
[----:B------:R-:W0:Y:S01]  /*3f770*/  @!P3 LDC.64 R6, c[0x0][0x5c0] ;  /* 0x00017000ff06bb82 */ /* 0x000e220000000a00 */
[----:B--2---:R-:W-:Y:S02]  /*3f780*/  FMUL R3, R49, UR4 ;  /* 0x0000000431037c20 */ /* 0x004fe40008400000 */
[----:B------:R-:W2:Y:S01]  /*3f790*/  LDL.LU R49, [R1+0x2a4] ;  /* 0x0002a40001317983 */ /* 0x000ea20000300800 */
[----:B------:R-:W-:Y:S02]  /*3f7a0*/  LOP3.LUT P0, RZ, R0, 0x10, RZ, 0xc0, !PT ;  /* 0x0000001000ff7812 */ /* 0x000fe4000780c0ff */
[----:B0-----:R-:W-:Y:S02]  /*3f7b0*/  @!P3 IADD3 R6, P1, R36, R6, RZ ;  /* 0x000000062406b210 */ /* 0x001fe40007f3e0ff */
[----:B------:R-:W-:-:S03]  /*3f7c0*/  F2FP.SATFINITE.E4M3.F32.PACK_AB_MERGE_C R3, RZ, R3, RZ ;  /* 0x00000003ff03723e */ /* 0x000fc600048070ff */
[----:B------:R-:W-:-:S05]  /*3f7d0*/  @!P3 IMAD.X R7, R37, 0x1, R7, P1 ;  /* 0x000000012507b824 */ /* 0x000fca00008e0607 */
[----:B------:R0:W-:Y:S02]  /*3f7e0*/  @!P3 STG.E.U8 desc[UR54][R6.64+0x10], R3 ;  /* 0x000010030600b986 */ /* 0x0001e4000c101136 */
[----:B0-----:R-:W0:Y:S01]  /*3f7f0*/  @!P0 LDC.64 R6, c[0x0][0x5c0] ;  /* 0x00017000ff068b82 */ /* 0x001e220000000a00 */
[----:B------:R-:W-:Y:S01]  /*3f800*/  LOP3.LUT P5, RZ, R0, 0x8, RZ, 0xc0, !PT ;  /* 0x0000000800ff7812 */ /* 0x000fe200078ac0ff */
[----:B------:R-:W-:Y:S02]  /*3f810*/  FMUL R3, R53, UR4 ;  /* 0x0000000435037c20 */ /* 0x000fe40008400000 */
[----:B------:R-:W2:Y:S03]  /*3f820*/  LDL.LU R53, [R1+0x2a8] ;  /* 0x0002a80001357983 */ /* 0x000ea60000300800 */
[----:B------:R-:W-:Y:S02]  /*3f830*/  F2FP.SATFINITE.E4M3.F32.PACK_AB_MERGE_C R3, RZ, R3, RZ ;  /* 0x00000003ff03723e */ /* 0x000fe400048070ff */
[----:B0-----:R-:W-:-:S05]  /*3f840*/  @!P0 IADD3 R6, P3, R38, R6, RZ ;  /* 0x0000000626068210 */ /* 0x001fca0007f7e0ff */
[----:B------:R-:W-:Y:S01]  /*3f850*/  @!P0 IMAD.X R7, R39, 0x1, R7, P3 ;  /* 0x0000000127078824 */ /* 0x000fe200018e0607 */
[----:B------:R-:W-:-:S04]  /*3f860*/  LOP3.LUT P3, RZ, R2, 0x40000000, RZ, 0xc0, !PT ;  /* 0x4000000002ff7812 */ /* 0x000fc8000786c0ff */
[----:B------:R0:W-:Y:S01]  /*3f870*/  @!P0 STG.E.U8 desc[UR54][R6.64+0x11], R3 ;  /* 0x0000110306008986 */ /* 0x0001e2000c101136 */
[----:B------:R-:W-:Y:S01]  /*3f880*/  LOP3.LUT P6, RZ, R0, 0x1000, RZ, 0xc0, !PT ;  /* 0x0000100000ff7812 */ /* 0x000fe200078cc0ff */
[----:B0-----:R-:W0:Y:S01]  /*3f890*/  @!P5 LDC.64 R6, c[0x0][0x5c0] ;  /* 0x00017000ff06db82 */ /* 0x001e220000000a00 */
        /* <DEDUP_REMOVED lines=8> */
[----:B------:R5:W-:Y:S01]  /*3f920*/  @!P6 STG.E.U8 desc[UR54][R16.64+0x19], R3 ;  /* 0x000019031000e986 */ /* 0x000be2000c101136 */
[----:B0-----:R-:W-:-:S05]  /*3f930*/  @!P5 IADD3 R6, P6, R41, R6, RZ ;  /* 0x000000062906d210 */ /* 0x001fca0007fde0ff */
[----:B------:R-:W-:Y:S02]  /*3f940*/  @!P5 IMAD.X R7, R43, 0x1, R7, P6 ;  /* 0x000000012b07d824 */ /* 0x000fe400030e0607 */
[----:B-----5:R-:W-:Y:S02]  /*3f950*/  FMUL R3, R50, UR4 ;  /* 0x0000000432037c20 */ /* 0x020fe40008400000 */
[----:B------:R-:W5:Y:S03]  /*3f960*/  LDL.LU R50, [R1+0x2b4] ;  /* 0x0002b40001327983 */ /* 0x000f660000300800 */
[----:B------:R-:W-:-:S05]  /*3f970*/  F2FP.SATFINITE.E4M3.F32.PACK_AB_MERGE_C R3, RZ, R3, RZ ;  /* 0x00000003ff03723e */ /* 0x000fca00048070ff */
[----:B------:R0:W-:Y:S02]  /*3f980*/  @!P5 STG.E.U8 desc[UR54][R6.64+0x18], R3 ;  /* 0x000018030600d986 */ /* 0x0001e4000c101136 */
[----:B0-----:R-:W0:Y:S01]  /*3f990*/  @!P4 LDC.64 R6, c[0x0][0x5c0] ;  /* 0x00017000ff06cb82 */ /* 0x001e220000000a00 */
[----:B------:R-:W-:-:S05]  /*3f9a0*/  FMUL R3, R54, UR4 ;  /* 0x0000000436037c20 */ /* 0x000fca0008400000 */
[----:B------:R-:W-:Y:S02]  /*3f9b0*/  F2FP.SATFINITE.E4M3.F32.PACK_AB_MERGE_C R3, RZ, R3, RZ ;  /* 0x00000003ff03723e */ /* 0x000fe400048070ff */
[----:B0-----:R-:W-:-:S05]  /*3f9c0*/  @!P4 IADD3 R6, P5, R45, R6, RZ ;  /* 0x000000062d06c210 */ /* 0x001fca0007fbe0ff */
[----:B------:R-:W-:-:S05]  /*3f9d0*/  @!P4 IMAD.X R7, R47, 0x1, R7, P5 ;  /* 0x000000012f07c824 */ /* 0x000fca00028e0607 */
[----:B------:R2:W-:Y:S02]  /*3f9e0*/  @!P4 STG.E.U8 desc[UR54][R6.64+0x19], R3 ;  /* 0x000019030600c986 */ /* 0x0005e4000c101136 */
[----:B--2---:R-:W-:Y:S02]  /*3f9f0*/  FMUL R3, R49, UR4 ;  /* 0x0000000431037c20 */ /* 0x004fe40008400000 */
[----:B------:R-:W2:Y:S01]  /*3fa00*/  LDL.LU R49, [R1+0x2b8] ;  /* 0x0002b80001317983 */ /* 0x000ea20000300800 */
[----:B------:R-:W-:-:S03]  /*3fa10*/  LOP3.LUT P4, RZ, R2, 0x2000000, RZ, 0xc0, !PT ;  /* 0x0200000002ff7812 */ /* 0x000fc6000788c0ff */
[----:B------:R-:W2:Y:S01]  /*3fa20*/  LDL.LU R54, [R1+0x2bc] ;  /* 0x0002bc0001367983 */ /* 0x000ea20000300800 */
[----:B------:R-:W-:Y:S02]  /*3fa30*/  LOP3.LUT P2, RZ, R0, 0x800, RZ, 0xc0, !PT ;  /* 0x0000080000ff7812 */ /* 0x000fe4000784c0ff */
[----:B------:R-:W-:-:S07]  /*3fa40*/  F2FP.SATFINITE.E4M3.F32.PACK_AB_MERGE_C R3, RZ, R3, RZ ;  /* 0x00000003ff03723e */ /* 0x000fce00048070ff */
[----:B------:R-:W0:Y:S01]  /*3fa50*/  @!P4 LDC.64 R6, c[0x0][0x5c0] ;  /* 0x00017000ff06cb82 */ /* 0x000e220000000a00 */
[----:B------:R-:W-:-:S03]  /*3fa60*/  LOP3.LUT P1, RZ, R0, 0x400, RZ, 0xc0, !PT ;  /* 0x0000040000ff7812 */ /* 0x000fc6000782c0ff */
[----:B------:R1:W-:Y:S01]  /*3fa70*/  @!P2 STG.E.U8 desc[UR54][R30.64+0x10], R3 ;  /* 0x000010031e00a986 */ /* 0x0003e2000c101136 */
[----:B------:R-:W-:Y:S01]  /*3fa80*/  LOP3.LUT P5, RZ, R2, 0x4000000, RZ, 0xc0, !PT ;  /* 0x0400000002ff7812 */ /* 0x000fe200078ac0ff */
[----:B-1----:R-:W-:Y:S02]  /*3fa90*/  FMUL R3, R53, UR4 ;  /* 0x0000000435037c20 */ /* 0x002fe40008400000 */
[----:B------:R-:W2:Y:S03]  /*3faa0*/  LDL.LU R53, [R1+0x2c0] ;  /* 0x0002c00001357983 */ /* 0x000ea60000300800 */
[----:B------:R-:W-:-:S05]  /*3fab0*/  F2FP.SATFINITE.E4M3.F32.PACK_AB_MERGE_C R3, RZ, R3, RZ ;  /* 0x00000003ff03723e */ /* 0x000fca00048070ff */
[----:B------:R3:W-:Y:S01]  /*3fac0*/  @!P1 STG.E.U8 desc[UR54][R26.64+0x11], R3 ;  /* 0x000011031a009986 */ /* 0x0007e2000c101136 */
[----:B0-----:R-:W-:-:S05]  /*3fad0*/  @!P4 IADD3 R6, P1, R40, R6, RZ ;  /* 0x000000062806c210 */ /* 0x001fca0007f3e0ff */
[----:B------:R-:W-:Y:S02]  /*3fae0*/  @!P4 IMAD.X R7, R42, 0x1, R7, P1 ;  /* 0x000000012a07c824 */ /* 0x000fe400008e0607 */
[----:B---3--:R-:W-:Y:S02]  /*3faf0*/  FMUL R3, R52, UR4 ;  /* 0x0000000434037c20 */ /* 0x008fe40008400000 */
[----:B------:R-:W3:Y:S03]  /*3fb00*/  LDL.LU R52, [R1+0x2c4] ;  /* 0x0002c40001347983 */ /* 0x000ee60000300800 */
[----:B------:R-:W-:-:S05]  /*3fb10*/  F2FP.SATFINITE.E4M3.F32.PACK_AB_MERGE_C R3, RZ, R3, RZ ;  /* 0x00000003ff03723e */ /* 0x000fca00048070ff */
[----:B------:R0:W-:Y:S02]  /*3fb20*/  @!P4 STG.E.U8 desc[UR54][R6.64+0x10], R3 ;  /* 0x000010030600c986 */ /* 0x0001e4000c101136 */
[----:B0-----:R-:W0:Y:S01]  /*3fb30*/  @!P5 LDC.64 R6, c[0x0][0x5c0] ;  /* 0x00017000ff06db82 */ /* 0x001e220000000a00 */
[----:B----4-:R-:W-:Y:S02]  /*3fb40*/  FMUL R3, R51, UR4 ;  /* 0x0000000433037c20 */ /* 0x010fe40008400000 */
[----:B------:R-:W4:Y:S03]  /*3fb50*/  LDL.LU R51, [R1+0x2c8] ;  /* 0x0002c80001337983 */ /* 0x000f260000300800 */
[----:B------:R-:W-:Y:S02]  /*3fb60*/  F2FP.SATFINITE.E4M3.F32.PACK_AB_MERGE_C R3, RZ, R3, RZ ;  /* 0x00000003ff03723e */ /* 0x000fe400048070ff */
[----:B0-----:R-:W-:-:S05]  /*3fb70*/  @!P5 IADD3 R6, P4, R44, R6, RZ ;  /* 0x000000062c06d210 */ /* 0x001fca0007f9e0ff */
[----:B------:R-:W-:-:S05]  /*3fb80*/  @!P5 IMAD.X R7, R46, 0x1, R7, P4 ;  /* 0x000000012e07d824 */ /* 0x000fca00020e0607 */
[----:B------:R5:W-:Y:S01]  /*3fb90*/  @!P5 STG.E.U8 desc[UR54][R6.64+0x11], R3 ;  /* 0x000011030600d986 */ /* 0x000be2000c101136 */
[----:B------:R-:W-:Y:S01]  /*3fba0*/  LOP3.LUT P5, RZ, R0, 0x200, RZ, 0xc0, !PT ;  /* 0x0000020000ff7812 */ /* 0x000fe200078ac0ff */
[----:B-----5:R-:W-:Y:S02]  /*3fbb0*/  FMUL R3, R50, UR4 ;  /* 0x0000000432037c20 */ /* 0x020fe40008400000 */
[----:B------:R-:W5:Y:S03]  /*3fbc0*/  LDL.LU R50, [R1+0x2cc] ;  /* 0x0002cc0001327983 */ /* 0x000f660000300800 */
[----:B------:R-:W-:-:S07]  /*3fbd0*/  F2FP.SATFINITE.E4M3.F32.PACK_AB_MERGE_C R3, RZ, R3, RZ ;  /* 0x00000003ff03723e */ /* 0x000fce00048070ff */
[----:B------:R2:W-:Y:S01]  /*3fbe0*/  @!P5 STG.E.U8 desc[UR54][R32.64+0x18], R3 ;  /* 0x000018032000d986 */ /* 0x0005e2000c101136 */
[----:B------:R-:W-:-:S13]  /*3fbf0*/  LOP3.LUT P6, RZ, R2, 0x8000000, RZ, 0xc0, !PT ;  /* 0x0800000002ff7812 */ /* 0x000fda00078cc0ff */
[----:B------:R-:W0:Y:S01]  /*3fc00*/  @!P6 LDC.64 R6, c[0x0][0x5c0] ;  /* 0x00017000ff06eb82 */ /* 0x000e220000000a00 */
[----:B------:R-:W-:Y:S01]  /*3fc10*/  LOP3.LUT P0, RZ, R2, 0x20000000, RZ, 0xc0, !PT ;  /* 0x2000000002ff7812 */ /* 0x000fe2000780c0ff */
[----:B--2---:R-:W-:Y:S02]  /*3fc20*/  FMUL R3, R49, UR4 ;  /* 0x0000000431037c20 */ /* 0x004fe40008400000 */
[----:B------:R-:W2:Y:S01]  /*3fc30*/  LDL.LU R49, [R1+0x2d0] ;  /* 0x0002d00001317983 */ /* 0x000ea20000300800 */
[----:B0-----:R-:W-:-:S05]  /*3fc40*/  @!P6 IADD3 R12, P5, R15, R6, RZ ;  /* 0x000000060f0ce210 */ /* 0x001fca0007fbe0ff */
[----:B------:R-:W-:-:S04]  /*3fc50*/  @!P6 IMAD.X R13, R48, 0x1, R7, P5 ;  /* 0x00000001300de824 */ /* 0x000fc800028e0607 */
[----:B------:R-:W0:Y:S01]  /*3fc60*/  @!P0 LDC.64 R6, c[0x0][0x5c0] ;  /* 0x00017000ff068b82 */ /* 0x000e220000000a00 */
[----:B------:R-:W-:Y:S02]  /*3fc70*/  LOP3.LUT P4, RZ, R2, 0x400000, RZ, 0xc0, !PT ;  /* 0x0040000002ff7812 */ /* 0x000fe4000788c0ff */
[----:B0-----:R-:W-:-:S05]  /*3fc80*/  @!P0 IADD3 R14, P5, R14, R6, RZ ;  /* 0x000000060e0e8210 */ /* 0x001fca0007fbe0ff */
[----:B------:R-:W-:Y:S01]  /*3fc90*/  @!P0 IMAD.X R15, R10, 0x1, R7, P5 ;  /* 0x000000010a0f8824 */ /* 0x000fe200028e0607 */
[----:B------:R-:W-:Y:S02]  /*3fca0*/  ISETP.LT.OR P5, PT, R28, 0x11, !P4 ;  /* 0x000000111c00780c */ /* 0x000fe400067a1670 */
[----:B------:R-:W-:-:S11]  /*3fcb0*/  LOP3.LUT P1, RZ, R2, 0x800000, RZ, 0xc0, !PT ;  /* 0x0080000002ff7812 */ /* 0x000fd6000782c0ff */
[----:B------:R-:W0:Y:S01]  /*3fcc0*/  @!P5 LDC.64 R6, c[0x0][0x5c0] ;  /* 0x00017000ff06db82 */ /* 0x000e220000000a00 */
[----:B------:R-:W-:Y:S02]  /*3fcd0*/  @!P5 IMAD.MOV.U32 R8, RZ, RZ, R24 ;  /* 0x000000ffff08d224 */ /* 0x000fe400078e0018 */
[----:B------:R-:W-:Y:S01]  /*3fce0*/  @!P5 IMAD.MOV.U32 R9, RZ, RZ, R29 ;  /* 0x000000ffff09d224 */ /* 0x000fe200078e001d */
[----:B------:R-:W-:Y:S01]  /*3fcf0*/  F2FP.SATFINITE.E4M3.F32.PACK_AB_MERGE_C R3, RZ, R3, RZ ;  /* 0x00000003ff03723e */ /* 0x000fe200048070ff */
[----:B------:R-:W-:-:S04]  /*3fd00*/  @!P5 IMAD.WIDE.U32 R8, R4, 0x180, R8 ;  /* 0x000001800408d825 */ /* 0x000fc800078e0008 */
[----:B------:R1:W-:Y:S02]  /*3fd10*/  @!P1 STG.E.U8 desc[UR54][R34.64+0x19], R3 ;  /* 0x0000190322009986 */ /* 0x0003e4000c101136 */
[----:B-1----:R-:W-:Y:S01]  /*3fd20*/  @!P5 IMAD R3, R5, 0x180, RZ ;  /* 0x000001800503d824 */ /* 0x002fe200078e02ff */
[----:B0-----:R-:W-:-:S04]  /*3fd30*/  @!P5 IADD3 R10, P1, R8, R6, RZ ;  /* 0x00000006080ad210 */ /* 0x001fc80007f3e0ff */
[----:B------:R-:W-:Y:S01]  /*3fd40*/  @!P5 IADD3.X R11, R7, R9, R3, P1, !PT ;  /* 0x00000009070bd210 */ /* 0x000fe20000ffe403 */
[----:B------:R-:W-:-:S05]  /*3fd50*/  FMUL R3, R54, UR4 ;  /* 0x0000000436037c20 */ /* 0x000fca0008400000 */
[----:B------:R-:W-:-:S05]  /*3fd60*/  F2FP.SATFINITE.E4M3.F32.PACK_AB_MERGE_C R3, RZ, R3, RZ ;  /* 0x00000003ff03723e */ /* 0x000fca00048070ff */
[----:B------:R0:W-:Y:S01]  /*3fd70*/  @!P6 STG.E.U8 desc[UR54][R12.64+0x18], R3 ;  /* 0x000018030c00e986 */ /* 0x0001e2000c101136 */
[----:B------:R-:W-:-:S13]  /*3fd80*/  ISETP.LT.OR P6, PT, R28, 0x12, !P4 ;  /* 0x000000121c00780c */ /* 0x000fda00067c1670 */
[----:B------:R-:W1:Y:S01]  /*3fd90*/  @!P6 LDC.64 R8, c[0x0][0x5c0] ;  /* 0x00017000ff08eb82 */ /* 0x000e620000000a00 */
[----:B------:R-:W-:Y:S02]  /*3fda0*/  @!P6 IMAD.MOV.U32 R6, RZ, RZ, R24 ;  /* 0x000000ffff06e224 */ /* 0x000fe400078e0018 */
[----:B------:R-:W-:Y:S02]  /*3fdb0*/  @!P6 IMAD.MOV.U32 R7, RZ, RZ, R29 ;  /* 0x000000ffff07e224 */ /* 0x000fe400078e001d */
[----:B------:R-:W-:-:S04]  /*3fdc0*/  @!P6 IMAD.WIDE.U32 R6, R4, 0x180, R6 ;  /* 0x000001800406e825 */ /* 0x000fc800078e0006 */
[----:B0-----:R-:W-:Y:S01]  /*3fdd0*/  @!P6 IMAD R3, R5, 0x180, RZ ;  /* 0x000001800503e824 */ /* 0x001fe200078e02ff */
[----:B-1----:R-:W-:-:S04]  /*3fde0*/  @!P6 IADD3 R6, P1, R6, R8, RZ ;  /* 0x000000080606e210 */ /* 0x002fc80007f3e0ff */
[----:B------:R-:W-:Y:S01]  /*3fdf0*/  @!P6 IADD3.X R7, R9, R7, R3, P1, !PT ;  /* 0x000000070907e210 */ /* 0x000fe20000ffe403 */
[----:B------:R-:W-:-:S05]  /*3fe00*/  FMUL R3, R53, UR4 ;  /* 0x0000000435037c20 */ /* 0x000fca0008400000 */
[----:B------:R-:W-:-:S05]  /*3fe10*/  F2FP.SATFINITE.E4M3.F32.PACK_AB_MERGE_C R3, RZ, R3, RZ ;  /* 0x00000003ff03723e */ /* 0x000fca00048070ff */
[----:B------:R3:W-:Y:S02]  /*3fe20*/  @!P0 STG.E.U8 desc[UR54][R14.64+0x19], R3 ;  /* 0x000019030e008986 */ /* 0x0007e4000c101136 */
[----:B---3--:R-:W-:-:S05]  /*3fe30*/  FMUL R3, R52, UR4 ;  /* 0x0000000434037c20 */ /* 0x008fca0008400000 */
[----:B------:R-:W-:-:S05]  /*3fe40*/  F2FP.SATFINITE.E4M3.F32.PACK_AB_MERGE_C R3, RZ, R3, RZ ;  /* 0x00000003ff03723e */ /* 0x000fca00048070ff */
[----:B------:R4:W-:Y:S01]  /*3fe50*/  @!P5 STG.E.U8 desc[UR54][R10.64+0x10], R3 ;  /* 0x000010030a00d986 */ /* 0x0009e2000c101136 */
[----:B------:R-:W-:-:S04]  /*3fe60*/  LOP3.LUT P5, RZ, R0, 0x400000, RZ, 0xc0, !PT ;  /* 0x0040000000ff7812 */ /* 0x000fc800078ac0ff */
[----:B------:R-:W-:Y:S01]  /*3fe70*/  ISETP.LT.OR P5, PT, R28, 0x11, !P5 ;  /* 0x000000111c00780c */ /* 0x000fe20006fa1670 */
[----:B----4-:R-:W-:-:S05]  /*3fe80*/  FMUL R3, R51, UR4 ;  /* 0x0000000433037c20 */ /* 0x010fca0008400000 */
[----:B------:R-:W-:Y:S01]  /*3fe90*/  F2FP.SATFINITE.E4M3.F32.PACK_AB_MERGE_C R3, RZ, R3, RZ ;  /* 0x00000003ff03723e */ /* 0x000fe200048070ff */
[----:B------:R-:W-:Y:S04]  /*3fea0*/  BSSY B1, `(.L_x_44) ;  /* 0x0000016000017945 */ /* 0x000fe80003800000 */
[----:B------:R5:W-:Y:S01]  /*3feb0*/  @!P6 STG.E.U8 desc[UR54][R6.64+0x11], R3 ;  /* 0x000011030600e986 */ /* 0x000be2000c101136 */
[C---:B------:R-:W-:Y:S02]  /*3fec0*/  LOP3.LUT P3, RZ, R2.reuse, 0x10000000, RZ, 0xc0, !PT ;  /* 0x1000000002ff7812 */ /* 0x040fe4000786c0ff */
[C---:B------:R-:W-:Y:S02]  /*3fed0*/  LOP3.LUT P2, RZ, R2.reuse, 0x1000000, RZ, 0xc0, !PT ;  /* 0x0100000002ff7812 */ /* 0x040fe4000784c0ff */
[----:B------:R-:W-:-:S02]  /*3fee0*/  LOP3.LUT P1, RZ, R2, 0x200000, RZ, 0xc0, !PT ;  /* 0x0020000002ff7812 */ /* 0x000fc4000782c0ff */
[----:B------:R-:W-:Y:S01]  /*3fef0*/  LOP3.LUT P0, RZ, R2, 0x100000, RZ, 0xc0, !PT ;  /* 0x0010000002ff7812 */ /* 0x000fe2000780c0ff */
[----:B-----5:R-:W-:-:S05]  /*3ff00*/  FMUL R6, R50, UR4 ;  /* 0x0000000432067c20 */ /* 0x020fca0008400000 */
[----:B------:R-:W-:Y:S01]  /*3ff10*/  F2FP.SATFINITE.E4M3.F32.PACK_AB_MERGE_C R9, RZ, R6, RZ ;  /* 0x00000006ff09723e */ /* 0x000fe200048070ff */
[----:B--2---:R-:W-:-:S05]  /*3ff20*/  FMUL R3, R49, UR4 ;  /* 0x0000000431037c20 */ /* 0x004fca0008400000 */
        /* <DEDUP_REMOVED lines=13> */
.L_x_45:
[----:B------:R-:W-:Y:S05]  /*40000*/  BSYNC B1 ;  /* 0x0000000000017941 */ /* 0x000fea0003800000 */
.L_x_44:
        /* <DEDUP_REMOVED lines=15> */
.L_x_47:
[----:B------:R-:W-:Y:S05]  /*40100*/  BSYNC B1 ;  /* 0x0000000000017941 */ /* 0x000fea0003800000 */
.L_x_46:
        /* <DEDUP_REMOVED lines=48> */
.L_x_49:
[----:B------:R-:W-:Y:S05]  /*40410*/  BSYNC B1 ;  /* 0x0000000000017941 */ /* 0x000fea0003800000 */
.L_x_48:
        /* <DEDUP_REMOVED lines=15> */
.L_x_51:
[----:B------:R-:W-:Y:S05]  /*40510*/  BSYNC B1 ;  /* 0x0000000000017941 */ /* 0x000fea0003800000 */
.L_x_50:
[----:B------:R-:W-:Y:S01]  /*40520*/  LOP3.LUT R2, R2, 0x7fffffff, RZ, 0xc0, !PT ;  /* 0x7fffffff02027812 */ /* 0x000fe200078ec0ff */
[----:B------:R-:W2:Y:S03]  /*40530*/  LDL.LU R3, [R1+0x2e4] ;  /* 0x0002e40001037983 */ /* 0x000ea60000300800 */
[----:B------:R-:W-:Y:S01]  /*40540*/  @P3 LOP3.LUT R2, R2, 0x80000000, RZ, 0xfc, !PT ;  /* 0x8000000002023812 */ /* 0x000fe200078efcff */
[----:B------:R-:W3:Y:S01]  /*40550*/  LDL.LU R56, [R1+0x2e8] ;  /* 0x0002e80001387983 */ /* 0x000ee20000300800 */
[----:B------:R-:W-:Y:S02]  /*40560*/  ISETP.LT.OR P3, PT, R28, 0x21, !P0 ;  /* 0x000000211c00780c */ /* 0x000fe40004761670 */
[----:B------:R-:W-:Y:S01]  /*40570*/  LOP3.LUT R0, R0, 0xffdfffff, RZ, 0xc0, !PT ;  /* 0xffdfffff00007812 */ /* 0x000fe200078ec0ff */
[----:B------:R-:W4:Y:S01]  /*40580*/  LDL.LU R55, [R1+0x2ec] ;  /* 0x0002ec0001377983 */ /* 0x000f220000300800 */
[----:B------:R-:W-:-:S03]  /*40590*/  LOP3.LUT R2, R2, 0xffbfffff, RZ, 0xc0, !PT ;  /* 0xffbfffff02027812 */ /* 0x000fc600078ec0ff */
[----:B------:R-:W5:Y:S06]  /*405a0*/  LDL.LU R54, [R1+0x2f0] ;  /* 0x0002f00001367983 */ /* 0x000f6c0000300800 */
[----:B01----:R-:W0:Y:S01]  /*405b0*/  @!P3 LDC.64 R6, c[0x0][0x5c0] ;  /* 0x00017000ff06bb82 */ /* 0x003e220000000a00 */
[----:B------:R-:W-:Y:S01]  /*405c0*/  @P3 LOP3.LUT R0, R0, 0x200000, RZ, 0xfc, !PT ;  /* 0x0020000000003812 */ /* 0x000fe200078efcff */
[----:B------:R-:W5:Y:S01]  /*405d0*/  LDL.LU R53, [R1+0x2f4] ;  /* 0x0002f40001357983 */ /* 0x000f620000300800 */
[----:B------:R-:W-:Y:S01]  /*405e0*/  @P4 LOP3.LUT R2, R2, 0x400000, RZ, 0xfc, !PT ;  /* 0x0040000002024812 */ /* 0x000fe200078efcff */
[----:B------:R-:W-:Y:S01]  /*405f0*/  IMAD.U32 R36, RZ, RZ, UR52 ;  /* 0x00000034ff247e24 */ /* 0x000fe2000f8e00ff */
[C---:B------:R-:W-:Y:S01]  /*40600*/  LOP3.LUT P4, RZ, R0.reuse, 0x2000, RZ, 0xc0, !PT ;  /* 0x0000200000ff7812 */ /* 0x040fe2000788c0ff */
[----:B------:R-:W5:Y:S01]  /*40610*/  LDL.LU R52, [R1+0x2f8] ;  /* 0x0002f80001347983 */ /* 0x000f620000300800 */
[----:B------:R-:W-:Y:S01]  /*40620*/  LOP3.LUT R0, R0, 0xfff7ffff, RZ, 0xc0, !PT ;  /* 0xfff7ffff00007812 */ /* 0x000fe200078ec0ff */
[----:B------:R-:W-:Y:S01]  /*40630*/  IMAD.U32 R37, RZ, RZ, UR7 ;  /* 0x00000007ff257e24 */ /* 0x000fe2000f8e00ff */
[----:B------:R-:W-:Y:S01]  /*40640*/  LOP3.LUT R2, R2, 0xffefffff, RZ, 0xc0, !PT ;  /* 0xffefffff02027812 */ /* 0x000fe200078ec0ff */
[----:B------:R-:W-:-:S02]  /*40650*/  IMAD.U32 R38, RZ, RZ, UR52 ;  /* 0x00000034ff267e24 */ /* 0x000fc4000f8e00ff */
[----:B------:R-:W-:Y:S01]  /*40660*/  IMAD.U32 R39, RZ, RZ, UR7 ;  /* 0x00000007ff277e24 */ /* 0x000fe2000f8e00ff */
[----:B------:R-:W-:Y:S01]  /*40670*/  @P0 LOP3.LUT R2, R2, 0x100000, RZ, 0xfc, !PT ;  /* 0x0010000002020812 */ /* 0x000fe200078efcff */
[----:B------:R-:W-:Y:S02]  /*40680*/  IMAD.U32 R40, RZ, RZ, UR52 ;  /* 0x00000034ff287e24 */ /* 0x000fe4000f8e00ff */
[----:B------:R-:W-:Y:S02]  /*40690*/  IMAD.U32 R41, RZ, RZ, UR7 ;  /* 0x00000007ff297e24 */ /* 0x000fe4000f8e00ff */
[----:B------:R-:W-:Y:S02]  /*406a0*/  IMAD.U32 R42, RZ, RZ, UR52 ;  /* 0x00000034ff2a7e24 */ /* 0x000fe4000f8e00ff */
[----:B------:R-:W-:Y:S02]  /*406b0*/  IMAD.U32 R43, RZ, RZ, UR7 ;  /* 0x00000007ff2b7e24 */ /* 0x000fe4000f8e00ff */
[----:B------:R-:W-:Y:S01]  /*406c0*/  IMAD.U32 R44, RZ, RZ, UR52 ;  /* 0x00000034ff2c7e24 */ /* 0x000fe2000f8e00ff */
[----:B0-----:R-:W-:Y:S01]  /*406d0*/  @!P3 IADD3 R14, P5, P6, R24, UR52, R6 ;  /* 0x00000034180ebc10 */ /* 0x001fe2000febe006 */
[----:B------:R-:W-:-:S02]  /*406e0*/  IMAD.U32 R45, RZ, RZ, UR7 ;  /* 0x00000007ff2d7e24 */ /* 0x000fc4000f8e00ff */
[----:B------:R-:W-:Y:S01]  /*406f0*/  IMAD.U32 R46, RZ, RZ, UR52 ;  /* 0x00000034ff2e7e24 */ /* 0x000fe2000f8e00ff */
[----:B------:R-:W-:Y:S01]  /*40700*/  @!P3 IADD3.X R15, R29, UR7, R7, P5, P6 ;  /* 0x000000071d0fbc10 */ /* 0x000fe2000afec407 */
[----:B------:R-:W-:Y:S01]  /*40710*/  IMAD.U32 R47, RZ, RZ, UR7 ;  /* 0x00000007ff2f7e24 */ /* 0x000fe2000f8e00ff */
[----:B------:R-:W-:Y:S01]  /*40720*/  ISETP.LT.OR P3, PT, R28, 0x22, !P0 ;  /* 0x000000221c00780c */ /* 0x000fe20004761670 */
[----:B------:R-:W-:Y:S02]  /*40730*/  IMAD.U32 R48, RZ, RZ, UR52 ;  /* 0x00000034ff307e24 */ /* 0x000fe4000f8e00ff */
[----:B------:R-:W-:Y:S02]  /*40740*/  IMAD.U32 R49, RZ, RZ, UR7 ;  /* 0x00000007ff317e24 */ /* 0x000fe4000f8e00ff */
[----:B------:R-:W-:Y:S02]  /*40750*/  IMAD.U32 R50, RZ, RZ, UR52 ;  /* 0x00000034ff327e24 */ /* 0x000fe4000f8e00ff */
[----:B------:R-:W-:-:S06]  /*40760*/  IMAD.U32 R51, RZ, RZ, UR7 ;  /* 0x00000007ff337e24 */ /* 0x000fcc000f8e00ff */
        /* <DEDUP_REMOVED lines=20> */
[----:B------:R-:W0:Y:S01]  /*408b0*/  @!P0 LDC.64 R6, c[0x0][0x5c0] ;  /* 0x00017000ff068b82 */ /* 0x000e220000000a00 */
[C---:B------:R-:W-:Y:S02]  /*408c0*/  LOP3.LUT P3, RZ, R2.reuse, 0x80000000, RZ, 0xc0, !PT ;  /* 0x8000000002ff7812 */ /* 0x040fe4000786c0ff */
[----:B------:R-:W-:-:S04]  /*408d0*/  LOP3.LUT R2, R2, 0xffdfffff, RZ, 0xc0, !PT ;  /* 0xffdfffff02027812 */ /* 0x000fc800078ec0ff */
        /* <DEDUP_REMOVED lines=17> */
[----:B------:R-:W-:Y:S01]  /*409f0*/  ISETP.LT.OR P1, PT, R28, 0x2a, !P4 ;  /* 0x0000002a1c00780c */ /* 0x000fe20006721670 */
[----:B--2---:R-:W-:-:S10]  /*40a00*/  FMUL R3, R3, UR4 ;  /* 0x0000000403037c20 */ /* 0x004fd40008400000 */
[----:B------:R-:W0:Y:S01]  /*40a10*/  @!P0 LDC.64 R6, c[0x0][0x5c0] ;  /* 0x00017000ff068b82 */ /* 0x000e220000000a00 */
[----:B------:R-:W-:Y:S02]  /*40a20*/  @P0 LOP3.LUT R0, R0, 0x1000, RZ, 0xfc, !PT ;  /* 0x0000100000000812 */ /* 0x000fe400078efcff */
[----:B------:R-:W-:Y:S02]  /*40a30*/  @P1 LOP3.LUT R2, R2, 0x800000, RZ, 0xfc, !PT ;  /* 0x0080000002021812 */ /* 0x000fe400078efcff */
[----:B------:R-:W-:Y:S02]  /*40a40*/  LOP3.LUT R0, R0, 0xfffff7ff, RZ, 0xc0, !PT ;  /* 0xfffff7ff00007812 */ /* 0x000fe400078ec0ff */
        /* <DEDUP_REMOVED lines=20> */
[----:B------:R-:W-:Y:S02]  /*40b90*/  @P0 LOP3.LUT R0, R0, 0x200, RZ, 0xfc, !PT ;  /* 0x0000020000000812 */ /* 0x000fe400078efcff */
[----:B------:R-:W-:Y:S02]  /*40ba0*/  @P4 LOP3.LUT R2, R2, 0x2000000, RZ, 0xfc, !PT ;  /* 0x0200000002024812 */ /* 0x000fe400078efcff */
[----:B------:R-:W-:Y:S02]  /*40bb0*/  LOP3.LUT R0, R0, 0xffffffef, RZ, 0xc0, !PT ;  /* 0xffffffef00007812 */ /* 0x000fe400078ec0ff */
[----:B------:R-:W-:Y:S02]  /*40bc0*/  LOP3.LUT R2, R2, 0xfbffffff, RZ, 0xc0, !PT ;  /* 0xfbffffff02027812 */ /* 0x000fe400078ec0ff */
[----:B0-----:R-:W-:-:S04]  /*40bd0*/  @!P0 IADD3 R32, P5, P6, R24, UR59, R6 ;  /* 0x0000003b18208c10 */ /* 0x001fc8000febe006 */
[----:B------:R-:W-:Y:S02]  /*40be0*/  @!P0 IADD3.X R33, R29, UR58, R7, P5, P6 ;  /* 0x0000003a1d218c10 */ /* 0x000fe4000afec407 */
[----:B------:R-:W0:Y:S01]  /*40bf0*/  @!P1 LDC.64 R6, c[0x0][0x5c0] ;  /* 0x00017000ff069b82 */ /* 0x000e220000000a00 */
[----:B------:R-:W-:-:S13]  /*40c00*/  ISETP.LT.OR P0, PT, R28, 0x21, !P2 ;  /* 0x000000211c00780c */ /* 0x000fda0005701670 */
[----:B------:R-:W-:-:S04]  /*40c10*/  @P0 LOP3.LUT R0, R0, 0x10, RZ, 0xfc, !PT ;  /* 0x0000001000000812 */ /* 0x000fc800078efcff */
[----:B------:R-:W-:Y:S02]  /*40c20*/  LOP3.LUT R0, R0, 0xfffffff7, RZ, 0xc0, !PT ;  /* 0xfffffff700007812 */ /* 0x000fe400078ec0ff */
        /* <DEDUP_REMOVED lines=15> */
[--C-:B------:R-:W-:Y:S02]  /*40d20*/  @!P0 IADD3 R42, P6, P5, R42, UR57, R24.reuse ;  /* 0x000000392a2a8c10 */ /* 0x100fe4000fdde018 */
[----:B------:R-:W-:Y:S02]  /*40d30*/  @P0 LOP3.LUT R0, R0, 0x2, RZ, 0xfc, !PT ;  /* 0x0000000200000812 */ /* 0x000fe400078efcff */
[--C-:B------:R-:W-:Y:S02]  /*40d40*/  @!P0 IADD3.X R43, R43, UR56, R29.reuse, P6, P5 ;  /* 0x000000382b2b8c10 */ /* 0x100fe4000b7ea41d */
[----:B------:R-:W-:Y:S02]  /*40d50*/  @!P4 IADD3 R44, P6, P5, R44, UR59, R24 ;  /* 0x0000003b2c2ccc10 */ /* 0x000fe4000fdde018 */
[----:B------:R-:W-:Y:S02]  /*40d60*/  F2FP.SATFINITE.E4M3.F32.PACK_AB_MERGE_C R3, RZ, R3, RZ ;  /* 0x00000003ff03723e */ /* 0x000fe400048070ff */
[----:B------:R-:W-:-:S02]  /*40d70*/  @!P4 IADD3.X R45, R45, UR58, R29, P6, P5 ;  /* 0x0000003a2d2dcc10 */ /* 0x000fc4000b7ea41d */
[----:B------:R-:W-:Y:S02]  /*40d80*/  ISETP.LT.OR P5, PT, R28, 0x22, !P3 ;  /* 0x000000221c00780c */ /* 0x000fe40005fa1670 */
[----:B------:R-:W-:-:S11]  /*40d90*/  LOP3.LUT P2, RZ, R0, 0x200000, RZ, 0xc0, !PT ;  /* 0x0020000000ff7812 */ /* 0x000fd6000784c0ff */
        /* <DEDUP_REMOVED lines=8> */
[----:B------:R-:W-:Y:S02]  /*40e20*/  LOP3.LUT R2, R2, 0xefffffff, RZ, 0xc0, !PT ;  /* 0xefffffff02027812 */ /* 0x000fe400078ec0ff */
[----:B------:R-:W-:Y:S02]  /*40e30*/  LOP3.LUT P6, RZ, R0, 0x20000, RZ, 0xc0, !PT ;  /* 0x0002000000ff7812 */ /* 0x000fe400078cc0ff */
[----:B------:R-:W-:-:S02]  /*40e40*/  ISETP.LT.OR P0, PT, R28, 0x2a, !P3 ;  /* 0x0000002a1c00780c */ /* 0x000fc40005f01670 */
[----:B------:R-:W-:Y:S02]  /*40e50*/  @P3 LOP3.LUT R2, R2, 0x10000000, RZ, 0xfc, !PT ;  /* 0x1000000002023812 */ /* 0x000fe400078efcff */
[----:B------:R-:W-:Y:S02]  /*40e60*/  ISETP.LT.OR P3, PT, R28, 0x21, !P6 ;  /* 0x000000211c00780c */ /* 0x000fe40007761670 */
[----:B------:R-:W-:Y:S02]  /*40e70*/  LOP3.LUT R2, R2, 0xdfffffff, RZ, 0xc0, !PT ;  /* 0xdfffffff02027812 */ /* 0x000fe400078ec0ff */
[----:B------:R-:W-:-:S05]  /*40e80*/  LOP3.LUT P1, RZ, R0, 0x80000, RZ, 0xc0, !PT ;  /* 0x0008000000ff7812 */ /* 0x000fca000782c0ff */
[----:B------:R-:W-:Y:S02]  /*40e90*/  @!P0 IADD3 R50, P4, P5, R50, UR59, R24 ;  /* 0x0000003b32328c10 */ /* 0x000fe4000fd9e018 */
[----:B------:R-:W-:Y:S02]  /*40ea0*/  @P0 LOP3.LUT R2, R2, 0x20000000, RZ, 0xfc, !PT ;  /* 0x2000000002020812 */ /* 0x000fe400078efcff */
[----:B------:R-:W0:Y:S01]  /*40eb0*/  @!P3 LDC.64 R6, c[0x0][0x5c0] ;  /* 0x00017000ff06bb82 */ /* 0x000e220000000a00 */
[----:B------:R-:W-:Y:S02]  /*40ec0*/  @!P0 IADD3.X R51, R51, UR58, R29, P4, P5 ;  /* 0x0000003a33338c10 */ /* 0x000fe4000a7ea41d */
[----:B------:R-:W-:Y:S02]  /*40ed0*/  ISETP.LT.OR P0, PT, R28, 0x22, !P6 ;  /* 0x000000221c00780c */ /* 0x000fe40007701670 */
[----:B0-----:R-:W-:-:S05]  /*40ee0*/  @!P3 IADD3 R6, P4, R24, R6, RZ ;  /* 0x000000061806b210 */ /* 0x001fca0007f9e0ff */
[----:B------:R-:W-:-:S05]  /*40ef0*/  @!P3 IMAD.X R7, R29, 0x1, R7, P4 ;  /* 0x000000011d07b824 */ /* 0x000fca00020e0607 */
[----:B------:R0:W-:Y:S02]  /*40f00*/  @!P3 STG.E.U8 desc[UR54][R6.64+0x20], R3 ;  /* 0x000020030600b986 */ /* 0x0001e4000c101136 */
[----:B0-----:R-:W0:Y:S01]  /*40f10*/  @!P0 LDC.64 R6, c[0x0][0x5c0] ;  /* 0x00017000ff068b82 */ /* 0x001e220000000a00 */
[----:B---3--:R-:W-:-:S05]  /*40f20*/  FMUL R3, R56, UR4 ;  /* 0x0000000438037c20 */ /* 0x008fca0008400000 */
[----:B------:R-:W-:Y:S02]  /*40f30*/  F2FP.SATFINITE.E4M3.F32.PACK_AB_MERGE_C R3, RZ, R3, RZ ;  /* 0x00000003ff03723e */ /* 0x000fe400048070ff */
[----:B0-----:R-:W-:-:S05]  /*40f40*/  @!P0 IADD3 R6, P3, R24, R6, RZ ;  /* 0x0000000618068210 */ /* 0x001fca0007f7e0ff */
[----:B------:R-:W-:-:S05]  /*40f50*/  @!P0 IMAD.X R7, R29, 0x1, R7, P3 ;  /* 0x000000011d078824 */ /* 0x000fca00018e0607 */
[----:B------:R4:W-:Y:S02]  /*40f60*/  @!P0 STG.E.U8 desc[UR54][R6.64+0x21], R3 ;  /* 0x0000210306008986 */ /* 0x0009e4000c101136 */
[----:B----4-:R-:W-:Y:S02]  /*40f70*/  FMUL R3, R55, UR4 ;  /* 0x0000000437037c20 */ /* 0x010fe40008400000 */
[----:B------:R-:W2:Y:S03]  /*40f80*/  LDL.LU R55, [R1+0x2fc] ;  /* 0x0002fc0001377983 */ /* 0x000ea60000300800 */
[----:B------:R-:W-:-:S05]  /*40f90*/  F2FP.SATFINITE.E4M3.F32.PACK_AB_MERGE_C R3, RZ, R3, RZ ;  /* 0x00000003ff03723e */ /* 0x000fca00048070ff */
[----:B------:R5:W-:Y:S02]  /*40fa0*/  @!P2 STG.E.U8 desc[UR54][R14.64+0x20], R3 ;  /* 0x000020030e00a986 */ /* 0x000be4000c101136 */
[----:B-----5:R-:W-:Y:S02]  /*40fb0*/  FMUL R3, R54, UR4 ;  /* 0x0000000436037c20 */ /* 0x020fe40008400000 */
[----:B------:R-:W3:Y:S04]  /*40fc0*/  LDL.LU R54, [R1+0x300] ;  /* 0x0003000001367983 */ /* 0x000ee80000300800 */
[----:B------:R-:W4:Y:S01]  /*40fd0*/  LDL.LU R57, [R1+0x304] ;  /* 0x0003040001397983 */ /* 0x000f220000300800 */
[----:B------:R-:W-:Y:S02]  /*40fe0*/  F2FP.SATFINITE.E4M3.F32.PACK_AB_MERGE_C R3, RZ, R3, RZ ;  /* 0x00000003ff03723e */ /* 0x000fe400048070ff */
[----:B------:R-:W-:-:S03]  /*40ff0*/  ISETP.LT.OR P0, PT, R28, 0x29, !P6 ;  /* 0x000000291c00780c */ /* 0x000fc60007701670 */
[----:B------:R0:W-:Y:S10]  /*41000*/  @!P1 STG.E.U8 desc[UR54][R10.64+0x21], R3 ;  /* 0x000021030a009986 */ /* 0x0001f4000c101136 */
[----:B------:R-:W1:Y:S01]  /*41010*/  @!P0 LDC.64 R6, c[0x0][0x5c0] ;  /* 0x00017000ff068b82 */ /* 0x000e620000000a00 */
[----:B0-----:R-:W-:-:S02]  /*41020*/  FMUL R3, R53, UR4 ;  /* 0x0000000435037c20 */ /* 0x001fc40008400000 */
[----:B------:R-:W5:Y:S03]  /*41030*/  LDL.LU R53, [R1+0x308] ;  /* 0x0003080001357983 */ /* 0x000f660000300800 */
[----:B------:R-:W-:Y:S02]  /*41040*/  F2FP.SATFINITE.E4M3.F32.PACK_AB_MERGE_C R3, RZ, R3, RZ ;  /* 0x00000003ff03723e */ /* 0x000fe400048070ff */
[----:B-1----:R-:W-:-:S05]  /*41050*/  @!P0 IADD3 R6, P3, R24, R6, RZ ;  /* 0x0000000618068210 */ /* 0x002fca0007f7e0ff */
[----:B------:R-:W-:-:S05]  /*41060*/  @!P0 IMAD.X R7, R29, 0x1, R7, P3 ;  /* 0x000000011d078824 */ /* 0x000fca00018e0607 */
[----:B------:R0:W-:Y:S02]  /*41070*/  @!P0 STG.E.U8 desc[UR54][R6.64+0x28], R3 ;  /* 0x0000280306008986 */ /* 0x0001e4000c101136 */
[----:B0-----:R-:W-:Y:S02]  /*41080*/  FMUL R3, R52, UR4 ;  /* 0x0000000434037c20 */ /* 0x001fe40008400000 */
[----:B------:R-:W5:Y:S01]  /*41090*/  LDL.LU R52, [R1+0x30c] ;  /* 0x00030c0001347983 */ /* 0x000f620000300800 */
[----:B------:R-:W-:Y:S02]  /*410a0*/  ISETP.LT.OR P3, PT, R28, 0x2a, !P6 ;  /* 0x0000002a1c00780c */ /* 0x000fe40007761670 */
[----:B------:R-:W-:Y:S01]  /*410b0*/  F2FP.SATFINITE.E4M3.F32.PACK_AB_MERGE_C R3, RZ, R3, RZ ;  /* 0x00000003ff03723e */ /* 0x000fe200048070ff */
[----:B------:R-:W5:Y:S10]  /*410c0*/  LDL.LU R56, [R1+0x310] ;  /* 0x0003100001387983 */ /* 0x000f740000300800 */
[----:B------:R-:W0:Y:S01]  /*410d0*/  @!P3 LDC.64 R6, c[0x0][0x5c0] ;  /* 0x00017000ff06bb82 */ /* 0x000e220000000a00 */
[----:B------:R-:W-:-:S02]  /*410e0*/  LOP3.LUT P5, RZ, R0, 0x100000, RZ, 0xc0, !PT ;  /* 0x0010000000ff7812 */ /* 0x000fc400078ac0ff */
[----:B------:R-:W-:Y:S02]  /*410f0*/  LOP3.LUT P4, RZ, R0, 0x40000, RZ, 0xc0, !PT ;  /* 0x0004000000ff7812 */ /* 0x000fe4000788c0ff */
[----:B0-----:R-:W-:-:S05]  /*41100*/  @!P3 IADD3 R6, P6, R24, R6, RZ ;  /* 0x000000061806b210 */ /* 0x001fca0007fde0ff */
[----:B------:R-:W-:-:S05]  /*41110*/  @!P3 IMAD.X R7, R29, 0x1, R7, P6 ;  /* 0x000000011d07b824 */ /* 0x000fca00030e0607 */
[----:B------:R2:W-:Y:S01]  /*41120*/  @!P3 STG.E.U8 desc[UR54][R6.64+0x29], R3 ;  /* 0x000029030600b986 */ /* 0x0005e2000c101136 */
[C---:B------:R-:W-:Y:S02]  /*41130*/  LOP3.LUT P2, RZ, R0.reuse, 0x10000, RZ, 0xc0, !PT ;  /* 0x0001000000ff7812 */ /* 0x040fe4000784c0ff */
[----:B------:R-:W-:Y:S01]  /*41140*/  LOP3.LUT P1, RZ, R0, 0x8000, RZ, 0xc0, !PT ;  /* 0x0000800000ff7812 */ /* 0x000fe2000782c0ff */
[----:B--2---:R-:W-:Y:S02]  /*41150*/  FMUL R3, R55, UR4 ;  /* 0x0000000437037c20 */ /* 0x004fe40008400000 */
[----:B------:R-:W2:Y:S03]  /*41160*/  LDL.LU R55, [R1+0x314] ;  /* 0x0003140001377983 */ /* 0x000ea60000300800 */
[----:B------:R-:W-:-:S05]  /*41170*/  F2FP.SATFINITE.E4M3.F32.PACK_AB_MERGE_C R3, RZ, R3, RZ ;  /* 0x00000003ff03723e */ /* 0x000fca00048070ff */
[----:B------:R3:W-:Y:S02]  /*41180*/  @!P5 STG.E.U8 desc[UR54][R22.64+0x28], R3 ;  /* 0x000028031600d986 */ /* 0x0007e4000c101136 */
[----:B---3--:R-:W-:Y:S02]  /*41190*/  FMUL R3, R54, UR4 ;  /* 0x0000000436037c20 */ /* 0x008fe40008400000 */
[----:B------:R-:W3:Y:S03]  /*411a0*/  LDL.LU R54, [R1+0x318] ;  /* 0x0003180001367983 */ /* 0x000ee60000300800 */
[----:B------:R-:W-:-:S05]  /*411b0*/  F2FP.SATFINITE.E4M3.F32.PACK_AB_MERGE_C R3, RZ, R3, RZ ;  /* 0x00000003ff03723e */ /* 0x000fca00048070ff */
[----:B------:R4:W-:Y:S02]  /*411c0*/  @!P4 STG.E.U8 desc[UR54][R18.64+0x29], R3 ;  /* 0x000029031200c986 */ /* 0x0009e4000c101136 */
[----:B----4-:R-:W-:-:S05]  /*411d0*/  FMUL R3, R57, UR4 ;  /* 0x0000000439037c20 */ /* 0x010fca0008400000 */
[----:B------:R-:W-:-:S05]  /*411e0*/  F2FP.SATFINITE.E4M3.F32.PACK_AB_MERGE_C R3, RZ, R3, RZ ;  /* 0x00000003ff03723e */ /* 0x000fca00048070ff */
[----:B------:R5:W-:Y:S02]  /*411f0*/  @!P2 STG.E.U8 desc[UR54][R12.64+0x20], R3 ;  /* 0x000020030c00a986 */ /* 0x000be4000c101136 */
[----:B-----5:R-:W-:Y:S02]  /*41200*/  FMUL R3, R53, UR4 ;  /* 0x0000000435037c20 */ /* 0x020fe40008400000 */
[----:B------:R-:W4:Y:S04]  /*41210*/  LDL.LU R53, [R1+0x31c] ;  /* 0x00031c0001357983 */ /* 0x000f280000300800 */
[----:B------:R-:W5:Y:S01]  /*41220*/  LDL.LU R57, [R1+0x320] ;  /* 0x0003200001397983 */ /* 0x000f620000300800 */
[----:B------:R-:W-:-:S05]  /*41230*/  F2FP.SATFINITE.E4M3.F32.PACK_AB_MERGE_C R3, RZ, R3, RZ ;  /* 0x00000003ff03723e */ /* 0x000fca00048070ff */
[----:B------:R0:W-:Y:S02]  /*41240*/  @!P1 STG.E.U8 desc[UR54][R8.64+0x21], R3 ;  /* 0x0000210308009986 */ /* 0x0001e4000c101136 */
[----:B0-----:R-:W-:Y:S02]  /*41250*/  FMUL R3, R52, UR4 ;  /* 0x0000000434037c20 */ /* 0x001fe40008400000 */
[----:B------:R-:W5:Y:S01]  /*41260*/  LDL.LU R52, [R1+0x324] ;  /* 0x0003240001347983 */ /* 0x000f620000300800 */
[----:B------:R-:W-:Y:S02]  /*41270*/  LOP3.LUT P3, RZ, R0, 0x4000, RZ, 0xc0, !PT ;  /* 0x0000400000ff7812 */ /* 0x000fe4000786c0ff */
[----:B------:R-:W-:-:S11]  /*41280*/  LOP3.LUT R2, R2, 0xbfffffff, RZ, 0xc0, !PT ;  /* 0xbfffffff02027812 */ /* 0x000fd600078ec0ff */
[----:B------:R-:W-:Y:S02]  /*41290*/  @P3 LOP3.LUT R2, R2, 0x40000000, RZ, 0xfc, !PT ;  /* 0x4000000002023812 */ /* 0x000fe400078efcff */
[----:B------:R-:W-:-:S13]  /*412a0*/  LOP3.LUT P3, RZ, R0, 0x10, RZ, 0xc0, !PT ;  /* 0x0000001000ff7812 */ /* 0x000fda000786c0ff */
[----:B------:R-:W0:Y:S01]  /*412b0*/  @!P3 LDC.64 R6, c[0x0][0x5c0] ;  /* 0x00017000ff06bb82 */ /* 0x000e220000000a00 */
[----:B------:R-:W-:Y:S02]  /*412c0*/  LOP3.LUT P0, RZ, R0, 0x8, RZ, 0xc0, !PT ;  /* 0x0000000800ff7812 */ /* 0x000fe4000780c0ff */
[----:B------:R-:W-:Y:S02]  /*412d0*/  F2FP.SATFINITE.E4M3.F32.PACK_AB_MERGE_C R3, RZ, R3, RZ ;  /* 0x00000003ff03723e */ /* 0x000fe400048070ff */
[----:B0-----:R-:W-:-:S05]  /*412e0*/  @!P3 IADD3 R6, P1, R36, R6, RZ ;  /* 0x000000062406b210 */ /* 0x001fca0007f3e0ff */
[----:B------:R-:W-:-:S05]  /*412f0*/  @!P3 IMAD.X R7, R37, 0x1, R7, P1 ;  /* 0x000000012507b824 */ /* 0x000fca00008e0607 */
[----:B------:R0:W-:Y:S02]  /*41300*/  @!P3 STG.E.U8 desc[UR54][R6.64+0x20], R3 ;  /* 0x000020030600b986 */ /* 0x0001e4000c101136 */
[----:B0-----:R-:W0:Y:S01]  /*41310*/  @!P0 LDC.64 R6, c[0x0][0x5c0] ;  /* 0x00017000ff068b82 */ /* 0x001e220000000a00 */
[----:B------:R-:W-:Y:S01]  /*41320*/  LOP3.LUT P5, RZ, R0, 0x4, RZ, 0xc0, !PT ;  /* 0x0000000400ff7812 */ /* 0x000fe200078ac0ff */
[----:B------:R-:W-:Y:S02]  /*41330*/  FMUL R3, R56, UR4 ;  /* 0x0000000438037c20 */ /* 0x000fe40008400000 */
[----:B------:R-:W5:Y:S03]  /*41340*/  LDL.LU R56, [R1+0x328] ;  /* 0x0003280001387983 */ /* 0x000f660000300800 */
[----:B------:R-:W-:Y:S02]  /*41350*/  F2FP.SATFINITE.E4M3.F32.PACK_AB_MERGE_C R3, RZ, R3, RZ ;  /* 0x00000003ff03723e */ /* 0x000fe400048070ff */
[----:B0-----:R-:W-:-:S05]  /*41360*/  @!P0 IADD3 R6, P3, R38, R6, RZ ;  /* 0x0000000626068210 */ /* 0x001fca0007f7e0ff */
[----:B------:R-:W-:Y:S01]  /*41370*/  @!P0 IMAD.X R7, R39, 0x1, R7, P3 ;  /* 0x0000000127078824 */ /* 0x000fe200018e0607 */
[----:B------:R-:W-:-:S04]  /*41380*/  LOP3.LUT P3, RZ, R2, 0x40000000, RZ, 0xc0, !PT ;  /* 0x4000000002ff7812 */ /* 0x000fc8000786c0ff */
[----:B------:R0:W-:Y:S01]  /*41390*/  @!P0 STG.E.U8 desc[UR54][R6.64+0x21], R3 ;  /* 0x0000210306008986 */ /* 0x0001e2000c101136 */
[C---:B------:R-:W-:Y:S01]  /*413a0*/  LOP3.LUT P6, RZ, R0.reuse, 0x1000, RZ, 0xc0, !PT ;  /* 0x0000100000ff7812 */ /* 0x040fe200078cc0ff */
[----:B0-----:R-:W0:Y:S01]  /*413b0*/  @!P5 LDC.64 R6, c[0x0][0x5c0] ;  /* 0x00017000ff06db82 */ /* 0x001e220000000a00 */
        /* <DEDUP_REMOVED lines=8> */
[----:B------:R4:W-:Y:S01]  /*41440*/  @!P6 STG.E.U8 desc[UR54][R16.64+0x29], R3 ;  /* 0x000029031000e986 */ /* 0x0009e2000c101136 */
[----:B0-----:R-:W-:-:S05]  /*41450*/  @!P5 IADD3 R6, P6, R40, R6, RZ ;  /* 0x000000062806d210 */ /* 0x001fca0007fde0ff */
[----:B------:R-:W-:Y:S02]  /*41460*/  @!P5 IMAD.X R7, R41, 0x1, R7, P6 ;  /* 0x000000012907d824 */ /* 0x000fe400030e0607 */
[----:B----4-:R-:W-:Y:S02]  /*41470*/  FMUL R3, R53, UR4 ;  /* 0x0000000435037c20 */ /* 0x010fe40008400000 */
[----:B------:R-:W4:Y:S03]  /*41480*/  LDL.LU R53, [R1+0x334] ;  /* 0x0003340001357983 */ /* 0x000f260000300800 */
[----:B------:R-:W-:-:S05]  /*41490*/  F2FP.SATFINITE.E4M3.F32.PACK_AB_MERGE_C R3, RZ, R3, RZ ;  /* 0x00000003ff03723e */ /* 0x000fca00048070ff */
[----:B------:R0:W-:Y:S02]  /*414a0*/  @!P5 STG.E.U8 desc[UR54][R6.64+0x28], R3 ;  /* 0x000028030600d986 */ /* 0x0001e4000c101136 */
[----:B0-----:R-:W0:Y:S01]  /*414b0*/  @!P4 LDC.64 R6, c[0x0][0x5c0] ;  /* 0x00017000ff06cb82 */ /* 0x001e220000000a00 */
[----:B-----5:R-:W-:-:S05]  /*414c0*/  FMUL R3, R57, UR4 ;  /* 0x0000000439037c20 */ /* 0x020fca0008400000 */
[----:B------:R-:W-:Y:S02]  /*414d0*/  F2FP.SATFINITE.E4M3.F32.PACK_AB_MERGE_C R3, RZ, R3, RZ ;  /* 0x00000003ff03723e */ /* 0x000fe400048070ff */
[----:B0-----:R-:W-:-:S05]  /*414e0*/  @!P4 IADD3 R6, P5, R42, R6, RZ ;  /* 0x000000062a06c210 */ /* 0x001fca0007fbe0ff */
[----:B------:R-:W-:-:S05]  /*414f0*/  @!P4 IMAD.X R7, R43, 0x1, R7, P5 ;  /* 0x000000012b07c824 */ /* 0x000fca00028e0607 */
[----:B------:R0:W-:Y:S02]  /*41500*/  @!P4 STG.E.U8 desc[UR54][R6.64+0x29], R3 ;  /* 0x000029030600c986 */ /* 0x0001e4000c101136 */
[----:B0-----:R-:W-:Y:S02]  /*41510*/  FMUL R3, R52, UR4 ;  /* 0x0000000434037c20 */ /* 0x001fe40008400000 */
[----:B------:R-:W5:Y:S01]  /*41520*/  LDL.LU R52, [R1+0x338] ;  /* 0x0003380001347983 */ /* 0x000f620000300800 */
[----:B------:R-:W-:-:S03]  /*41530*/  LOP3.LUT P4, RZ, R2, 0x2000000, RZ, 0xc0, !PT ;  /* 0x0200000002ff7812 */ /* 0x000fc6000788c0ff */
[----:B------:R-:W5:Y:S01]  /*41540*/  LDL.LU R57, [R1+0x33c] ;  /* 0x00033c0001397983 */ /* 0x000f620000300800 */
[----:B------:R-:W-:Y:S02]  /*41550*/  LOP3.LUT P2, RZ, R0, 0x800, RZ, 0xc0, !PT ;  /* 0x0000080000ff7812 */ /* 0x000fe4000784c0ff */
[----:B------:R-:W-:-:S07]  /*41560*/  F2FP.SATFINITE.E4M3.F32.PACK_AB_MERGE_C R3, RZ, R3, RZ ;  /* 0x00000003ff03723e */ /* 0x000fce00048070ff */
[----:B------:R-:W0:Y:S01]  /*41570*/  @!P4 LDC.64 R6, c[0x0][0x5c0] ;  /* 0x00017000ff06cb82 */ /* 0x000e220000000a00 */
[----:B------:R-:W-:-:S03]  /*41580*/  LOP3.LUT P1, RZ, R0, 0x400, RZ, 0xc0, !PT ;  /* 0x0000040000ff7812 */ /* 0x000fc6000782c0ff */
[----:B------:R1:W-:Y:S01]  /*41590*/  @!P2 STG.E.U8 desc[UR54][R30.64+0x20], R3 ;  /* 0x000020031e00a986 */ /* 0x0003e2000c101136 */
[----:B------:R-:W-:Y:S01]  /*415a0*/  LOP3.LUT P5, RZ, R2, 0x4000000, RZ, 0xc0, !PT ;  /* 0x0400000002ff7812 */ /* 0x000fe200078ac0ff */
[----:B-1----:R-:W-:Y:S02]  /*415b0*/  FMUL R3, R56, UR4 ;  /* 0x0000000438037c20 */ /* 0x002fe40008400000 */
[----:B------:R-:W5:Y:S03]  /*415c0*/  LDL.LU R56, [R1+0x340] ;  /* 0x0003400001387983 */ /* 0x000f660000300800 */
[----:B------:R-:W-:-:S05]  /*415d0*/  F2FP.SATFINITE.E4M3.F32.PACK_AB_MERGE_C R3, RZ, R3, RZ ;  /* 0x00000003ff03723e */ /* 0x000fca00048070ff */
[----:B------:R2:W-:Y:S01]  /*415e0*/  @!P1 STG.E.U8 desc[UR54][R26.64+0x21], R3 ;  /* 0x000021031a009986 */ /* 0x0005e2000c101136 */
[----:B0-----:R-:W-:-:S05]  /*415f0*/  @!P4 IADD3 R6, P1, R44, R6, RZ ;  /* 0x000000062c06c210 */ /* 0x001fca0007f3e0ff */
[----:B------:R-:W-:Y:S02]  /*41600*/  @!P4 IMAD.X R7, R45, 0x1, R7, P1 ;  /* 0x000000012d07c824 */ /* 0x000fe400008e0607 */
[----:B--2---:R-:W-:Y:S02]  /*41610*/  FMUL R3, R55, UR4 ;  /* 0x0000000437037c20 */ /* 0x004fe40008400000 */
[----:B------:R-:W2:Y:S03]  /*41620*/  LDL.LU R55, [R1+0x344] ;  /* 0x0003440001377983 */ /* 0x000ea60000300800 */
[----:B------:R-:W-:-:S05]  /*41630*/  F2FP.SATFINITE.E4M3.F32.PACK_AB_MERGE_C R3, RZ, R3, RZ ;  /* 0x00000003ff03723e */ /* 0x000fca00048070ff */
[----:B------:R0:W-:Y:S02]  /*41640*/  @!P4 STG.E.U8 desc[UR54][R6.64+0x20], R3 ;  /* 0x000020030600c986 */ /* 0x0001e4000c101136 */
[----:B0-----:R-:W0:Y:S01]  /*41650*/  @!P5 LDC.64 R6, c[0x0][0x5c0] ;  /* 0x00017000ff06db82 */ /* 0x001e220000000a00 */
[----:B---3--:R-:W-:Y:S02]  /*41660*/  FMUL R3, R54, UR4 ;  /* 0x0000000436037c20 */ /* 0x008fe40008400000 */
[----:B------:R-:W3:Y:S03]  /*41670*/  LDL.LU R54, [R1+0x348] ;  /* 0x0003480001367983 */ /* 0x000ee60000300800 */
[----:B------:R-:W-:Y:S02]  /*41680*/  F2FP.SATFINITE.E4M3.F32.PACK_AB_MERGE_C R3, RZ, R3, RZ ;  /* 0x00000003ff03723e */ /* 0x000fe400048070ff */
[----:B0-----:R-:W-:-:S05]  /*41690*/  @!P5 IADD3 R6, P4, R46, R6, RZ ;  /* 0x000000062e06d210 */ /* 0x001fca0007f9e0ff */
[----:B------:R-:W-:-:S05]  /*416a0*/  @!P5 IMAD.X R7, R47, 0x1, R7, P4 ;  /* 0x000000012f07d824 */ /* 0x000fca00020e0607 */
[----:B------:R4:W-:Y:S01]  /*416b0*/  @!P5 STG.E.U8 desc[UR54][R6.64+0x21], R3 ;  /* 0x000021030600d986 */ /* 0x0009e2000c101136 */
[----:B------:R-:W-:Y:S01]  /*416c0*/  LOP3.LUT P5, RZ, R0, 0x200, RZ, 0xc0, !PT ;  /* 0x0000020000ff7812 */ /* 0x000fe200078ac0ff */
[----:B----4-:R-:W-:Y:S02]  /*416d0*/  FMUL R3, R53, UR4 ;  /* 0x0000000435037c20 */ /* 0x010fe40008400000 */
[----:B------:R-:W4:Y:S03]  /*416e0*/  LDL.LU R53, [R1+0x34c] ;  /* 0x00034c0001357983 */ /* 0x000f260000300800 */
[----:B------:R-:W-:-:S07]  /*416f0*/  F2FP.SATFINITE.E4M3.F32.PACK_AB_MERGE_C R3, RZ, R3, RZ ;  /* 0x00000003ff03723e */ /* 0x000fce00048070ff */
[----:B------:R5:W-:Y:S02]  /*41700*/  @!P5 STG.E.U8 desc[UR54][R32.64+0x28], R3 ;  /* 0x000028032000d986 */ /* 0x000be4000c101136 */
[----:B-----5:R-:W-:Y:S02]  /*41710*/  FMUL R3, R52, UR4 ;  /* 0x0000000434037c20 */ /* 0x020fe40008400000 */
[----:B------:R-:W5:Y:S01]  /*41720*/  LDL.LU R52, [R1+0x350] ;  /* 0x0003500001347983 */ /* 0x000f620000300800 */
[----:B------:R-:W-:-:S13]  /*41730*/  LOP3.LUT P6, RZ, R2, 0x8000000, RZ, 0xc0, !PT ;  /* 0x0800000002ff7812 */ /* 0x000fda00078cc0ff */
[----:B------:R-:W0:Y:S01]  /*41740*/  @!P6 LDC.64 R6, c[0x0][0x5c0] ;  /* 0x00017000ff06eb82 */ /* 0x000e220000000a00 */
[----:B------:R-:W-:Y:S02]  /*41750*/  LOP3.LUT P0, RZ, R2, 0x20000000, RZ, 0xc0, !PT ;  /* 0x2000000002ff7812 */ /* 0x000fe4000780c0ff */
[----:B0-----:R-:W-:-:S05]  /*41760*/  @!P6 IADD3 R12, P5, R48, R6, RZ ;  /* 0x00000006300ce210 */ /* 0x001fca0007fbe0ff */
[----:B------:R-:W-:-:S06]  /*41770*/  @!P6 IMAD.X R13, R49, 0x1, R7, P5 ;  /* 0x00000001310de824 */ /* 0x000fcc00028e0607 */
        /* <DEDUP_REMOVED lines=29> */
[----:B--2---:R-:W-:-:S05]  /*41950*/  FMUL R3, R55, UR4 ;  /* 0x0000000437037c20 */ /* 0x004fca0008400000 */
[----:B------:R-:W-:-:S05]  /*41960*/  F2FP.SATFINITE.E4M3.F32.PACK_AB_MERGE_C R3, RZ, R3, RZ ;  /* 0x00000003ff03723e */ /* 0x000fca00048070ff */
[----:B------:R3:W-:Y:S01]  /*41970*/  @!P5 STG.E.U8 desc[UR54][R10.64+0x20], R3 ;  /* 0x000020030a00d986 */ /* 0x0007e2000c101136 */
[----:B------:R-:W-:-:S04]  /*41980*/  LOP3.LUT P5, RZ, R0, 0x400000, RZ, 0xc0, !PT ;  /* 0x0040000000ff7812 */ /* 0x000fc800078ac0ff */
[----:B------:R-:W-:Y:S01]  /*41990*/  ISETP.LT.OR P5, PT, R28, 0x21, !P5 ;  /* 0x000000211c00780c */ /* 0x000fe20006fa1670 */
[----:B---3--:R-:W-:-:S05]  /*419a0*/  FMUL R3, R54, UR4 ;  /* 0x0000000436037c20 */ /* 0x008fca0008400000 */
[----:B------:R-:W-:Y:S01]  /*419b0*/  F2FP.SATFINITE.E4M3.F32.PACK_AB_MERGE_C R3, RZ, R3, RZ ;  /* 0x00000003ff03723e */ /* 0x000fe200048070ff */
[----:B------:R-:W-:Y:S04]  /*419c0*/  BSSY B1, `(.L_x_52) ;  /* 0x0000016000017945 */ /* 0x000fe80003800000 */
[----:B------:R4:W-:Y:S01]  /*419d0*/  @!P6 STG.E.U8 desc[UR54][R6.64+0x21], R3 ;  /* 0x000021030600e986 */ /* 0x0009e2000c101136 */
[C---:B------:R-:W-:Y:S02]  /*419e0*/  LOP3.LUT P3, RZ, R2.reuse, 0x10000000, RZ, 0xc0, !PT ;  /* 0x1000000002ff7812 */ /* 0x040fe4000786c0ff */
[C---:B------:R-:W-:Y:S02]  /*419f0*/  LOP3.LUT P2, RZ, R2.reuse, 0x1000000, RZ, 0xc0, !PT ;  /* 0x0100000002ff7812 */ /* 0x040fe4000784c0ff */
[----:B------:R-:W-:-:S02]  /*41a00*/  LOP3.LUT P1, RZ, R2, 0x200000, RZ, 0xc0, !PT ;  /* 0x0020000002ff7812 */ /* 0x000fc4000782c0ff */
[----:B------:R-:W-:Y:S01]  /*41a10*/  LOP3.LUT P0, RZ, R2, 0x100000, RZ, 0xc0, !PT ;  /* 0x0010000002ff7812 */ /* 0x000fe2000780c0ff */
[----:B----4-:R-:W-:-:S05]  /*41a20*/  FMUL R6, R53, UR4 ;  /* 0x0000000435067c20 */ /* 0x010fca0008400000 */
[----:B------:R-:W-:Y:S01]  /*41a30*/  F2FP.SATFINITE.E4M3.F32.PACK_AB_MERGE_C R9, RZ, R6, RZ ;  /* 0x00000006ff09723e */ /* 0x000fe200048070ff */
[----:B-----5:R-:W-:-:S05]  /*41a40*/  FMUL R3, R52, UR4 ;  /* 0x0000000434037c20 */ /* 0x020fca0008400000 */
        /* <DEDUP_REMOVED lines=13> */
.L_x_53:
[----:B------:R-:W-:Y:S05]  /*41b20*/  BSYNC B1 ;  /* 0x0000000000017941 */ /* 0x000fea0003800000 */
.L_x_52:
        /* <DEDUP_REMOVED lines=15> */
.L_x_55:
[----:B------:R-:W-:Y:S05]  /*41c20*/  BSYNC B1 ;  /* 0x0000000000017941 */ /* 0x000fea0003800000 */
.L_x_54:
        /* <DEDUP_REMOVED lines=48> */
.L_x_57:
[----:B------:R-:W-:Y:S05]  /*41f30*/  BSYNC B1 ;  /* 0x0000000000017941 */ /* 0x000fea0003800000 */
.L_x_56:
        /* <DEDUP_REMOVED lines=15> */
.L_x_59:
[----:B------:R-:W-:Y:S05]  /*42030*/  BSYNC B1 ;  /* 0x0000000000017941 */ /* 0x000fea0003800000 */
.L_x_58:
        /* <DEDUP_REMOVED lines=352> */
.L_x_61:
[----:B------:R-:W-:Y:S05]  /*43640*/  BSYNC B1 ;  /* 0x0000000000017941 */ /* 0x000fea0003800000 */
.L_x_60:
        /* <DEDUP_REMOVED lines=15> */
.L_x_63:
[----:B------:R-:W-:Y:S05]  /*43740*/  BSYNC B1 ;  /* 0x0000000000017941 */ /* 0x000fea0003800000 */
.L_x_62:
        /* <DEDUP_REMOVED lines=28> */
[----:B-----5:R-:W-:-:S05]  /*43910*/  FMUL R8, R12, UR4 ;  /* 0x000000040c087c20 */ /* 0x020fca0008400000 */
[----:B------:R-:W-:Y:S01]  /*43920*/  F2FP.SATFINITE.E4M3.F32.PACK_AB_MERGE_C R8, RZ, R8, RZ ;  /* 0x00000008ff08723e */ /* 0x000fe200048070ff */
[----:B---3--:R-:W-:Y:S01]  /*43930*/  FMUL R3, R14, UR4 ;  /* 0x000000040e037c20 */ /* 0x008fe20008400000 */
[----:B----4-:R-:W-:-:S04]  /*43940*/  FMUL R10, R13, UR4 ;  /* 0x000000040d0a7c20 */ /* 0x010fc80008400000 */
[----:B------:R-:W-:Y:S02]  /*43950*/  F2FP.SATFINITE.E4M3.F32.PACK_AB_MERGE_C R3, RZ, R3, RZ ;  /* 0x00000003ff03723e */ /* 0x000fe400048070ff */
[----:B------:R-:W-:-:S03]  /*43960*/  F2FP.SATFINITE.E4M3.F32.PACK_AB_MERGE_C R10, RZ, R10, RZ ;  /* 0x0000000aff0a723e */ /* 0x000fc600048070ff */
[----:B------:R0:W-:Y:S01]  /*43970*/  @!P5 STG.E.U8 desc[UR54][R6.64+0x39], R3 ;  /* 0x000039030600d986 */ /* 0x0001e2000c101136 */
[----:B------:R-:W-:-:S13]  /*43980*/  ISETP.LT.OR P5, PT, R28, 0x39, !P6 ;  /* 0x000000391c00780c */ /* 0x000fda00077a1670 */
[----:B0-----:R-:W-:Y:S05]  /*43990*/  @P5 BRA `(.L_x_65) ;  /* 0x00000000002c5947 */ /* 0x001fea0003800000 */
[----:B------:R-:W-:Y:S01]  /*439a0*/  IMAD.MOV.U32 R6, RZ, RZ, R24 ;  /* 0x000000ffff067224 */ /* 0x000fe200078e0018 */
[----:B------:R-:W-:Y:S01]  /*439b0*/  ULDC.64 UR8, c[0x0][0x5c0] ;  /* 0x0001700000087ab9 */ /* 0x000fe20000000a00 */
[----:B------:R-:W-:Y:S02]  /*439c0*/  IMAD.MOV.U32 R7, RZ, RZ, R29 ;  /* 0x000000ffff077224 */ /* 0x000fe400078e001d */
[----:B------:R-:W-:Y:S02]  /*439d0*/  IMAD R3, R5, 0x180, RZ ;  /* 0x0000018005037824 */ /* 0x000fe400078e02ff */
[----:B------:R-:W-:-:S04]  /*439e0*/  IMAD.WIDE.U32 R6, R4, 0x180, R6 ;  /* 0x0000018004067825 */ /* 0x000fc800078e0006 */
[----:B------:R-:W-:Y:S02]  /*439f0*/  IMAD.U32 R9, RZ, RZ, UR8 ;  /* 0x00000008ff097e24 */ /* 0x000fe4000f8e00ff */
[----:B------:R-:W-:Y:S02]  /*43a00*/  IMAD.IADD R3, R7, 0x1, R3 ;  /* 0x0000000107037824 */ /* 0x000fe400078e0203 */
[----:B------:R-:W-:Y:S01]  /*43a10*/  IMAD.U32 R7, RZ, RZ, UR9 ;  /* 0x00000009ff077e24 */ /* 0x000fe2000f8e00ff */
[----:B------:R-:W-:-:S04]  /*43a20*/  IADD3 R6, P5, P6, R6, UR52, R9 ;  /* 0x0000003406067c10 */ /* 0x000fc8000febe009 */
[----:B------:R-:W-:-:S05]  /*43a30*/  IADD3.X R7, R3, UR7, R7, P5, P6 ;  /* 0x0000000703077c10 */ /* 0x000fca000afec407 */
[----:B------:R0:W-:Y:S04]  /*43a40*/  STG.E.U8 desc[UR54][R6.64+0x38], R10 ;  /* 0x0000380a06007986 */ /* 0x0001e8000c101136 */
.L_x_65:
[----:B------:R-:W-:Y:S05]  /*43a50*/  BSYNC B1 ;  /* 0x0000000000017941 */ /* 0x000fea0003800000 */
.L_x_64:
[----:B------:R-:W-:Y:S01]  /*43a60*/  LOP3.LUT P5, RZ, R0, 0x400000, RZ, 0xc0, !PT ;  /* 0x0040000000ff7812 */ /* 0x000fe200078ac0ff */
[----:B------:R-:W-:Y:S03]  /*43a70*/  BSSY B1, `(.L_x_66) ;  /* 0x000000e000017945 */ /* 0x000fe60003800000 */
[----:B------:R-:W-:-:S13]  /*43a80*/  ISETP.LT.OR P5, PT, R28, 0x3a, !P5 ;  /* 0x0000003a1c00780c */ /* 0x000fda0006fa1670 */
[----:B------:R-:W-:Y:S05]  /*43a90*/  @P5 BRA `(.L_x_67) ;  /* 0x00000000002c5947 */ /* 0x000fea0003800000 */
[----:B0-----:R-:W-:Y:S01]  /*43aa0*/  IMAD.MOV.U32 R6, RZ, RZ, R24 ;  /* 0x000000ffff067224 */ /* 0x001fe200078e0018 */
        /* <DEDUP_REMOVED lines=10> */
.L_x_67:
[----:B------:R-:W-:Y:S05]  /*43b50*/  BSYNC B1 ;  /* 0x0000000000017941 */ /* 0x000fea0003800000 */
.L_x_66:
        /* <DEDUP_REMOVED lines=225> */
[----:B------:R-:W-:Y:S01]  /*44970*/  FMUL R3, R56, UR4 ;  /* 0x0000000438037c20 */ /* 0x000fe20008400000 */
[----:B------:R-:W-:Y:S01]  /*44980*/  LOP3.LUT P6, RZ, R0, 0x1000, RZ, 0xc0, !PT ;  /* 0x0000100000ff7812 */ /* 0x000fe200078cc0ff */
[----:B------:R-:W5:Y:S03]  /*44990*/  LDL.LU R56, [R1+0x428] ;  /* 0x0004280001387983 */ /* 0x000f660000300800 */
[----:B------:R-:W-:Y:S02]  /*449a0*/  F2FP.SATFINITE.E4M3.F32.PACK_AB_MERGE_C R3, RZ, R3, RZ ;  /* 0x00000003ff03723e */ /* 0x000fe400048070ff */
[----:B0-----:R-:W-:-:S05]  /*449b0*/  @!P0 IADD3 R6, P3, R38, R6, RZ ;  /* 0x0000000626068210 */ /* 0x001fca0007f7e0ff */
[----:B------:R-:W-:Y:S01]  /*449c0*/  @!P0 IMAD.X R7, R39, 0x1, R7, P3 ;  /* 0x0000000127078824 */ /* 0x000fe200018e0607 */
[----:B------:R-:W-:-:S04]  /*449d0*/  LOP3.LUT P3, RZ, R2, 0x40000000, RZ, 0xc0, !PT ;  /* 0x4000000002ff7812 */ /* 0x000fc8000786c0ff */
[----:B------:R0:W-:Y:S02]  /*449e0*/  @!P0 STG.E.U8 desc[UR54][R6.64+0x41], R3 ;  /* 0x0000410306008986 */ /* 0x0001e4000c101136 */
        /* <DEDUP_REMOVED lines=23> */
[----:B------:R-:W5:Y:S04]  /*44b60*/  LDL.LU R52, [R1+0x438] ;  /* 0x0004380001347983 */ /* 0x000f680000300800 */
[----:B------:R-:W5:Y:S01]  /*44b70*/  LDL.LU R57, [R1+0x43c] ;  /* 0x00043c0001397983 */ /* 0x000f620000300800 */
[----:B------:R-:W-:Y:S02]  /*44b80*/  LOP3.LUT P2, RZ, R0, 0x800, RZ, 0xc0, !PT ;  /* 0x0000080000ff7812 */ /* 0x000fe4000784c0ff */
[----:B------:R-:W-:-:S11]  /*44b90*/  F2FP.SATFINITE.E4M3.F32.PACK_AB_MERGE_C R3, RZ, R3, RZ ;  /* 0x00000003ff03723e */ /* 0x000fd600048070ff */
[----:B------:R0:W-:Y:S02]  /*44ba0*/  @!P2 STG.E.U8 desc[UR54][R30.64+0x40], R3 ;  /* 0x000040031e00a986 */ /* 0x0001e4000c101136 */
[----:B0-----:R-:W-:Y:S02]  /*44bb0*/  FMUL R3, R56, UR4 ;  /* 0x0000000438037c20 */ /* 0x001fe40008400000 */
[----:B------:R-:W5:Y:S01]  /*44bc0*/  LDL.LU R56, [R1+0x440] ;  /* 0x0004400001387983 */ /* 0x000f620000300800 */
[----:B------:R-:W-:Y:S02]  /*44bd0*/  LOP3.LUT P1, RZ, R0, 0x400, RZ, 0xc0, !PT ;  /* 0x0000040000ff7812 */ /* 0x000fe4000782c0ff */
[----:B------:R-:W-:-:S11]  /*44be0*/  F2FP.SATFINITE.E4M3.F32.PACK_AB_MERGE_C R3, RZ, R3, RZ ;  /* 0x00000003ff03723e */ /* 0x000fd600048070ff */
[----:B------:R4:W-:Y:S01]  /*44bf0*/  @!P1 STG.E.U8 desc[UR54][R26.64+0x41], R3 ;  /* 0x000041031a009986 */ /* 0x0009e2000c101136 */
[----:B------:R-:W-:-:S13]  /*44c00*/  LOP3.LUT P4, RZ, R2, 0x2000000, RZ, 0xc0, !PT ;  /* 0x0200000002ff7812 */ /* 0x000fda000788c0ff */
[----:B------:R-:W0:Y:S01]  /*44c10*/  @!P4 LDC.64 R6, c[0x0][0x5c0] ;  /* 0x00017000ff06cb82 */ /* 0x000e220000000a00 */
[----:B------:R-:W-:Y:S01]  /*44c20*/  LOP3.LUT P5, RZ, R2, 0x4000000, RZ, 0xc0, !PT ;  /* 0x0400000002ff7812 */ /* 0x000fe200078ac0ff */
[----:B--2---:R-:W-:Y:S02]  /*44c30*/  FMUL R8, R55, UR4 ;  /* 0x0000000437087c20 */ /* 0x004fe40008400000 */
[----:B------:R-:W2:Y:S03]  /*44c40*/  LDL.LU R55, [R1+0x444] ;  /* 0x0004440001377983 */ /* 0x000ea60000300800 */
[----:B------:R-:W-:Y:S01]  /*44c50*/  F2FP.SATFINITE.E4M3.F32.PACK_AB_MERGE_C R9, RZ, R8, RZ ;  /* 0x00000008ff09723e */ /* 0x000fe200048070ff */
[----:B---3--:R-:W-:Y:S02]  /*44c60*/  FMUL R8, R54, UR4 ;  /* 0x0000000436087c20 */ /* 0x008fe40008400000 */
[----:B------:R-:W3:Y:S01]  /*44c70*/  LDL.LU R54, [R1+0x448] ;  /* 0x0004480001367983 */ /* 0x000ee20000300800 */
[----:B----4-:R-:W-:-:S03]  /*44c80*/  FMUL R3, R53, UR4 ;  /* 0x0000000435037c20 */ /* 0x010fc60008400000 */
[----:B------:R-:W4:Y:S02]  /*44c90*/  LDL.LU R53, [R1+0x44c] ;  /* 0x00044c0001357983 */ /* 0x000f240000300800 */
[----:B------:R-:W-:Y:S01]  /*44ca0*/  F2FP.SATFINITE.E4M3.F32.PACK_AB_MERGE_C R17, RZ, R3, RZ ;  /* 0x00000003ff11723e */ /* 0x000fe200048070ff */
[----:B-----5:R-:W-:Y:S02]  /*44cb0*/  FMUL R3, R52, UR4 ;  /* 0x0000000434037c20 */ /* 0x020fe40008400000 */
[----:B------:R-:W5:Y:S01]  /*44cc0*/  LDL.LU R52, [R1+0x450] ;  /* 0x0004500001347983 */ /* 0x000f620000300800 */
[----:B0-----:R-:W-:-:S05]  /*44cd0*/  @!P4 IADD3 R6, P1, R44, R6, RZ ;  /* 0x000000062c06c210 */ /* 0x001fca0007f3e0ff */
[----:B------:R-:W-:-:S05]  /*44ce0*/  @!P4 IMAD.X R7, R45, 0x1, R7, P1 ;  /* 0x000000012d07c824 */ /* 0x000fca00008e0607 */
[----:B------:R0:W-:Y:S02]  /*44cf0*/  @!P4 STG.E.U8 desc[UR54][R6.64+0x40], R9 ;  /* 0x000040090600c986 */ /* 0x0001e4000c101136 */
[----:B0-----:R-:W0:Y:S01]  /*44d00*/  @!P5 LDC.64 R6, c[0x0][0x5c0] ;  /* 0x00017000ff06db82 */ /* 0x001e220000000a00 */
[----:B------:R-:W-:Y:S02]  /*44d10*/  LOP3.LUT P6, RZ, R2, 0x8000000, RZ, 0xc0, !PT ;  /* 0x0800000002ff7812 */ /* 0x000fe400078cc0ff */
[----:B------:R-:W-:Y:S02]  /*44d20*/  F2FP.SATFINITE.E4M3.F32.PACK_AB_MERGE_C R11, RZ, R8, RZ ;  /* 0x00000008ff0b723e */ /* 0x000fe400048070ff */
[----:B0-----:R-:W-:-:S05]  /*44d30*/  @!P5 IADD3 R6, P4, R46, R6, RZ ;  /* 0x000000062e06d210 */ /* 0x001fca0007f9e0ff */
[----:B------:R-:W-:-:S05]  /*44d40*/  @!P5 IMAD.X R7, R47, 0x1, R7, P4 ;  /* 0x000000012f07d824 */ /* 0x000fca00020e0607 */
[----:B------:R0:W-:Y:S01]  /*44d50*/  @!P5 STG.E.U8 desc[UR54][R6.64+0x41], R11 ;  /* 0x0000410b0600d986 */ /* 0x0001e2000c101136 */
[----:B------:R-:W-:Y:S01]  /*44d60*/  LOP3.LUT P5, RZ, R0, 0x200, RZ, 0xc0, !PT ;  /* 0x0000020000ff7812 */ /* 0x000fe200078ac0ff */
[----:B0-----:R-:W0:Y:S01]  /*44d70*/  @!P6 LDC.64 R6, c[0x0][0x5c0] ;  /* 0x00017000ff06eb82 */ /* 0x001e220000000a00 */
[----:B------:R-:W-:-:S11]  /*44d80*/  LOP3.LUT P0, RZ, R2, 0x20000000, RZ, 0xc0, !PT ;  /* 0x2000000002ff7812 */ /* 0x000fd6000780c0ff */
[----:B------:R1:W-:Y:S01]  /*44d90*/  @!P5 STG.E.U8 desc[UR54][R32.64+0x48], R17 ;  /* 0x000048112000d986 */ /* 0x0003e2000c101136 */
[----:B0-----:R-:W-:-:S05]  /*44da0*/  @!P6 IADD3 R12, P5, R48, R6, RZ ;  /* 0x00000006300ce210 */ /* 0x001fca0007fbe0ff */
[----:B------:R-:W-:Y:S02]  /*44db0*/  @!P6 IMAD.X R13, R49, 0x1, R7, P5 ;  /* 0x00000001310de824 */ /* 0x000fe400028e0607 */
        /* <DEDUP_REMOVED lines=11> */
[----:B------:R-:W-:Y:S01]  /*44e70*/  @!P1 STG.E.U8 desc[UR54][R34.64+0x49], R19 ;  /* 0x0000491322009986 */ /* 0x000fe2000c101136 */
[----:B------:R-:W-:Y:S01]  /*44e80*/  @!P5 IMAD R3, R5, 0x180, RZ ;  /* 0x000001800503d824 */ /* 0x000fe200078e02ff */
[----:B0-----:R-:W-:-:S04]  /*44e90*/  @!P5 IADD3 R10, P1, R8, R6, RZ ;  /* 0x00000006080ad210 */ /* 0x001fc80007f3e0ff */
[----:B------:R-:W-:Y:S01]  /*44ea0*/  @!P5 IADD3.X R11, R7, R9, R3, P1, !PT ;  /* 0x00000009070bd210 */ /* 0x000fe20000ffe403 */
[----:B------:R-:W-:-:S05]  /*44eb0*/  FMUL R3, R57, UR4 ;  /* 0x0000000439037c20 */ /* 0x000fca0008400000 */
[----:B-1----:R-:W-:-:S05]  /*44ec0*/  F2FP.SATFINITE.E4M3.F32.PACK_AB_MERGE_C R17, RZ, R3, RZ ;  /* 0x00000003ff11723e */ /* 0x002fca00048070ff */
[----:B------:R0:W-:Y:S01]  /*44ed0*/  @!P6 STG.E.U8 desc[UR54][R12.64+0x48], R17 ;  /* 0x000048110c00e986 */ /* 0x0001e2000c101136 */
[----:B------:R-:W-:-:S13]  /*44ee0*/  ISETP.LT.OR P6, PT, R28, 0x42, !P4 ;  /* 0x000000421c00780c */ /* 0x000fda00067c1670 */
[----:B------:R-:W1:Y:S01]  /*44ef0*/  @!P6 LDC.64 R8, c[0x0][0x5c0] ;  /* 0x00017000ff08eb82 */ /* 0x000e620000000a00 */
[----:B------:R-:W-:Y:S02]  /*44f00*/  @!P6 IMAD.MOV.U32 R6, RZ, RZ, R24 ;  /* 0x000000ffff06e224 */ /* 0x000fe400078e0018 */
[----:B------:R-:W-:Y:S02]  /*44f10*/  @!P6 IMAD.MOV.U32 R7, RZ, RZ, R29 ;  /* 0x000000ffff07e224 */ /* 0x000fe400078e001d */
[----:B------:R-:W-:-:S04]  /*44f20*/  @!P6 IMAD.WIDE.U32 R6, R4, 0x180, R6 ;  /* 0x000001800406e825 */ /* 0x000fc800078e0006 */
[----:B------:R-:W-:Y:S01]  /*44f30*/  @!P6 IMAD R3, R5, 0x180, RZ ;  /* 0x000001800503e824 */ /* 0x000fe200078e02ff */
[----:B-1----:R-:W-:-:S04]  /*44f40*/  @!P6 IADD3 R6, P1, R6, R8, RZ ;  /* 0x000000080606e210 */ /* 0x002fc80007f3e0ff */
[----:B------:R-:W-:Y:S01]  /*44f50*/  @!P6 IADD3.X R7, R9, R7, R3, P1, !PT ;  /* 0x000000070907e210 */ /* 0x000fe20000ffe403 */
[----:B------:R-:W-:-:S05]  /*44f60*/  FMUL R3, R56, UR4 ;  /* 0x0000000438037c20 */ /* 0x000fca0008400000 */
[----:B------:R-:W-:Y:S01]  /*44f70*/  F2FP.SATFINITE.E4M3.F32.PACK_AB_MERGE_C R9, RZ, R3, RZ ;  /* 0x00000003ff09723e */ /* 0x000fe200048070ff */
[----:B--2---:R-:W-:-:S05]  /*44f80*/  FMUL R3, R55, UR4 ;  /* 0x0000000437037c20 */ /* 0x004fca0008400000 */
[----:B0-----:R-:W-:Y:S01]  /*44f90*/  F2FP.SATFINITE.E4M3.F32.PACK_AB_MERGE_C R13, RZ, R3, RZ ;  /* 0x00000003ff0d723e */ /* 0x001fe200048070ff */
[----:B---3--:R-:W-:Y:S01]  /*44fa0*/  FMUL R3, R54, UR4 ;  /* 0x0000000436037c20 */ /* 0x008fe20008400000 */
[----:B------:R0:W-:Y:S04]  /*44fb0*/  @!P0 STG.E.U8 desc[UR54][R14.64+0x49], R9 ;  /* 0x000049090e008986 */ /* 0x0001e8000c101136 */
[----:B------:R-:W-:Y:S01]  /*44fc0*/  F2FP.SATFINITE.E4M3.F32.PACK_AB_MERGE_C R17, RZ, R3, RZ ;  /* 0x00000003ff11723e */ /* 0x000fe200048070ff */
[----:B------:R0:W-:Y:S01]  /*44fd0*/  @!P5 STG.E.U8 desc[UR54][R10.64+0x40], R13 ;  /* 0x0000400d0a00d986 */ /* 0x0001e2000c101136 */
[----:B------:R-:W-:-:S03]  /*44fe0*/  LOP3.LUT P5, RZ, R0, 0x400000, RZ, 0xc0, !PT ;  /* 0x0040000000ff7812 */ /* 0x000fc600078ac0ff */
[----:B------:R0:W-:Y:S01]  /*44ff0*/  @!P6 STG.E.U8 desc[UR54][R6.64+0x41], R17 ;  /* 0x000041110600e986 */ /* 0x0001e2000c101136 */
[----:B------:R-:W-:Y:S01]  /*45000*/  ISETP.LT.OR P5, PT, R28, 0x41, !P5 ;  /* 0x000000411c00780c */ /* 0x000fe20006fa1670 */
[----:B----4-:R-:W-:Y:S01]  /*45010*/  FMUL R3, R53, UR4 ;  /* 0x0000000435037c20 */ /* 0x010fe20008400000 */
[----:B------:R-:W-:Y:S01]  /*45020*/  BSSY B1, `(.L_x_68) ;  /* 0x0000014000017945 */ /* 0x000fe20003800000 */
[C---:B------:R-:W-:Y:S02]  /*45030*/  LOP3.LUT P3, RZ, R2.reuse, 0x10000000, RZ, 0xc0, !PT ;  /* 0x1000000002ff7812 */ /* 0x040fe4000786c0ff */
[C---:B------:R-:W-:Y:S02]  /*45040*/  LOP3.LUT P2, RZ, R2.reuse, 0x1000000, RZ, 0xc0, !PT ;  /* 0x0100000002ff7812 */ /* 0x040fe4000784c0ff */
[C---:B------:R-:W-:Y:S02]  /*45050*/  LOP3.LUT P1, RZ, R2.reuse, 0x200000, RZ, 0xc0, !PT ;  /* 0x0020000002ff7812 */ /* 0x040fe4000782c0ff */
[----:B------:R-:W-:-:S02]  /*45060*/  LOP3.LUT P0, RZ, R2, 0x100000, RZ, 0xc0, !PT ;  /* 0x0010000002ff7812 */ /* 0x000fc4000780c0ff */
[----:B------:R-:W-:Y:S01]  /*45070*/  F2FP.SATFINITE.E4M3.F32.PACK_AB_MERGE_C R3, RZ, R3, RZ ;  /* 0x00000003ff03723e */ /* 0x000fe200048070ff */
[----:B-----5:R-:W-:-:S05]  /*45080*/  FMUL R8, R52, UR4 ;  /* 0x0000000434087c20 */ /* 0x020fca0008400000 */
[----:B------:R-:W-:Y:S01]  /*45090*/  F2FP.SATFINITE.E4M3.F32.PACK_AB_MERGE_C R19, RZ, R8, RZ ;  /* 0x00000008ff13723e */ /* 0x000fe200048070ff */
[----:B0-----:R-:W-:Y:S06]  /*450a0*/  @P5 BRA `(.L_x_69) ;  /* 0x00000000002c5947 */ /* 0x001fec0003800000 */
[----:B------:R-:W-:Y:S01]  /*450b0*/  IMAD.MOV.U32 R6, RZ, RZ, R24 ;  /* 0x000000ffff067224 */ /* 0x000fe200078e0018 */
[----:B------:R-:W-:Y:S01]  /*450c0*/  ULDC.64 UR8, c[0x0][0x5c0] ;  /* 0x0001700000087ab9 */ /* 0x000fe20000000a00 */
[----:B------:R-:W-:Y:S02]  /*450d0*/  IMAD.MOV.U32 R7, RZ, RZ, R29 ;  /* 0x000000ffff077224 */ /* 0x000fe400078e001d */
[----:B------:R-:W-:Y:S02]  /*450e0*/  IMAD R9, R5, 0x180, RZ ;  /* 0x0000018005097824 */ /* 0x000fe400078e02ff */
[----:B------:R-:W-:-:S04]  /*450f0*/  IMAD.WIDE.U32 R6, R4, 0x180, R6 ;  /* 0x0000018004067825 */ /* 0x000fc800078e0006 */
[----:B------:R-:W-:Y:S02]  /*45100*/  IMAD.U32 R11, RZ, RZ, UR8 ;  /* 0x00000008ff0b7e24 */ /* 0x000fe4000f8e00ff */
[----:B------:R-:W-:Y:S02]  /*45110*/  IMAD.U32 R8, RZ, RZ, UR9 ;  /* 0x00000009ff087e24 */ /* 0x000fe4000f8e00ff */
[----:B------:R-:W-:Y:S01]  /*45120*/  IMAD.IADD R9, R7, 0x1, R9 ;  /* 0x0000000107097824 */ /* 0x000fe200078e0209 */
[----:B------:R-:W-:-:S04]  /*45130*/  IADD3 R6, P5, P6, R6, UR52, R11 ;  /* 0x0000003406067c10 */ /* 0x000fc8000febe00b */
[----:B------:R-:W-:-:S05]  /*45140*/  IADD3.X R7, R9, UR7, R8, P5, P6 ;  /* 0x0000000709077c10 */ /* 0x000fca000afec408 */
[----:B------:R0:W-:Y:S04]  /*45150*/  STG.E.U8 desc[UR54][R6.64+0x40], R3 ;  /* 0x0000400306007986 */ /* 0x0001e8000c101136 */
.L_x_69:
[----:B------:R-:W-:Y:S05]  /*45160*/  BSYNC B1 ;  /* 0x0000000000017941 */ /* 0x000fea0003800000 */
.L_x_68:
        /* <DEDUP_REMOVED lines=15> */
.L_x_71:
[----:B------:R-:W-:Y:S05]  /*45260*/  BSYNC B1 ;  /* 0x0000000000017941 */ /* 0x000fea0003800000 */
.L_x_70:
[----:B------:R-:W2:Y:S04]  /*45270*/  LDL.LU R16, [R1+0x454] ;  /* 0x0004540001107983 */ /* 0x000ea80000300800 */
[----:B------:R-:W3:Y:S04]  /*45280*/  LDL.LU R13, [R1+0x458] ;  /* 0x00045800010d7983 */ /* 0x000ee80000300800 */
[----:B------:R-:W4:Y:S04]  /*45290*/  LDL.LU R15, [R1+0x45c] ;  /* 0x00045c00010f7983 */ /* 0x000f280000300800 */
[----:B------:R-:W5:Y:S01]  /*452a0*/  LDL.LU R14, [R1+0x460] ;  /* 0x00046000010e7983 */ /* 0x000f620000300800 */
[----:B------:R-:W-:Y:S01]  /*452b0*/  ISETP.LT.OR P6, PT, R28, 0x49, !P4 ;  /* 0x000000491c00780c */ /* 0x000fe200067c1670 */
[----:B------:R-:W-:Y:S01]  /*452c0*/  BSSY B1, `(.L_x_72) ;  /* 0x000002a000017945 */ /* 0x000fe20003800000 */
[----:B------:R-:W-:-:S11]  /*452d0*/  P2R R12, PR, RZ, 0x1 ;  /* 0x00000001ff0c7803 */ /* 0x000fd60000000000 */
        /* <DEDUP_REMOVED lines=15> */
[----:B------:R-:W-:Y:S01]  /*453d0*/  ISETP.NE.AND P0, PT, R12, RZ, PT ;  /* 0x000000ff0c00720c */ /* 0x000fe20003f05270 */
[----:B--2---:R-:W-:-:S05]  /*453e0*/  FMUL R3, R16, UR4 ;  /* 0x0000000410037c20 */ /* 0x004fca0008400000 */
[----:B------:R-:W-:Y:S01]  /*453f0*/  F2FP.SATFINITE.E4M3.F32.PACK_AB_MERGE_C R9, RZ, R3, RZ ;  /* 0x00000003ff09723e */ /* 0x000fe200048070ff */
[----:B---3--:R-:W-:-:S04]  /*45400*/  FMUL R3, R13, UR4 ;  /* 0x000000040d037c20 */ /* 0x008fc80008400000 */
[----:B------:R0:W-:Y:S01]  /*45410*/  @!P6 STG.E.U8 desc[UR54][R10.64+0x48], R9 ;  /* 0x000048090a00e986 */ /* 0x0001e2000c101136 */
[----:B------:R-:W-:Y:S01]  /*45420*/  F2FP.SATFINITE.E4M3.F32.PACK_AB_MERGE_C R13, RZ, R3, RZ ;  /* 0x00000003ff0d723e */ /* 0x000fe200048070ff */
[----:B----4-:R-:W-:Y:S01]  /*45430*/  FMUL R3, R15, UR4 ;  /* 0x000000040f037c20 */ /* 0x010fe20008400000 */
[----:B------:R-:W-:Y:S01]  /*45440*/  LOP3.LUT P6, RZ, R0, 0x400000, RZ, 0xc0, !PT ;  /* 0x0040000000ff7812 */ /* 0x000fe200078cc0ff */
[----:B-----5:R-:W-:Y:S02]  /*45450*/  FMUL R8, R14, UR4 ;  /* 0x000000040e087c20 */ /* 0x020fe40008400000 */
[----:B------:R0:W-:Y:S01]  /*45460*/  @!P5 STG.E.U8 desc[UR54][R6.64+0x49], R13 ;  /* 0x0000490d0600d986 */ /* 0x0001e2000c101136 */
[----:B------:R-:W-:Y:S02]  /*45470*/  ISETP.LT.OR P5, PT, R28, 0x49, !P6 ;  /* 0x000000491c00780c */ /* 0x000fe400077a1670 */
[----:B------:R-:W-:Y:S02]  /*45480*/  F2FP.SATFINITE.E4M3.F32.PACK_AB_MERGE_C R3, RZ, R3, RZ ;  /* 0x00000003ff03723e */ /* 0x000fe400048070ff */
[----:B------:R-:W-:-:S09]  /*45490*/  F2FP.SATFINITE.E4M3.F32.PACK_AB_MERGE_C R15, RZ, R8, RZ ;  /* 0x00000008ff0f723e */ /* 0x000fd200048070ff */
[----:B0-----:R-:W-:Y:S05]  /*454a0*/  @P5 BRA `(.L_x_73) ;  /* 0x00000000002c5947 */ /* 0x001fea0003800000 */
        /* <DEDUP_REMOVED lines=11> */
.L_x_73:
[----:B------:R-:W-:Y:S05]  /*45560*/  BSYNC B1 ;  /* 0x0000000000017941 */ /* 0x000fea0003800000 */
.L_x_72:
        /* <DEDUP_REMOVED lines=15> */
.L_x_75:
[----:B------:R-:W-:Y:S05]  /*45660*/  BSYNC B1 ;  /* 0x0000000000017941 */ /* 0x000fea0003800000 */
.L_x_74:
[----:B0-----:R-:W-:Y:S01]  /*45670*/  P2R R3, PR, RZ, 0x8 ;  /* 0x00000008ff037803 */ /* 0x001fe20000000000 */
[----:B------:R-:W2:Y:S01]  /*45680*/  LDL.LU R46, [R1+0x464] ;  /* 0x00046400012e7983 */ /* 0x000ea20000300800 */
[----:B------:R-:W-:Y:S02]  /*45690*/  ISETP.LT.OR P3, PT, R28, 0x51, !P0 ;  /* 0x000000511c00780c */ /* 0x000fe40004761670 */
[----:B------:R-:W-:Y:S01]  /*456a0*/  LOP3.LUT R0, R0, 0xffdfffff, RZ, 0xc0, !PT ;  /* 0xffdfffff00007812 */ /* 0x000fe200078ec0ff */
[----:B------:R-:W3:Y:S01]  /*456b0*/  LDL.LU R55, [R1+0x468] ;  /* 0x0004680001377983 */ /* 0x000ee20000300800 */
[----:B------:R-:W-:-:S03]  /*456c0*/  LOP3.LUT R2, R2, 0xffbfffff, RZ, 0xc0, !PT ;  /* 0xffbfffff02027812 */ /* 0x000fc600078ec0ff */
[----:B------:R-:W4:Y:S06]  /*456d0*/  LDL.LU R54, [R1+0x46c] ;  /* 0x00046c0001367983 */ /* 0x000f2c0000300800 */
[----:B-1----:R-:W0:Y:S01]  /*456e0*/  @!P3 LDC.64 R6, c[0x0][0x5c0] ;  /* 0x00017000ff06bb82 */ /* 0x002e220000000a00 */
[----:B------:R-:W-:Y:S01]  /*456f0*/  @P3 LOP3.LUT R0, R0, 0x200000, RZ, 0xfc, !PT ;  /* 0x0020000000003812 */ /* 0x000fe200078efcff */
[----:B------:R-:W5:Y:S01]  /*45700*/  LDL.LU R53, [R1+0x470] ;  /* 0x0004700001357983 */ /* 0x000f620000300800 */
[----:B------:R-:W-:Y:S02]  /*45710*/  @P4 LOP3.LUT R2, R2, 0x400000, RZ, 0xfc, !PT ;  /* 0x0040000002024812 */ /* 0x000fe400078efcff */
[----:B0-----:R-:W-:Y:S01]  /*45720*/  @!P3 IADD3 R14, P5, P6, R24, UR52, R6 ;  /* 0x00000034180ebc10 */ /* 0x001fe2000febe006 */
[----:B------:R-:W5:Y:S01]  /*45730*/  LDL.LU R52, [R1+0x474] ;  /* 0x0004740001347983 */ /* 0x000f620000300800 */
[----:B------:R-:W-:Y:S01]  /*45740*/  LOP3.LUT P4, RZ, R0, 0x2000, RZ, 0xc0, !PT ;  /* 0x0000200000ff7812 */ /* 0x000fe2000788c0ff */
[----:B------:R-:W-:Y:S01]  /*45750*/  IMAD.U32 R36, RZ, RZ, UR7 ;  /* 0x00000007ff247e24 */ /* 0x000fe2000f8e00ff */
[----:B------:R-:W-:Y:S01]  /*45760*/  @!P3 IADD3.X R15, R29, UR7, R7, P5, P6 ;  /* 0x000000071d0fbc10 */ /* 0x000fe2000afec407 */
[----:B------:R-:W-:Y:S01]  /*45770*/  IMAD.U32 R37, RZ, RZ, UR52 ;  /* 0x00000034ff257e24 */ /* 0x000fe2000f8e00ff */
[----:B------:R-:W-:Y:S01]  /*45780*/  ISETP.LT.OR P3, PT, R28, 0x52, !P0 ;  /* 0x000000521c00780c */ /* 0x000fe20004761670 */
[----:B------:R-:W-:Y:S01]  /*45790*/  IMAD.U32 R38, RZ, RZ, UR7 ;  /* 0x00000007ff267e24 */ /* 0x000fe2000f8e00ff */
[----:B------:R-:W-:Y:S01]  /*457a0*/  LOP3.LUT R0, R0, 0xfff7ffff, RZ, 0xc0, !PT ;  /* 0xfff7ffff00007812 */ /* 0x000fe200078ec0ff */
[----:B------:R-:W-:Y:S01]  /*457b0*/  IMAD.U32 R39, RZ, RZ, UR52 ;  /* 0x00000034ff277e24 */ /* 0x000fe2000f8e00ff */
[----:B------:R-:W-:Y:S01]  /*457c0*/  LOP3.LUT R2, R2, 0xffefffff, RZ, 0xc0, !PT ;  /* 0xffefffff02027812 */ /* 0x000fe200078ec0ff */
[----:B------:R-:W-:Y:S01]  /*457d0*/  IMAD.U32 R40, RZ, RZ, UR7 ;  /* 0x00000007ff287e24 */ /* 0x000fe2000f8e00ff */
[----:B------:R-:W5:Y:S01]  /*457e0*/  LDL.LU R56, [R1+0x478] ;  /* 0x0004780001387983 */ /* 0x000f620000300800 */
[----:B------:R-:W-:Y:S01]  /*457f0*/  IMAD.U32 R41, RZ, RZ, UR52 ;  /* 0x00000034ff297e24 */ /* 0x000fe2000f8e00ff */
[----:B------:R-:W-:Y:S01]  /*45800*/  @P0 LOP3.LUT R2, R2, 0x100000, RZ, 0xfc, !PT ;  /* 0x0010000002020812 */ /* 0x000fe200078efcff */
[----:B------:R-:W-:-:S02]  /*45810*/  IMAD.U32 R42, RZ, RZ, UR7 ;  /* 0x00000007ff2a7e24 */ /* 0x000fc4000f8e00ff */
[----:B------:R-:W-:Y:S01]  /*45820*/  IMAD.U32 R43, RZ, RZ, UR52 ;  /* 0x00000034ff2b7e24 */ /* 0x000fe2000f8e00ff */
[----:B------:R-:W-:Y:S01]  /*45830*/  LOP3.LUT R2, R2, 0xffdfffff, RZ, 0xc0, !PT ;  /* 0xffdfffff02027812 */ /* 0x000fe200078ec0ff */
[----:B------:R-:W0:Y:S01]  /*45840*/  @!P3 LDC.64 R6, c[0x0][0x5c0] ;  /* 0x00017000ff06bb82 */ /* 0x000e220000000a00 */
[----:B------:R-:W-:Y:S01]  /*45850*/  @P3 LOP3.LUT R0, R0, 0x80000, RZ, 0xfc, !PT ;  /* 0x0008000000003812 */ /* 0x000fe200078efcff */
[----:B------:R-:W-:Y:S01]  /*45860*/  IMAD.U32 R44, RZ, RZ, UR7 ;  /* 0x00000007ff2c7e24 */ /* 0x000fe2000f8e00ff */
[----:B------:R-:W-:Y:S01]  /*45870*/  @P1 LOP3.LUT R2, R2, 0x200000, RZ, 0xfc, !PT ;  /* 0x0020000002021812 */ /* 0x000fe200078efcff */
[----:B------:R-:W-:Y:S01]  /*45880*/  IMAD.U32 R45, RZ, RZ, UR52 ;  /* 0x00000034ff2d7e24 */ /* 0x000fe2000f8e00ff */
[----:B------:R-:W-:Y:S01]  /*45890*/  LOP3.LUT R0, R0, 0xffefffff, RZ, 0xc0, !PT ;  /* 0xffefffff00007812 */ /* 0x000fe200078ec0ff */
[----:B------:R-:W-:Y:S01]  /*458a0*/  IMAD.U32 R47, RZ, RZ, UR7 ;  /* 0x00000007ff2f7e24 */ /* 0x000fe2000f8e00ff */
[----:B------:R-:W-:Y:S01]  /*458b0*/  LOP3.LUT R2, R2, 0xff7fffff, RZ, 0xc0, !PT ;  /* 0xff7fffff02027812 */ /* 0x000fe200078ec0ff */
[----:B------:R-:W-:-:S02]  /*458c0*/  IMAD.U32 R48, RZ, RZ, UR52 ;  /* 0x00000034ff307e24 */ /* 0x000fc4000f8e00ff */
[----:B------:R-:W-:Y:S02]  /*458d0*/  IMAD.U32 R49, RZ, RZ, UR7 ;  /* 0x00000007ff317e24 */ /* 0x000fe4000f8e00ff */
[----:B------:R-:W-:Y:S02]  /*458e0*/  IMAD.U32 R50, RZ, RZ, UR52 ;  /* 0x00000034ff327e24 */ /* 0x000fe4000f8e00ff */
        /* <DEDUP_REMOVED lines=19> */
[----:B------:R-:W-:Y:S01]  /*45a20*/  ISETP.NE.AND P3, PT, R3, RZ, PT ;  /* 0x000000ff0300720c */ /* 0x000fe20003f65270 */
        /* <DEDUP_REMOVED lines=99> */
[----:B---3--:R-:W-:Y:S02]  /*46060*/  FMUL R46, R55, UR4 ;  /* 0x00000004372e7c20 */ /* 0x008fe40008400000 */
[----:B------:R-:W2:Y:S03]  /*46070*/  LDL.LU R55, [R1+0x47c] ;  /* 0x00047c0001377983 */ /* 0x000ea60000300800 */
[----:B------:R-:W-:Y:S02]  /*46080*/  F2FP.SATFINITE.E4M3.F32.PACK_AB_MERGE_C R46, RZ, R46, RZ ;  /* 0x0000002eff2e723e */ /* 0x000fe400048070ff */
[----:B0-----:R-:W-:-:S05]  /*46090*/  @!P0 IADD3 R6, P3, R24, R6, RZ ;  /* 0x0000000618068210 */ /* 0x001fca0007f7e0ff */
[----:B------:R-:W-:-:S05]  /*460a0*/  @!P0 IMAD.X R7, R29, 0x1, R7, P3 ;  /* 0x000000011d078824 */ /* 0x000fca00018e0607 */
[----:B------:R4:W-:Y:S02]  /*460b0*/  @!P0 STG.E.U8 desc[UR54][R6.64+0x51], R46 ;  /* 0x0000512e06008986 */ /* 0x0009e4000c101136 */
[----:B----4-:R-:W-:Y:S02]  /*460c0*/  FMUL R6, R54, UR4 ;  /* 0x0000000436067c20 */ /* 0x010fe40008400000 */
[----:B------:R-:W3:Y:S03]  /*460d0*/  LDL.LU R54, [R1+0x480] ;  /* 0x0004800001367983 */ /* 0x000ee60000300800 */
[----:B------:R-:W-:Y:S01]  /*460e0*/  F2FP.SATFINITE.E4M3.F32.PACK_AB_MERGE_C R6, RZ, R6, RZ ;  /* 0x00000006ff06723e */ /* 0x000fe200048070ff */
[----:B------:R-:W4:Y:S04]  /*460f0*/  LDL.LU R57, [R1+0x484] ;  /* 0x0004840001397983 */ /* 0x000f280000300800 */
[----:B------:R5:W-:Y:S02]  /*46100*/  @!P2 STG.E.U8 desc[UR54][R14.64+0x50], R6 ;  /* 0x000050060e00a986 */ /* 0x000be4000c101136 */
[----:B-----5:R-:W-:-:S02]  /*46110*/  FMUL R6, R53, UR4 ;  /* 0x0000000435067c20 */ /* 0x020fc40008400000 */
[----:B------:R-:W5:Y:S03]  /*46120*/  LDL.LU R53, [R1+0x488] ;  /* 0x0004880001357983 */ /* 0x000f660000300800 */
[----:B------:R-:W-:-:S05]  /*46130*/  F2FP.SATFINITE.E4M3.F32.PACK_AB_MERGE_C R6, RZ, R6, RZ ;  /* 0x00000006ff06723e */ /* 0x000fca00048070ff */
[----:B------:R0:W-:Y:S02]  /*46140*/  @!P1 STG.E.U8 desc[UR54][R10.64+0x51], R6 ;  /* 0x000051060a009986 */ /* 0x0001e4000c101136 */
[----:B0-----:R-:W-:Y:S02]  /*46150*/  FMUL R10, R52, UR4 ;  /* 0x00000004340a7c20 */ /* 0x001fe40008400000 */
[----:B------:R-:W5:Y:S01]  /*46160*/  LDL.LU R52, [R1+0x48c] ;  /* 0x00048c0001347983 */ /* 0x000f620000300800 */
[----:B------:R-:W-:-:S13]  /*46170*/  ISETP.LT.OR P0, PT, R28, 0x59, !P6 ;  /* 0x000000591c00780c */ /* 0x000fda0007701670 */
[----:B------:R-:W0:Y:S01]  /*46180*/  @!P0 LDC.64 R6, c[0x0][0x5c0] ;  /* 0x00017000ff068b82 */ /* 0x000e220000000a00 */
[----:B------:R-:W-:Y:S02]  /*46190*/  F2FP.SATFINITE.E4M3.F32.PACK_AB_MERGE_C R10, RZ, R10, RZ ;  /* 0x0000000aff0a723e */ /* 0x000fe400048070ff */
[----:B0-----:R-:W-:-:S05]  /*461a0*/  @!P0 IADD3 R6, P3, R24, R6, RZ ;  /* 0x0000000618068210 */ /* 0x001fca0007f7e0ff */
[----:B------:R-:W-:Y:S01]  /*461b0*/  @!P0 IMAD.X R7, R29, 0x1, R7, P3 ;  /* 0x000000011d078824 */ /* 0x000fe200018e0607 */
[----:B------:R-:W-:-:S04]  /*461c0*/  ISETP.LT.OR P3, PT, R28, 0x5a, !P6 ;  /* 0x0000005a1c00780c */ /* 0x000fc80007761670 */
[----:B------:R0:W-:Y:S09]  /*461d0*/  @!P0 STG.E.U8 desc[UR54][R6.64+0x58], R10 ;  /* 0x0000580a06008986 */ /* 0x0001f2000c101136 */
[----:B0-----:R-:W0:Y:S01]  /*461e0*/  @!P3 LDC.64 R6, c[0x0][0x5c0] ;  /* 0x00017000ff06bb82 */ /* 0x001e220000000a00 */
[----:B------:R-:W-:Y:S01]  /*461f0*/  FMUL R10, R56, UR4 ;  /* 0x00000004380a7c20 */ /* 0x000fe20008400000 */
[----:B------:R-:W-:Y:S01]  /*46200*/  LOP3.LUT P5, RZ, R0, 0x100000, RZ, 0xc0, !PT ;  /* 0x0010000000ff7812 */ /* 0x000fe200078ac0ff */
[----:B------:R-:W5:Y:S03]  /*46210*/  LDL.LU R56, [R1+0x490] ;  /* 0x0004900001387983 */ /* 0x000f660000300800 */
[----:B------:R-:W-:-:S02]  /*46220*/  F2FP.SATFINITE.E4M3.F32.PACK_AB_MERGE_C R10, RZ, R10, RZ ;  /* 0x0000000aff0a723e */ /* 0x000fc400048070ff */
[----:B0-----:R-:W-:-:S05]  /*46230*/  @!P3 IADD3 R6, P6, R24, R6, RZ ;  /* 0x000000061806b210 */ /* 0x001fca0007fde0ff */
[----:B------:R-:W-:-:S05]  /*46240*/  @!P3 IMAD.X R7, R29, 0x1, R7, P6 ;  /* 0x000000011d07b824 */ /* 0x000fca00030e0607 */
[----:B------:R0:W-:Y:S01]  /*46250*/  @!P3 STG.E.U8 desc[UR54][R6.64+0x59], R10 ;  /* 0x0000590a0600b986 */ /* 0x0001e2000c101136 */
[C---:B------:R-:W-:Y:S02]  /*46260*/  LOP3.LUT P3, RZ, R0.reuse, 0x4000, RZ, 0xc0, !PT ;  /* 0x0000400000ff7812 */ /* 0x040fe4000786c0ff */
[C---:B------:R-:W-:Y:S02]  /*46270*/  LOP3.LUT P4, RZ, R0.reuse, 0x40000, RZ, 0xc0, !PT ;  /* 0x0004000000ff7812 */ /* 0x040fe4000788c0ff */
[----:B0-----:R-:W-:Y:S02]  /*46280*/  P2R R10, PR, RZ, 0x8 ;  /* 0x00000008ff0a7803 */ /* 0x001fe40000000000 */
[C---:B------:R-:W-:Y:S02]  /*46290*/  LOP3.LUT P3, RZ, R0.reuse, 0x10, RZ, 0xc0, !PT ;  /* 0x0000001000ff7812 */ /* 0x040fe4000786c0ff */
[C---:B------:R-:W-:Y:S02]  /*462a0*/  LOP3.LUT P2, RZ, R0.reuse, 0x10000, RZ, 0xc0, !PT ;  /* 0x0001000000ff7812 */ /* 0x040fe4000784c0ff */
[----:B------:R-:W-:Y:S01]  /*462b0*/  LOP3.LUT P1, RZ, R0, 0x8000, RZ, 0xc0, !PT ;  /* 0x0000800000ff7812 */ /* 0x000fe2000782c0ff */
[----:B--2---:R-:W-:-:S02]  /*462c0*/  FMUL R6, R55, UR4 ;  /* 0x0000000437067c20 */ /* 0x004fc40008400000 */
[----:B------:R-:W2:Y:S03]  /*462d0*/  LDL.LU R55, [R1+0x494] ;  /* 0x0004940001377983 */ /* 0x000ea60000300800 */
[----:B------:R-:W-:-:S05]  /*462e0*/  F2FP.SATFINITE.E4M3.F32.PACK_AB_MERGE_C R6, RZ, R6, RZ ;  /* 0x00000006ff06723e */ /* 0x000fca00048070ff */
[----:B------:R3:W-:Y:S02]  /*462f0*/  @!P5 STG.E.U8 desc[UR54][R22.64+0x58], R6 ;  /* 0x000058061600d986 */ /* 0x0007e4000c101136 */
[----:B---3--:R-:W-:Y:S02]  /*46300*/  FMUL R6, R54, UR4 ;  /* 0x0000000436067c20 */ /* 0x008fe40008400000 */
[----:B------:R-:W3:Y:S03]  /*46310*/  LDL.LU R54, [R1+0x498] ;  /* 0x0004980001367983 */ /* 0x000ee60000300800 */
[----:B------:R-:W-:-:S05]  /*46320*/  F2FP.SATFINITE.E4M3.F32.PACK_AB_MERGE_C R6, RZ, R6, RZ ;  /* 0x00000006ff06723e */ /* 0x000fca00048070ff */
[----:B------:R0:W-:Y:S01]  /*46330*/  @!P4 STG.E.U8 desc[UR54][R18.64+0x59], R6 ;  /* 0x000059061200c986 */ /* 0x0001e2000c101136 */
[----:B----4-:R-:W-:Y:S01]  /*46340*/  FMUL R11, R57, UR4 ;  /* 0x00000004390b7c20 */ /* 0x010fe20008400000 */
[----:B0-----:R-:W0:Y:S04]  /*46350*/  @!P3 LDC.64 R6, c[0x0][0x5c0] ;  /* 0x00017000ff06bb82 */ /* 0x001e280000000a00 */
[----:B------:R-:W-:Y:S01]  /*46360*/  F2FP.SATFINITE.E4M3.F32.PACK_AB_MERGE_C R15, RZ, R11, RZ ;  /* 0x0000000bff0f723e */ /* 0x000fe200048070ff */
[----:B-----5:R-:W-:Y:S02]  /*46370*/  FMUL R11, R53, UR4 ;  /* 0x00000004350b7c20 */ /* 0x020fe40008400000 */
[----:B------:R-:W4:Y:S03]  /*46380*/  LDL.LU R53, [R1+0x49c] ;  /* 0x00049c0001357983 */ /* 0x000f260000300800 */
[----:B------:R-:W-:Y:S01]  /*46390*/  F2FP.SATFINITE.E4M3.F32.PACK_AB_MERGE_C R11, RZ, R11, RZ ;  /* 0x0000000bff0b723e */ /* 0x000fe200048070ff */
[----:B------:R-:W5:Y:S04]  /*463a0*/  LDL.LU R57, [R1+0x4a0] ;  /* 0x0004a00001397983 */ /* 0x000f680000300800 */
[----:B------:R-:W-:Y:S04]  /*463b0*/  @!P2 STG.E.U8 desc[UR54][R12.64+0x50], R15 ;  /* 0x0000500f0c00a986 */ /* 0x000fe8000c101136 */
[----:B------:R-:W-:Y:S01]  /*463c0*/  @!P1 STG.E.U8 desc[UR54][R8.64+0x51], R11 ;  /* 0x0000510b08009986 */ /* 0x000fe2000c101136 */
[----:B0-----:R-:W-:Y:S01]  /*463d0*/  @!P3 IADD3 R6, P1, R3, R6, RZ ;  /* 0x000000060306b210 */ /* 0x001fe20007f3e0ff */
[----:B------:R-:W-:-:S02]  /*463e0*/  FMUL R3, R52, UR4 ;  /* 0x0000000434037c20 */ /* 0x000fc40008400000 */
[----:B------:R-:W5:Y:S01]  /*463f0*/  LDL.LU R52, [R1+0x4a4] ;  /* 0x0004a40001347983 */ /* 0x000f620000300800 */
[----:B------:R-:W-:Y:S01]  /*46400*/  LOP3.LUT P0, RZ, R0, 0x8, RZ, 0xc0, !PT ;  /* 0x0000000800ff7812 */ /* 0x000fe2000780c0ff */
[----:B------:R-:W-:Y:S01]  /*46410*/  @!P3 IMAD.X R7, R36, 0x1, R7, P1 ;  /* 0x000000012407b824 */ /* 0x000fe200008e0607 */
[----:B------:R-:W-:-:S05]  /*46420*/  F2FP.SATFINITE.E4M3.F32.PACK_AB_MERGE_C R19, RZ, R3, RZ ;  /* 0x00000003ff13723e */ /* 0x000fca00048070ff */
[----:B------:R0:W-:Y:S06]  /*46430*/  @!P3 STG.E.U8 desc[UR54][R6.64+0x50], R19 ;  /* 0x000050130600b986 */ /* 0x0001ec000c101136 */
[----:B0-----:R-:W0:Y:S01]  /*46440*/  @!P0 LDC.64 R6, c[0x0][0x5c0] ;  /* 0x00017000ff068b82 */ /* 0x001e220000000a00 */
[----:B------:R-:W-:Y:S02]  /*46450*/  FMUL R3, R56, UR4 ;  /* 0x0000000438037c20 */ /* 0x000fe40008400000 */
[----:B------:R-:W5:Y:S03]  /*46460*/  LDL.LU R56, [R1+0x4a8] ;  /* 0x0004a80001387983 */ /* 0x000f660000300800 */
[----:B------:R-:W-:-:S02]  /*46470*/  F2FP.SATFINITE.E4M3.F32.PACK_AB_MERGE_C R9, RZ, R3, RZ ;  /* 0x00000003ff09723e */ /* 0x000fc400048070ff */
[----:B0-----:R-:W-:-:S05]  /*46480*/  @!P0 IADD3 R6, P3, R37, R6, RZ ;  /* 0x0000000625068210 */ /* 0x001fca0007f7e0ff */
[----:B------:R-:W-:Y:S01]  /*46490*/  @!P0 IMAD.X R7, R38, 0x1, R7, P3 ;  /* 0x0000000126078824 */ /* 0x000fe200018e0607 */
[----:B------:R-:W-:-:S04]  /*464a0*/  ISETP.NE.AND P3, PT, R10, RZ, PT ;  /* 0x000000ff0a00720c */ /* 0x000fc80003f65270 */
[----:B------:R0:W-:Y:S01]  /*464b0*/  @!P0 STG.E.U8 desc[UR54][R6.64+0x51], R9 ;  /* 0x0000510906008986 */ /* 0x0001e2000c101136 */
[----:B--2---:R-:W-:-:S03]  /*464c0*/  FMUL R3, R55, UR4 ;  /* 0x0000000437037c20 */ /* 0x004fc60008400000 */
[----:B------:R-:W2:Y:S02]  /*464d0*/  LDL.LU R55, [R1+0x4ac] ;  /* 0x0004ac0001377983 */ /* 0x000ea40000300800 */
[----:B------:R-:W-:-:S05]  /*464e0*/  F2FP.SATFINITE.E4M3.F32.PACK_AB_MERGE_C R11, RZ, R3, RZ ;  /* 0x00000003ff0b723e */ /* 0x000fca00048070ff */
[----:B------:R1:W-:Y:S01]  /*464f0*/  @!P3 STG.E.U8 desc[UR54][R20.64+0x58], R11 ;  /* 0x0000580b1400b986 */ /* 0x0003e2000c101136 */
[----:B---3--:R-:W-:-:S03]  /*46500*/  FMUL R3, R54, UR4 ;  /* 0x0000000436037c20 */ /* 0x008fc60008400000 */
[----:B------:R-:W3:Y:S02]  /*46510*/  LDL.LU R54, [R1+0x4b0] ;  /* 0x0004b00001367983 */ /* 0x000ee40000300800 */
[----:B------:R-:W-:Y:S01]  /*46520*/  F2FP.SATFINITE.E4M3.F32.PACK_AB_MERGE_C R13, RZ, R3, RZ ;  /* 0x00000003ff0d723e */ /* 0x000fe200048070ff */
[----:B----4-:R-:W-:Y:S02]  /*46530*/  FMUL R3, R53, UR4 ;  /* 0x0000000435037c20 */ /* 0x010fe40008400000 */
[----:B------:R-:W4:Y:S03]  /*46540*/  LDL.LU R53, [R1+0x4b4] ;  /* 0x0004b40001357983 */ /* 0x000f260000300800 */
[----:B0-----:R-:W-:Y:S01]  /*46550*/  F2FP.SATFINITE.E4M3.F32.PACK_AB_MERGE_C R9, RZ, R3, RZ ;  /* 0x00000003ff09723e */ /* 0x001fe200048070ff */
[----:B-----5:R-:W-:-:S05]  /*46560*/  FMUL R3, R57, UR4 ;  /* 0x0000000439037c20 */ /* 0x020fca0008400000 */
[----:B-1----:R-:W-:Y:S01]  /*46570*/  F2FP.SATFINITE.E4M3.F32.PACK_AB_MERGE_C R11, RZ, R3, RZ ;  /* 0x00000003ff0b723e */ /* 0x002fe200048070ff */
[----:B------:R-:W-:Y:S02]  /*46580*/  FMUL R3, R52, UR4 ;  /* 0x0000000434037c20 */ /* 0x000fe40008400000 */
[----:B------:R-:W5:Y:S01]  /*46590*/  LDL.LU R52, [R1+0x4b8] ;  /* 0x0004b80001347983 */ /* 0x000f620000300800 */
[----:B------:R-:W-:-:S03]  /*465a0*/  LOP3.LUT P5, RZ, R0, 0x4, RZ, 0xc0, !PT ;  /* 0x0000000400ff7812 */ /* 0x000fc600078ac0ff */
[----:B------:R-:W5:Y:S10]  /*465b0*/  LDL.LU R57, [R1+0x4bc] ;  /* 0x0004bc0001397983 */ /* 0x000f740000300800 */
[----:B------:R-:W0:Y:S01]  /*465c0*/  @!P5 LDC.64 R6, c[0x0][0x5c0] ;  /* 0x00017000ff06db82 */ /* 0x000e220000000a00 */
[----:B------:R-:W-:-:S02]  /*465d0*/  LOP3.LUT P6, RZ, R0, 0x1000, RZ, 0xc0, !PT ;  /* 0x0000100000ff7812 */ /* 0x000fc400078cc0ff */
[----:B------:R-:W-:-:S11]  /*465e0*/  LOP3.LUT P4, RZ, R0, 0x2, RZ, 0xc0, !PT ;  /* 0x0000000200ff7812 */ /* 0x000fd6000788c0ff */
[----:B------:R-:W-:Y:S01]  /*465f0*/  @!P6 STG.E.U8 desc[UR54][R16.64+0x59], R13 ;  /* 0x0000590d1000e986 */ /* 0x000fe2000c101136 */
[----:B0-----:R-:W-:-:S05]  /*46600*/  @!P5 IADD3 R6, P6, R39, R6, RZ ;  /* 0x000000062706d210 */ /* 0x001fca0007fde0ff */
[----:B------:R-:W-:-:S05]  /*46610*/  @!P5 IMAD.X R7, R40, 0x1, R7, P6 ;  /* 0x000000012807d824 */ /* 0x000fca00030e0607 */
[----:B------:R0:W-:Y:S02]  /*46620*/  @!P5 STG.E.U8 desc[UR54][R6.64+0x58], R9 ;  /* 0x000058090600d986 */ /* 0x0001e4000c101136 */
[----:B0-----:R-:W0:Y:S01]  /*46630*/  @!P4 LDC.64 R6, c[0x0][0x5c0] ;  /* 0x00017000ff06cb82 */ /* 0x001e220000000a00 */
[----:B------:R-:W-:Y:S01]  /*46640*/  F2FP.SATFINITE.E4M3.F32.PACK_AB_MERGE_C R13, RZ, R3, RZ ;  /* 0x00000003ff0d723e */ /* 0x000fe200048070ff */
[----:B------:R-:W-:Y:S02]  /*46650*/  FMUL R3, R56, UR4 ;  /* 0x0000000438037c20 */ /* 0x000fe40008400000 */
[----:B------:R-:W5:Y:S03]  /*46660*/  LDL.LU R56, [R1+0x4c0] ;  /* 0x0004c00001387983 */ /* 0x000f660000300800 */
[----:B------:R-:W-:Y:S02]  /*46670*/  F2FP.SATFINITE.E4M3.F32.PACK_AB_MERGE_C R9, RZ, R3, RZ ;  /* 0x00000003ff09723e */ /* 0x000fe400048070ff */
[----:B------:R-:W-:-:S02]  /*46680*/  LOP3.LUT P2, RZ, R0, 0x800, RZ, 0xc0, !PT ;  /* 0x0000080000ff7812 */ /* 0x000fc4000784c0ff */
[----:B0-----:R-:W-:-:S05]  /*46690*/  @!P4 IADD3 R6, P5, R41, R6, RZ ;  /* 0x000000062906c210 */ /* 0x001fca0007fbe0ff */
[----:B------:R-:W-:-:S05]  /*466a0*/  @!P4 IMAD.X R7, R42, 0x1, R7, P5 ;  /* 0x000000012a07c824 */ /* 0x000fca00028e0607 */
[----:B------:R0:W-:Y:S01]  /*466b0*/  @!P4 STG.E.U8 desc[UR54][R6.64+0x59], R11 ;  /* 0x0000590b0600c986 */ /* 0x0001e2000c101136 */
[----:B------:R-:W-:-:S03]  /*466c0*/  LOP3.LUT P1, RZ, R0, 0x400, RZ, 0xc0, !PT ;  /* 0x0000040000ff7812 */ /* 0x000fc6000782c0ff */
[----:B------:R-:W-:Y:S10]  /*466d0*/  @!P2 STG.E.U8 desc[UR54][R30.64+0x50], R13 ;  /* 0x0000500d1e00a986 */ /* 0x000ff4000c101136 */
[----:B------:R1:W-:Y:S01]  /*466e0*/  @!P1 STG.E.U8 desc[UR54][R26.64+0x51], R9 ;  /* 0x000051091a009986 */ /* 0x0003e2000c101136 */
[----:B------:R-:W-:-:S13]  /*466f0*/  LOP3.LUT P4, RZ, R2, 0x2000000, RZ, 0xc0, !PT ;  /* 0x0200000002ff7812 */ /* 0x000fda000788c0ff */
[----:B0-----:R-:W0:Y:S01]  /*46700*/  @!P4 LDC.64 R6, c[0x0][0x5c0] ;  /* 0x00017000ff06cb82 */ /* 0x001e220000000a00 */
[----:B--2---:R-:W-:Y:S02]  /*46710*/  FMUL R3, R55, UR4 ;  /* 0x0000000437037c20 */ /* 0x004fe40008400000 */
[----:B------:R-:W2:Y:S03]  /*46720*/  LDL.LU R55, [R1+0x4c4] ;  /* 0x0004c40001377983 */ /* 0x000ea60000300800 */
[----:B------:R-:W-:Y:S01]  /*46730*/  F2FP.SATFINITE.E4M3.F32.PACK_AB_MERGE_C R11, RZ, R3, RZ ;  /* 0x00000003ff0b723e */ /* 0x000fe200048070ff */
[----:B---3--:R-:W-:Y:S02]  /*46740*/  FMUL R3, R54, UR4 ;  /* 0x0000000436037c20 */ /* 0x008fe40008400000 */
[----:B------:R-:W3:Y:S03]  /*46750*/  LDL.LU R54, [R1+0x4c8] ;  /* 0x0004c80001367983 */ /* 0x000ee60000300800 */
[----:B-1----:R-:W-:Y:S01]  /*46760*/  F2FP.SATFINITE.E4M3.F32.PACK_AB_MERGE_C R9, RZ, R3, RZ ;  /* 0x00000003ff09723e */ /* 0x002fe200048070ff */
[----:B----4-:R-:W-:-:S02]  /*46770*/  FMUL R3, R53, UR4 ;  /* 0x0000000435037c20 */ /* 0x010fc40008400000 */
[----:B------:R-:W4:Y:S03]  /*46780*/  LDL.LU R53, [R1+0x4cc] ;  /* 0x0004cc0001357983 */ /* 0x000f260000300800 */
[----:B------:R-:W-:Y:S01]  /*46790*/  F2FP.SATFINITE.E4M3.F32.PACK_AB_MERGE_C R17, RZ, R3, RZ ;  /* 0x00000003ff11723e */ /* 0x000fe200048070ff */
[----:B-----5:R-:W-:Y:S02]  /*467a0*/  FMUL R3, R52, UR4 ;  /* 0x0000000434037c20 */ /* 0x020fe40008400000 */
[----:B------:R-:W5:Y:S01]  /*467b0*/  LDL.LU R52, [R1+0x4d0] ;  /* 0x0004d00001347983 */ /* 0x000f620000300800 */
[----:B------:R-:W-:Y:S02]  /*467c0*/  LOP3.LUT P5, RZ, R2, 0x4000000, RZ, 0xc0, !PT ;  /* 0x0400000002ff7812 */ /* 0x000fe400078ac0ff */
[----:B0-----:R-:W-:-:S05]  /*467d0*/  @!P4 IADD3 R6, P1, R43, R6, RZ ;  /* 0x000000062b06c210 */ /* 0x001fca0007f3e0ff */
[----:B------:R-:W-:-:S05]  /*467e0*/  @!P4 IMAD.X R7, R44, 0x1, R7, P1 ;  /* 0x000000012c07c824 */ /* 0x000fca00008e0607 */
[----:B------:R0:W-:Y:S02]  /*467f0*/  @!P4 STG.E.U8 desc[UR54][R6.64+0x50], R11 ;  /* 0x0000500b0600c986 */ /* 0x0001e4000c101136 */
[----:B0-----:R-:W0:Y:S01]  /*46800*/  @!P5 LDC.64 R6, c[0x0][0x5c0] ;  /* 0x00017000ff06db82 */ /* 0x001e220000000a00 */
[----:B------:R-:W-:Y:S02]  /*46810*/  LOP3.LUT P6, RZ, R2, 0x8000000, RZ, 0xc0, !PT ;  /* 0x0800000002ff7812 */ /* 0x000fe400078cc0ff */
        /* <DEDUP_REMOVED lines=39> */
[----:B------:R0:W-:Y:S04]  /*46a90*/  @!P0 STG.E.U8 desc[UR54][R14.64+0x59], R9 ;  /* 0x000059090e008986 */ /* 0x0001e8000c101136 */
[----:B------:R0:W-:Y:S01]  /*46aa0*/  @!P5 STG.E.U8 desc[UR54][R10.64+0x50], R13 ;  /* 0x0000500d0a00d986 */ /* 0x0001e2000c101136 */
[----:B---3--:R-:W-:-:S05]  /*46ab0*/  FMUL R3, R54, UR4 ;  /* 0x0000000436037c20 */ /* 0x008fca0008400000 */
[----:B------:R-:W-:Y:S02]  /*46ac0*/  F2FP.SATFINITE.E4M3.F32.PACK_AB_MERGE_C R17, RZ, R3, RZ ;  /* 0x00000003ff11723e */ /* 0x000fe400048070ff */
[----:B------:R-:W-:-:S03]  /*46ad0*/  LOP3.LUT P5, RZ, R0, 0x400000, RZ, 0xc0, !PT ;  /* 0x0040000000ff7812 */ /* 0x000fc600078ac0ff */
[----:B------:R0:W-:Y:S01]  /*46ae0*/  @!P6 STG.E.U8 desc[UR54][R6.64+0x51], R17 ;  /* 0x000051110600e986 */ /* 0x0001e2000c101136 */
[----:B------:R-:W-:Y:S01]  /*46af0*/  ISETP.LT.OR P5, PT, R28, 0x51, !P5 ;  /* 0x000000511c00780c */ /* 0x000fe20006fa1670 */
[----:B------:R-:W-:Y:S01]  /*46b00*/  BSSY B1, `(.L_x_76) ;  /* 0x0000015000017945 */ /* 0x000fe20003800000 */
[C---:B------:R-:W-:Y:S02]  /*46b10*/  LOP3.LUT P3, RZ, R2.reuse, 0x10000000, RZ, 0xc0, !PT ;  /* 0x1000000002ff7812 */ /* 0x040fe4000786c0ff */
[C---:B------:R-:W-:Y:S02]  /*46b20*/  LOP3.LUT P2, RZ, R2.reuse, 0x1000000, RZ, 0xc0, !PT ;  /* 0x0100000002ff7812 */ /* 0x040fe4000784c0ff */
[C---:B------:R-:W-:Y:S02]  /*46b30*/  LOP3.LUT P1, RZ, R2.reuse, 0x200000, RZ, 0xc0, !PT ;  /* 0x0020000002ff7812 */ /* 0x040fe4000782c0ff */
[----:B------:R-:W-:Y:S01]  /*46b40*/  LOP3.LUT P0, RZ, R2, 0x100000, RZ, 0xc0, !PT ;  /* 0x0010000002ff7812 */ /* 0x000fe2000780c0ff */
[----:B----4-:R-:W-:-:S05]  /*46b50*/  FMUL R3, R53, UR4 ;  /* 0x0000000435037c20 */ /* 0x010fca0008400000 */
        /* <DEDUP_REMOVED lines=15> */
.L_x_77:
[----:B------:R-:W-:Y:S05]  /*46c50*/  BSYNC B1 ;  /* 0x0000000000017941 */ /* 0x000fea0003800000 */
.L_x_76:
        /* <DEDUP_REMOVED lines=15> */
.L_x_79:
[----:B------:R-:W-:Y:S05]  /*46d50*/  BSYNC B1 ;  /* 0x0000000000017941 */ /* 0x000fea0003800000 */
.L_x_78:
        /* <DEDUP_REMOVED lines=47> */
.L_x_81:
[----:B------:R-:W-:Y:S05]  /*47050*/  BSYNC B1 ;  /* 0x0000000000017941 */ /* 0x000fea0003800000 */
.L_x_80:
        /* <DEDUP_REMOVED lines=15> */
.L_x_83:
[----:B------:R-:W-:Y:S05]  /*47150*/  BSYNC B1 ;  /* 0x0000000000017941 */ /* 0x000fea0003800000 */
.L_x_82:
[----:B0-----:R-:W-:Y:S01]  /*47160*/  P2R R3, PR, RZ, 0x8 ;  /* 0x00000008ff037803 */ /* 0x001fe20000000000 */
[----:B------:R-:W2:Y:S01]  /*47170*/  LDL.LU R61, [R1+0x4e4] ;  /* 0x0004e400013d7983 */ /* 0x000ea20000300800 */
[----:B------:R-:W-:Y:S02]  /*47180*/  ISETP.LT.OR P3, PT, R28, 0x61, !P0 ;  /* 0x000000611c00780c */ /* 0x000fe40004761670 */
[----:B------:R-:W-:Y:S01]  /*47190*/  LOP3.LUT R0, R0, 0xffdfffff, RZ, 0xc0, !PT ;  /* 0xffdfffff00007812 */ /* 0x000fe200078ec0ff */
[----:B------:R-:W3:Y:S01]  /*471a0*/  LDL.LU R65, [R1+0x4e8] ;  /* 0x0004e80001417983 */ /* 0x000ee20000300800 */
[----:B------:R-:W-:Y:S02]  /*471b0*/  P2R R48, PR, RZ, 0x10 ;  /* 0x00000010ff307803 */ /* 0x000fe40000000000 */
[----:B------:R-:W-:Y:S01]  /*471c0*/  P2R R58, PR, RZ, 0x1 ;  /* 0x00000001ff3a7803 */ /* 0x000fe20000000000 */
[----:B------:R-:W4:Y:S04]  /*471d0*/  LDL.LU R66, [R1+0x4ec] ;  /* 0x0004ec0001427983 */ /* 0x000f280000300800 */
[----:B------:R-:W5:Y:S02]  /*471e0*/  LDL.LU R64, [R1+0x4f0] ;  /* 0x0004f00001407983 */ /* 0x000f640000300800 */
[----:B-1----:R-:W0:Y:S01]  /*471f0*/  @!P3 LDC.64 R6, c[0x0][0x5c0] ;  /* 0x00017000ff06bb82 */ /* 0x002e220000000a00 */
[----:B------:R-:W-:Y:S01]  /*47200*/  @P3 LOP3.LUT R0, R0, 0x200000, RZ, 0xfc, !PT ;  /* 0x0020000000003812 */ /* 0x000fe200078efcff */
[----:B------:R-:W5:Y:S01]  /*47210*/  LDL.LU R62, [R1+0x4f4] ;  /* 0x0004f400013e7983 */ /* 0x000f620000300800 */
[----:B------:R-:W-:Y:S01]  /*47220*/  P2R R56, PR, RZ, 0x2 ;  /* 0x00000002ff387803 */ /* 0x000fe20000000000 */
[----:B------:R-:W-:Y:S01]  /*47230*/  IMAD.U32 R57, RZ, RZ, UR52 ;  /* 0x00000034ff397e24 */ /* 0x000fe2000f8e00ff */
[C---:B------:R-:W-:Y:S01]  /*47240*/  LOP3.LUT P4, RZ, R0.reuse, 0x2000, RZ, 0xc0, !PT ;  /* 0x0000200000ff7812 */ /* 0x040fe2000788c0ff */
[----:B------:R-:W-:Y:S01]  /*47250*/  IMAD.U32 R50, RZ, RZ, UR7 ;  /* 0x00000007ff327e24 */ /* 0x000fe2000f8e00ff */
[----:B------:R-:W-:Y:S01]  /*47260*/  LOP3.LUT R0, R0, 0xfff7ffff, RZ, 0xc0, !PT ;  /* 0xfff7ffff00007812 */ /* 0x000fe200078ec0ff */
[----:B------:R-:W-:Y:S01]  /*47270*/  IMAD.U32 R49, RZ, RZ, UR52 ;  /* 0x00000034ff317e24 */ /* 0x000fe2000f8e00ff */
[----:B------:R-:W5:Y:S01]  /*47280*/  LDL.LU R69, [R1+0x4f8] ;  /* 0x0004f80001457983 */ /* 0x000f620000300800 */
[----:B------:R-:W-:Y:S01]  /*47290*/  IMAD.U32 R43, RZ, RZ, UR52 ;  /* 0x00000034ff2b7e24 */ /* 0x000fe2000f8e00ff */
[----:B------:R-:W-:Y:S01]  /*472a0*/  P2R R44, PR, RZ, 0x4 ;  /* 0x00000004ff2c7803 */ /* 0x000fe20000000000 */
[----:B------:R-:W-:Y:S01]  /*472b0*/  IMAD.U32 R42, RZ, RZ, UR7 ;  /* 0x00000007ff2a7e24 */ /* 0x000fe2000f8e00ff */
[----:B------:R-:W5:Y:S01]  /*472c0*/  LDL.LU R68, [R1+0x4fc] ;  /* 0x0004fc0001447983 */ /* 0x000f620000300800 */
[----:B------:R-:W-:-:S02]  /*472d0*/  IMAD.U32 R37, RZ, RZ, UR52 ;  /* 0x00000034ff257e24 */ /* 0x000fc4000f8e00ff */
        /* <DEDUP_REMOVED lines=26> */
[----:B------:R-:W-:-:S03]  /*47480*/  IMAD.U32 R3, RZ, RZ, UR52 ;  /* 0x00000034ff037e24 */ /* 0x000fc6000f8e00ff */
[----:B------:R-:W-:Y:S02]  /*47490*/  P2R R54, PR, RZ, 0x8 ;  /* 0x00000008ff367803 */ /* 0x000fe40000000000 */
        /* <DEDUP_REMOVED lines=15> */
[----:B------:R-:W-:-:S04]  /*47590*/  ISETP.LT.OR P1, PT, R28, 0x6a, !P4 ;  /* 0x0000006a1c00780c */ /* 0x000fc80006721670 */
[----:B------:R-:W-:Y:S01]  /*475a0*/  P2R R41, PR, RZ, 0x2 ;  /* 0x00000002ff297803 */ /* 0x000fe20000000000 */
[----:B--2---:R-:W-:-:S06]  /*475b0*/  FMUL R61, R61, UR4 ;  /* 0x000000043d3d7c20 */ /* 0x004fcc0008400000 */
        /* <DEDUP_REMOVED lines=18> */
[----:B------:R-:W-:Y:S02]  /*476e0*/  ISETP.LT.OR P4, PT, R28, 0x61, !P3 ;  /* 0x000000611c00780c */ /* 0x000fe40005f81670 */
[----:B------:R-:W-:-:S09]  /*476f0*/  F2FP.SATFINITE.E4M3.F32.PACK_AB_MERGE_C R63, RZ, R61, RZ ;  /* 0x0000003dff3f723e */ /* 0x000fd200048070ff */
[----:B------:R-:W0:Y:S01]  /*47700*/  @!P0 LDC.64 R6, c[0x0][0x5c0] ;  /* 0x00017000ff068b82 */ /* 0x000e220000000a00 */
[----:B------:R-:W-:Y:S02]  /*47710*/  @P0 LOP3.LUT R0, R0, 0x200, RZ, 0xfc, !PT ;  /* 0x0000020000000812 */ /* 0x000fe400078efcff */
[----:B------:R-:W-:Y:S02]  /*47720*/  P2R R46, PR, RZ, 0x10 ;  /* 0x00000010ff2e7803 */ /* 0x000fe40000000000 */
[----:B------:R-:W-:Y:S02]  /*47730*/  LOP3.LUT R0, R0, 0xffffffef, RZ, 0xc0, !PT ;  /* 0xffffffef00007812 */ /* 0x000fe400078ec0ff */
[----:B0-----:R-:W-:-:S04]  /*47740*/  @!P0 IADD3 R32, P5, P6, R24, UR59, R6 ;  /* 0x0000003b18208c10 */ /* 0x001fc8000febe006 */
[----:B------:R-:W-:Y:S02]  /*47750*/  @!P0 IADD3.X R33, R29, UR58, R7, P5, P6 ;  /* 0x0000003a1d218c10 */ /* 0x000fe4000afec407 */
[----:B------:R-:W0:Y:S01]  /*47760*/  @!P1 LDC.64 R6, c[0x0][0x5c0] ;  /* 0x00017000ff069b82 */ /* 0x000e220000000a00 */
[----:B------:R-:W-:-:S13]  /*47770*/  ISETP.LT.OR P0, PT, R28, 0x61, !P2 ;  /* 0x000000611c00780c */ /* 0x000fda0005701670 */
[----:B------:R-:W-:-:S04]  /*47780*/  @P0 LOP3.LUT R0, R0, 0x10, RZ, 0xfc, !PT ;  /* 0x0000001000000812 */ /* 0x000fc800078efcff */
[----:B------:R-:W-:Y:S02]  /*47790*/  LOP3.LUT R0, R0, 0xfffffff7, RZ, 0xc0, !PT ;  /* 0xfffffff700007812 */ /* 0x000fe400078ec0ff */
[----:B0-----:R-:W-:Y:S01]  /*477a0*/  @!P1 IADD3 R34, P5, P6, R24, UR59, R6 ;  /* 0x0000003b18229c10 */ /* 0x001fe2000febe006 */
[----:B------:R-:W-:-:S03]  /*477b0*/  IMAD.U32 R6, RZ, RZ, UR7 ;  /* 0x00000007ff067e24 */ /* 0x000fc6000f8e00ff */
[----:B------:R-:W-:Y:S01]  /*477c0*/  @!P1 IADD3.X R35, R29, UR58, R7, P5, P6 ;  /* 0x0000003a1d239c10 */ /* 0x000fe2000afec407 */
[----:B---3--:R-:W-:Y:S01]  /*477d0*/  FMUL R61, R65, UR4 ;  /* 0x00000004413d7c20 */ /* 0x008fe20008400000 */
[----:B------:R-:W-:Y:S01]  /*477e0*/  @!P0 IADD3 R60, P6, P5, R3, UR57, R24 ;  /* 0x00000039033c8c10 */ /* 0x000fe2000fdde018 */
[----:B------:R-:W-:-:S03]  /*477f0*/  IMAD.U32 R7, RZ, RZ, UR52 ;  /* 0x00000034ff077e24 */ /* 0x000fc6000f8e00ff */
        /* <DEDUP_REMOVED lines=18> */
[----:B------:R-:W-:Y:S01]  /*47920*/  ISETP.LT.OR P5, PT, R28, 0x62, !P3 ;  /* 0x000000621c00780c */ /* 0x000fe20005fa1670 */
[----:B----4-:R-:W-:Y:S01]  /*47930*/  FMUL R61, R66, UR4 ;  /* 0x00000004423d7c20 */ /* 0x010fe20008400000 */
[----:B------:R-:W-:Y:S01]  /*47940*/  LOP3.LUT P2, RZ, R0, 0x200000, RZ, 0xc0, !PT ;  /* 0x0020000000ff7812 */ /* 0x000fe2000784c0ff */
[----:B------:R-:W2:Y:S01]  /*47950*/  LDL.LU R66, [R1+0x500] ;  /* 0x0005000001427983 */ /* 0x000ea20000300800 */
[----:B------:R-:W-:-:S03]  /*47960*/  P2R R47, PR, RZ, 0x20 ;  /* 0x00000020ff2f7803 */ /* 0x000fc60000000000 */
[----:B------:R-:W3:Y:S06]  /*47970*/  LDL.LU R70, [R1+0x504] ;  /* 0x0005040001467983 */ /* 0x000eec0000300800 */
[----:B------:R-:W-:-:S04]  /*47980*/  @!P5 IADD3 R40, P0, P6, R3, UR59, R24 ;  /* 0x0000003b0328dc10 */ /* 0x000fc8000fe1e018 */
[----:B------:R-:W-:Y:S02]  /*47990*/  @!P5 IADD3.X R39, R6, UR58, R29, P0, P6 ;  /* 0x0000003a0627dc10 */ /* 0x000fe400087ec41d */
[----:B------:R-:W-:-:S04]  /*479a0*/  ISETP.LT.OR P6, PT, R28, 0x69, !P3 ;  /* 0x000000691c00780c */ /* 0x000fc80005fc1670 */
[----:B------:R-:W-:-:S09]  /*479b0*/  P2R R51, PR, RZ, 0x40 ;  /* 0x00000040ff337803 */ /* 0x000fd20000000000 */
[----:B------:R-:W-:-:S04]  /*479c0*/  @!P6 IADD3 R37, P0, P1, R37, UR59, R24 ;  /* 0x0000003b2525ec10 */ /* 0x000fc8000f91e018 */
[----:B------:R-:W-:Y:S02]  /*479d0*/  @!P6 IADD3.X R3, R6, UR58, R29, P0, P1 ;  /* 0x0000003a0603ec10 */ /* 0x000fe400087e241d */
[----:B------:R-:W-:Y:S02]  /*479e0*/  LOP3.LUT P6, RZ, R0, 0x20000, RZ, 0xc0, !PT ;  /* 0x0002000000ff7812 */ /* 0x000fe400078cc0ff */
[C---:B------:R-:W-:Y:S02]  /*479f0*/  ISETP.LT.OR P0, PT, R28.reuse, 0x6a, !P3 ;  /* 0x0000006a1c00780c */ /* 0x040fe40005f01670 */
[----:B------:R-:W-:Y:S02]  /*47a00*/  ISETP.LT.OR P3, PT, R28, 0x61, !P6 ;  /* 0x000000611c00780c */ /* 0x000fe40007761670 */
[----:B------:R-:W-:Y:S02]  /*47a10*/  F2FP.SATFINITE.E4M3.F32.PACK_AB_MERGE_C R67, RZ, R61, RZ ;  /* 0x0000003dff43723e */ /* 0x000fe400048070ff */
[----:B------:R-:W-:-:S02]  /*47a20*/  P2R R55, PR, RZ, 0x1 ;  /* 0x00000001ff377803 */ /* 0x000fc40000000000 */
[----:B------:R-:W-:-:S05]  /*47a30*/  LOP3.LUT P1, RZ, R0, 0x80000, RZ, 0xc0, !PT ;  /* 0x0008000000ff7812 */ /* 0x000fca000782c0ff */
[----:B------:R-:W-:Y:S02]  /*47a40*/  @!P0 IADD3 R36, P4, P5, R7, UR59, R24 ;  /* 0x0000003b07248c10 */ /* 0x000fe4000fd9e018 */
[----:B------:R-:W0:Y:S01]  /*47a50*/  @!P3 LDC.64 R6, c[0x0][0x5c0] ;  /* 0x00017000ff06bb82 */ /* 0x000e220000000a00 */
[----:B-----5:R-:W-:Y:S01]  /*47a60*/  FMUL R61, R64, UR4 ;  /* 0x00000004403d7c20 */ /* 0x020fe20008400000 */
[----:B------:R-:W-:Y:S01]  /*47a70*/  @!P0 IADD3.X R38, R38, UR58, R29, P4, P5 ;  /* 0x0000003a26268c10 */ /* 0x000fe2000a7ea41d */
[----:B------:R-:W4:Y:S01]  /*47a80*/  LDL.LU R64, [R1+0x508] ;  /* 0x0005080001407983 */ /* 0x000f220000300800 */
[----:B0-----:R-:W-:-:S05]  /*47a90*/  @!P3 IADD3 R6, P4, R24, R6, RZ ;  /* 0x000000061806b210 */ /* 0x001fca0007f9e0ff */
[----:B------:R-:W-:-:S05]  /*47aa0*/  @!P3 IMAD.X R7, R29, 0x1, R7, P4 ;  /* 0x000000011d07b824 */ /* 0x000fca00020e0607 */
[----:B------:R0:W-:Y:S02]  /*47ab0*/  @!P3 STG.E.U8 desc[UR54][R6.64+0x60], R63 ;  /* 0x0000603f0600b986 */ /* 0x0001e4000c101136 */
[----:B0-----:R-:W-:Y:S01]  /*47ac0*/  F2FP.SATFINITE.E4M3.F32.PACK_AB_MERGE_C R63, RZ, R61, RZ ;  /* 0x0000003dff3f723e */ /* 0x001fe200048070ff */
[----:B------:R-:W-:Y:S02]  /*47ad0*/  FMUL R61, R62, UR4 ;  /* 0x000000043e3d7c20 */ /* 0x000fe40008400000 */
[----:B------:R-:W5:Y:S01]  /*47ae0*/  LDL.LU R62, [R1+0x50c] ;  /* 0x00050c00013e7983 */ /* 0x000f620000300800 */
[----:B------:R-:W-:-:S13]  /*47af0*/  ISETP.LT.OR P0, PT, R28, 0x62, !P6 ;  /* 0x000000621c00780c */ /* 0x000fda0007701670 */
[----:B------:R-:W0:Y:S02]  /*47b00*/  @!P0 LDC.64 R6, c[0x0][0x5c0] ;  /* 0x00017000ff068b82 */ /* 0x000e240000000a00 */
[----:B0-----:R-:W-:-:S05]  /*47b10*/  @!P0 IADD3 R6, P3, R24, R6, RZ ;  /* 0x0000000618068210 */ /* 0x001fca0007f7e0ff */
[----:B------:R-:W-:-:S05]  /*47b20*/  @!P0 IMAD.X R7, R29, 0x1, R7, P3 ;  /* 0x000000011d078824 */ /* 0x000fca00018e0607 */
[----:B------:R0:W-:Y:S01]  /*47b30*/  @!P0 STG.E.U8 desc[UR54][R6.64+0x61], R65 ;  /* 0x0000614106008986 */ /* 0x0001e2000c101136 */
[----:B------:R-:W-:-:S03]  /*47b40*/  ISETP.LT.OR P0, PT, R28, 0x69, !P6 ;  /* 0x000000691c00780c */ /* 0x000fc60007701670 */
[----:B------:R-:W-:Y:S04]  /*47b50*/  @!P2 STG.E.U8 desc[UR54][R14.64+0x60], R67 ;  /* 0x000060430e00a986 */ /* 0x000fe8000c101136 */
[----:B------:R1:W-:Y:S06]  /*47b60*/  @!P1 STG.E.U8 desc[UR54][R10.64+0x61], R63 ;  /* 0x0000613f0a009986 */ /* 0x0003ec000c101136 */
[----:B0-----:R-:W0:Y:S01]  /*47b70*/  @!P0 LDC.64 R6, c[0x0][0x5c0] ;  /* 0x00017000ff068b82 */ /* 0x001e220000000a00 */
[----:B-1----:R-:W-:-:S02]  /*47b80*/  FMUL R10, R69, UR4 ;  /* 0x00000004450a7c20 */ /* 0x002fc40008400000 */
[----:B------:R-:W5:Y:S03]  /*47b90*/  LDL.LU R69, [R1+0x510] ;  /* 0x0005100001457983 */ /* 0x000f660000300800 */
[----:B------:R-:W-:Y:S01]  /*47ba0*/  F2FP.SATFINITE.E4M3.F32.PACK_AB_MERGE_C R11, RZ, R10, RZ ;  /* 0x0000000aff0b723e */ /* 0x000fe200048070ff */
[----:B------:R-:W-:Y:S02]  /*47bb0*/  FMUL R10, R68, UR4 ;  /* 0x00000004440a7c20 */ /* 0x000fe40008400000 */
[----:B------:R-:W5:Y:S01]  /*47bc0*/  LDL.LU R68, [R1+0x514] ;  /* 0x0005140001447983 */ /* 0x000f620000300800 */
[----:B0-----:R-:W-:-:S05]  /*47bd0*/  @!P0 IADD3 R6, P3, R24, R6, RZ ;  /* 0x0000000618068210 */ /* 0x001fca0007f7e0ff */
[----:B------:R-:W-:Y:S01]  /*47be0*/  @!P0 IMAD.X R7, R29, 0x1, R7, P3 ;  /* 0x000000011d078824 */ /* 0x000fe200018e0607 */
[----:B------:R-:W-:Y:S02]  /*47bf0*/  ISETP.LT.OR P3, PT, R28, 0x6a, !P6 ;  /* 0x0000006a1c00780c */ /* 0x000fe40007761670 */
[----:B------:R-:W-:Y:S02]  /*47c00*/  F2FP.SATFINITE.E4M3.F32.PACK_AB_MERGE_C R61, RZ, R61, RZ ;  /* 0x0000003dff3d723e */ /* 0x000fe400048070ff */
[----:B------:R-:W-:-:S03]  /*47c10*/  F2FP.SATFINITE.E4M3.F32.PACK_AB_MERGE_C R15, RZ, R10, RZ ;  /* 0x0000000aff0f723e */ /* 0x000fc600048070ff */
[----:B------:R0:W-:Y:S06]  /*47c20*/  @!P0 STG.E.U8 desc[UR54][R6.64+0x68], R61 ;  /* 0x0000683d06008986 */ /* 0x0001ec000c101136 */
[----:B0-----:R-:W0:Y:S02]  /*47c30*/  @!P3 LDC.64 R6, c[0x0][0x5c0] ;  /* 0x00017000ff06bb82 */ /* 0x001e240000000a00 */
[----:B0-----:R-:W-:-:S05]  /*47c40*/  @!P3 IADD3 R6, P6, R24, R6, RZ ;  /* 0x000000061806b210 */ /* 0x001fca0007fde0ff */
[----:B------:R-:W-:-:S05]  /*47c50*/  @!P3 IMAD.X R7, R29, 0x1, R7, P6 ;  /* 0x000000011d07b824 */ /* 0x000fca00030e0607 */
[----:B------:R0:W-:Y:S01]  /*47c60*/  @!P3 STG.E.U8 desc[UR54][R6.64+0x69], R11 ;  /* 0x0000690b0600b986 */ /* 0x0001e2000c101136 */
[----:B--2---:R-:W-:-:S03]  /*47c70*/  FMUL R10, R66, UR4 ;  /* 0x00000004420a7c20 */ /* 0x004fc60008400000 */
[----:B------:R-:W2:Y:S02]  /*47c80*/  LDL.LU R66, [R1+0x518] ;  /* 0x0005180001427983 */ /* 0x000ea40000300800 */
[----:B------:R-:W-:Y:S01]  /*47c90*/  F2FP.SATFINITE.E4M3.F32.PACK_AB_MERGE_C R61, RZ, R10, RZ ;  /* 0x0000000aff3d723e */ /* 0x000fe200048070ff */
[----:B---3--:R-:W-:-:S05]  /*47ca0*/  FMUL R10, R70, UR4 ;  /* 0x00000004460a7c20 */ /* 0x008fca0008400000 */
[----:B------:R-:W-:Y:S01]  /*47cb0*/  F2FP.SATFINITE.E4M3.F32.PACK_AB_MERGE_C R63, RZ, R10, RZ ;  /* 0x0000000aff3f723e */ /* 0x000fe200048070ff */
[----:B----4-:R-:W-:Y:S02]  /*47cc0*/  FMUL R10, R64, UR4 ;  /* 0x00000004400a7c20 */ /* 0x010fe40008400000 */
[----:B------:R-:W3:Y:S04]  /*47cd0*/  LDL.LU R64, [R1+0x51c] ;  /* 0x00051c0001407983 */ /* 0x000ee80000300800 */
[----:B------:R-:W4:Y:S01]  /*47ce0*/  LDL.LU R70, [R1+0x520] ;  /* 0x0005200001467983 */ /* 0x000f220000300800 */
[----:B0-----:R-:W-:Y:S01]  /*47cf0*/  F2FP.SATFINITE.E4M3.F32.PACK_AB_MERGE_C R11, RZ, R10, RZ ;  /* 0x0000000aff0b723e */ /* 0x001fe200048070ff */
[----:B-----5:R-:W-:Y:S02]  /*47d00*/  FMUL R10, R62, UR4 ;  /* 0x000000043e0a7c20 */ /* 0x020fe40008400000 */
[----:B------:R-:W5:Y:S01]  /*47d10*/  LDL.LU R62, [R1+0x524] ;  /* 0x00052400013e7983 */ /* 0x000f620000300800 */
[----:B------:R-:W-:-:S02]  /*47d20*/  LOP3.LUT P5, RZ, R0, 0x100000, RZ, 0xc0, !PT ;  /* 0x0010000000ff7812 */ /* 0x000fc400078ac0ff */
[C---:B------:R-:W-:Y:S02]  /*47d30*/  LOP3.LUT P3, RZ, R0.reuse, 0x4000, RZ, 0xc0, !PT ;  /* 0x0000400000ff7812 */ /* 0x040fe4000786c0ff */
[C---:B------:R-:W-:Y:S02]  /*47d40*/  LOP3.LUT P4, RZ, R0.reuse, 0x40000, RZ, 0xc0, !PT ;  /* 0x0004000000ff7812 */ /* 0x040fe4000788c0ff */
[----:B------:R-:W-:Y:S02]  /*47d50*/  P2R R14, PR, RZ, 0x8 ;  /* 0x00000008ff0e7803 */ /* 0x000fe40000000000 */
[C---:B------:R-:W-:Y:S02]  /*47d60*/  LOP3.LUT P3, RZ, R0.reuse, 0x10, RZ, 0xc0, !PT ;  /* 0x0000001000ff7812 */ /* 0x040fe4000786c0ff */
[C---:B------:R-:W-:Y:S02]  /*47d70*/  LOP3.LUT P2, RZ, R0.reuse, 0x10000, RZ, 0xc0, !PT ;  /* 0x0001000000ff7812 */ /* 0x040fe4000784c0ff */
[C---:B------:R-:W-:Y:S01]  /*47d80*/  LOP3.LUT P1, RZ, R0.reuse, 0x8000, RZ, 0xc0, !PT ;  /* 0x0000800000ff7812 */ /* 0x040fe2000782c0ff */
[----:B------:R0:W-:Y:S08]  /*47d90*/  @!P5 STG.E.U8 desc[UR54][R22.64+0x68], R15 ;  /* 0x0000680f1600d986 */ /* 0x0001f0000c101136 */
[----:B------:R-:W1:Y:S01]  /*47da0*/  @!P3 LDC.64 R6, c[0x0][0x5c0] ;  /* 0x00017000ff06bb82 */ /* 0x000e620000000a00 */
[----:B0-----:R-:W-:Y:S01]  /*47db0*/  F2FP.SATFINITE.E4M3.F32.PACK_AB_MERGE_C R15, RZ, R10, RZ ;  /* 0x0000000aff0f723e */ /* 0x001fe200048070ff */
[----:B------:R-:W-:Y:S04]  /*47dc0*/  @!P4 STG.E.U8 desc[UR54][R18.64+0x69], R61 ;  /* 0x0000693d1200c986 */ /* 0x000fe8000c101136 */
[----:B------:R-:W-:Y:S04]  /*47dd0*/  @!P2 STG.E.U8 desc[UR54][R12.64+0x60], R63 ;  /* 0x0000603f0c00a986 */ /* 0x000fe8000c101136 */
[----:B------:R0:W-:Y:S01]  /*47de0*/  @!P1 STG.E.U8 desc[UR54][R8.64+0x61], R11 ;  /* 0x0000610b08009986 */ /* 0x0001e2000c101136 */
[----:B------:R-:W-:Y:S01]  /*47df0*/  LOP3.LUT P0, RZ, R0, 0x8, RZ, 0xc0, !PT ;  /* 0x0000000800ff7812 */ /* 0x000fe2000780c0ff */
[----:B------:R-:W-:-:S02]  /*47e00*/  FMUL R10, R69, UR4 ;  /* 0x00000004450a7c20 */ /* 0x000fc40008400000 */
[----:B------:R-:W5:Y:S01]  /*47e10*/  LDL.LU R69, [R1+0x528] ;  /* 0x0005280001457983 */ /* 0x000f620000300800 */
[----:B0-----:R-:W-:-:S03]  /*47e20*/  FMUL R8, R68, UR4 ;  /* 0x0000000444087c20 */ /* 0x001fc60008400000 */
[----:B------:R-:W5:Y:S01]  /*47e30*/  LDL.LU R68, [R1+0x52c] ;  /* 0x00052c0001447983 */ /* 0x000f620000300800 */
[----:B-1----:R-:W-:-:S05]  /*47e40*/  @!P3 IADD3 R6, P1, R60, R6, RZ ;  /* 0x000000063c06b210 */ /* 0x002fca0007f3e0ff */
[----:B------:R-:W-:Y:S01]  /*47e50*/  @!P3 IMAD.X R7, R59, 0x1, R7, P1 ;  /* 0x000000013b07b824 */ /* 0x000fe200008e0607 */
[----:B------:R-:W-:-:S04]  /*47e60*/  F2FP.SATFINITE.E4M3.F32.PACK_AB_MERGE_C R11, RZ, R8, RZ ;  /* 0x00000008ff0b723e */ /* 0x000fc800048070ff */
[----:B------:R0:W-:Y:S02]  /*47e70*/  @!P3 STG.E.U8 desc[UR54][R6.64+0x60], R15 ;  /* 0x0000600f0600b986 */ /* 0x0001e4000c101136 */
[----:B0-----:R-:W0:Y:S01]  /*47e80*/  @!P0 LDC.64 R6, c[0x0][0x5c0] ;  /* 0x00017000ff068b82 */ /* 0x001e220000000a00 */
[----:B------:R-:W-:Y:S02]  /*47e90*/  F2FP.SATFINITE.E4M3.F32.PACK_AB_MERGE_C R9, RZ, R10, RZ ;  /* 0x0000000aff09723e */ /* 0x000fe400048070ff */
[----:B0-----:R-:W-:-:S05]  /*47ea0*/  @!P0 IADD3 R6, P3, R57, R6, RZ ;  /* 0x0000000639068210 */ /* 0x001fca0007f7e0ff */
[----:B------:R-:W-:Y:S01]  /*47eb0*/  @!P0 IMAD.X R7, R53, 0x1, R7, P3 ;  /* 0x0000000135078824 */ /* 0x000fe200018e0607 */
[----:B------:R-:W-:-:S04]  /*47ec0*/  ISETP.NE.AND P3, PT, R14, RZ, PT ;  /* 0x000000ff0e00720c */ /* 0x000fc80003f65270 */
[----:B------:R0:W-:Y:S09]  /*47ed0*/  @!P0 STG.E.U8 desc[UR54][R6.64+0x61], R9 ;  /* 0x0000610906008986 */ /* 0x0001f2000c101136 */
[----:B------:R1:W-:Y:S01]  /*47ee0*/  @!P3 STG.E.U8 desc[UR54][R20.64+0x68], R11 ;  /* 0x0000680b1400b986 */ /* 0x0003e2000c101136 */
[----:B--2---:R-:W-:-:S03]  /*47ef0*/  FMUL R8, R66, UR4 ;  /* 0x0000000442087c20 */ /* 0x004fc60008400000 */
[----:B------:R-:W2:Y:S02]  /*47f00*/  LDL.LU R66, [R1+0x530] ;  /* 0x0005300001427983 */ /* 0x000ea40000300800 */
[----:B------:R-:W-:Y:S01]  /*47f10*/  F2FP.SATFINITE.E4M3.F32.PACK_AB_MERGE_C R13, RZ, R8, RZ ;  /* 0x00000008ff0d723e */ /* 0x000fe200048070ff */
[----:B---3--:R-:W-:Y:S02]  /*47f20*/  FMUL R8, R64, UR4 ;  /* 0x0000000440087c20 */ /* 0x008fe40008400000 */
[----:B------:R-:W3:Y:S03]  /*47f30*/  LDL.LU R64, [R1+0x534] ;  /* 0x0005340001407983 */ /* 0x000ee60000300800 */
[----:B0-----:R-:W-:Y:S01]  /*47f40*/  F2FP.SATFINITE.E4M3.F32.PACK_AB_MERGE_C R9, RZ, R8, RZ ;  /* 0x00000008ff09723e */ /* 0x001fe200048070ff */
[----:B----4-:R-:W-:-:S05]  /*47f50*/  FMUL R8, R70, UR4 ;  /* 0x0000000446087c20 */ /* 0x010fca0008400000 */
[----:B-1----:R-:W-:Y:S01]  /*47f60*/  F2FP.SATFINITE.E4M3.F32.PACK_AB_MERGE_C R11, RZ, R8, RZ ;  /* 0x00000008ff0b723e */ /* 0x002fe200048070ff */
[----:B-----5:R-:W-:Y:S02]  /*47f70*/  FMUL R8, R62, UR4 ;  /* 0x000000043e087c20 */ /* 0x020fe40008400000 */
[----:B------:R-:W4:Y:S01]  /*47f80*/  LDL.LU R62, [R1+0x538] ;  /* 0x00053800013e7983 */ /* 0x000f220000300800 */
[C---:B------:R-:W-:Y:S02]  /*47f90*/  LOP3.LUT P5, RZ, R0.reuse, 0x4, RZ, 0xc0, !PT ;  /* 0x0000000400ff7812 */ /* 0x040fe400078ac0ff */
[C---:B------:R-:W-:Y:S01]  /*47fa0*/  LOP3.LUT P6, RZ, R0.reuse, 0x1000, RZ, 0xc0, !PT ;  /* 0x0000100000ff7812 */ /* 0x040fe200078cc0ff */
[----:B------:R-:W5:Y:S10]  /*47fb0*/  LDL.LU R70, [R1+0x53c] ;  /* 0x00053c0001467983 */ /* 0x000f740000300800 */
[----:B------:R-:W0:Y:S01]  /*47fc0*/  @!P5 LDC.64 R6, c[0x0][0x5c0] ;  /* 0x00017000ff06db82 */ /* 0x000e220000000a00 */
[----:B------:R-:W-:Y:S01]  /*47fd0*/  LOP3.LUT P4, RZ, R0, 0x2, RZ, 0xc0, !PT ;  /* 0x0000000200ff7812 */ /* 0x000fe2000788c0ff */
[----:B------:R-:W-:Y:S01]  /*47fe0*/  @!P6 STG.E.U8 desc[UR54][R16.64+0x69], R13 ;  /* 0x0000690d1000e986 */ /* 0x000fe2000c101136 */
[----:B0-----:R-:W-:-:S05]  /*47ff0*/  @!P5 IADD3 R6, P6, R52, R6, RZ ;  /* 0x000000063406d210 */ /* 0x001fca0007fde0ff */
[----:B------:R-:W-:-:S05]  /*48000*/  @!P5 IMAD.X R7, R50, 0x1, R7, P6 ;  /* 0x000000013207d824 */ /* 0x000fca00030e0607 */
[----:B------:R0:W-:Y:S02]  /*48010*/  @!P5 STG.E.U8 desc[UR54][R6.64+0x68], R9 ;  /* 0x000068090600d986 */ /* 0x0001e4000c101136 */
[----:B0-----:R-:W0:Y:S02]  /*48020*/  @!P4 LDC.64 R6, c[0x0][0x5c0] ;  /* 0x00017000ff06cb82 */ /* 0x001e240000000a00 */
[----:B0-----:R-:W-:-:S05]  /*48030*/  @!P4 IADD3 R6, P5, R49, R6, RZ ;  /* 0x000000063106c210 */ /* 0x001fca0007fbe0ff */
[----:B------:R-:W-:-:S05]  /*48040*/  @!P4 IMAD.X R7, R45, 0x1, R7, P5 ;  /* 0x000000012d07c824 */ /* 0x000fca00028e0607 */
[----:B------:R0:W-:Y:S01]  /*48050*/  @!P4 STG.E.U8 desc[UR54][R6.64+0x69], R11 ;  /* 0x0000690b0600c986 */ /* 0x0001e2000c101136 */
[----:B------:R-:W-:Y:S02]  /*48060*/  ISETP.NE.AND P4, PT, R46, RZ, PT ;  /* 0x000000ff2e00720c */ /* 0x000fe40003f85270 */
[----:B------:R-:W-:-:S11]  /*48070*/  LOP3.LUT P2, RZ, R0, 0x800, RZ, 0xc0, !PT ;  /* 0x0000080000ff7812 */ /* 0x000fd6000784c0ff */
[----:B0-----:R-:W0:Y:S01]  /*48080*/  @!P4 LDC.64 R6, c[0x0][0x5c0] ;  /* 0x00017000ff06cb82 */ /* 0x001e220000000a00 */
[----:B------:R-:W-:Y:S02]  /*48090*/  LOP3.LUT P1, RZ, R0, 0x400, RZ, 0xc0, !PT ;  /* 0x0000040000ff7812 */ /* 0x000fe4000782c0ff */
[----:B------:R-:W-:Y:S01]  /*480a0*/  F2FP.SATFINITE.E4M3.F32.PACK_AB_MERGE_C R13, RZ, R8, RZ ;  /* 0x00000008ff0d723e */ /* 0x000fe200048070ff */
[----:B------:R-:W-:Y:S01]  /*480b0*/  FMUL R8, R69, UR4 ;  /* 0x0000000445087c20 */ /* 0x000fe20008400000 */
[----:B------:R-:W-:Y:S01]  /*480c0*/  ISETP.NE.AND P5, PT, R47, RZ, PT ;  /* 0x000000ff2f00720c */ /* 0x000fe20003fa5270 */
[----:B------:R-:W5:Y:S03]  /*480d0*/  LDL.LU R69, [R1+0x540] ;  /* 0x0005400001457983 */ /* 0x000f660000300800 */
[----:B------:R-:W-:Y:S01]  /*480e0*/  F2FP.SATFINITE.E4M3.F32.PACK_AB_MERGE_C R9, RZ, R8, RZ ;  /* 0x00000008ff09723e */ /* 0x000fe200048070ff */
[----:B------:R-:W-:Y:S01]  /*480f0*/  @!P2 STG.E.U8 desc[UR54][R30.64+0x60], R13 ;  /* 0x0000600d1e00a986 */ /* 0x000fe2000c101136 */
[----:B------:R-:W-:-:S03]  /*48100*/  FMUL R8, R68, UR4 ;  /* 0x0000000444087c20 */ /* 0x000fc60008400000 */
[----:B------:R-:W-:Y:S02]  /*48110*/  @!P1 STG.E.U8 desc[UR54][R26.64+0x61], R9 ;  /* 0x000061091a009986 */ /* 0x000fe4000c101136 */
[----:B------:R-:W-:Y:S02]  /*48120*/  F2FP.SATFINITE.E4M3.F32.PACK_AB_MERGE_C R11, RZ, R8, RZ ;  /* 0x00000008ff0b723e */ /* 0x000fe400048070ff */
[----:B------:R-:W-:Y:S01]  /*48130*/  ISETP.NE.AND P6, PT, R51, RZ, PT ;  /* 0x000000ff3300720c */ /* 0x000fe20003fc5270 */
[----:B------:R-:W5:Y:S01]  /*48140*/  LDL.LU R68, [R1+0x544] ;  /* 0x0005440001447983 */ /* 0x000f620000300800 */
[----:B0-----:R-:W-:-:S05]  /*48150*/  @!P4 IADD3 R6, P1, R43, R6, RZ ;  /* 0x000000062b06c210 */ /* 0x001fca0007f3e0ff */
[----:B------:R-:W-:-:S05]  /*48160*/  @!P4 IMAD.X R7, R42, 0x1, R7, P1 ;  /* 0x000000012a07c824 */ /* 0x000fca00008e0607 */
[----:B------:R0:W-:Y:S02]  /*48170*/  @!P4 STG.E.U8 desc[UR54][R6.64+0x60], R11 ;  /* 0x0000600b0600c986 */ /* 0x0001e4000c101136 */
[----:B0-----:R-:W0:Y:S02]  /*48180*/  @!P5 LDC.64 R6, c[0x0][0x5c0] ;  /* 0x00017000ff06db82 */ /* 0x001e240000000a00 */
[----:B0-----:R-:W-:-:S05]  /*48190*/  @!P5 IADD3 R6, P4, R40, R6, RZ ;  /* 0x000000062806d210 */ /* 0x001fca0007f9e0ff */
[----:B------:R-:W-:Y:S02]  /*481a0*/  @!P5 IMAD.X R7, R39, 0x1, R7, P4 ;  /* 0x000000012707d824 */ /* 0x000fe400020e0607 */
[----:B--2---:R-:W-:Y:S02]  /*481b0*/  FMUL R8, R66, UR4 ;  /* 0x0000000442087c20 */ /* 0x004fe40008400000 */
[----:B------:R-:W2:Y:S03]  /*481c0*/  LDL.LU R66, [R1+0x548] ;  /* 0x0005480001427983 */ /* 0x000ea60000300800 */
[----:B------:R-:W-:-:S05]  /*481d0*/  F2FP.SATFINITE.E4M3.F32.PACK_AB_MERGE_C R9, RZ, R8, RZ ;  /* 0x00000008ff09723e */ /* 0x000fca00048070ff */
[----:B------:R0:W-:Y:S01]  /*481e0*/  @!P5 STG.E.U8 desc[UR54][R6.64+0x61], R9 ;  /* 0x000061090600d986 */ /* 0x0001e2000c101136 */
[----:B------:R-:W-:Y:S01]  /*481f0*/  LOP3.LUT P5, RZ, R0, 0x200, RZ, 0xc0, !PT ;  /* 0x0000020000ff7812 */ /* 0x000fe200078ac0ff */
[----:B0-----:R-:W0:Y:S01]  /*48200*/  @!P6 LDC.64 R6, c[0x0][0x5c0] ;  /* 0x00017000ff06eb82 */ /* 0x001e220000000a00 */
[----:B---3--:R-:W-:Y:S02]  /*48210*/  FMUL R8, R64, UR4 ;  /* 0x0000000440087c20 */ /* 0x008fe40008400000 */
[----:B------:R-:W3:Y:S03]  /*48220*/  LDL.LU R64, [R1+0x54c] ;  /* 0x00054c0001407983 */ /* 0x000ee60000300800 */
[----:B------:R-:W-:-:S06]  /*48230*/  F2FP.SATFINITE.E4M3.F32.PACK_AB_MERGE_C R17, RZ, R8, RZ ;  /* 0x00000008ff11723e */ /* 0x000fcc00048070ff */
[----:B------:R1:W-:Y:S01]  /*48240*/  @!P5 STG.E.U8 desc[UR54][R32.64+0x68], R17 ;  /* 0x000068112000d986 */ /* 0x0003e2000c101136 */
[----:B0-----:R-:W-:-:S05]  /*48250*/  @!P6 IADD3 R12, P5, R37, R6, RZ ;  /* 0x00000006250ce210 */ /* 0x001fca0007fbe0ff */
[----:B------:R-:W-:Y:S02]  /*48260*/  @!P6 IMAD.X R13, R3, 0x1, R7, P5 ;  /* 0x00000001030de824 */ /* 0x000fe400028e0607 */
[----:B----4-:R-:W-:Y:S02]  /*48270*/  FMUL R3, R62, UR4 ;  /* 0x000000043e037c20 */ /* 0x010fe40008400000 */
[----:B------:R-:W4:Y:S01]  /*48280*/  LDL.LU R62, [R1+0x550] ;  /* 0x00055000013e7983 */ /* 0x000f220000300800 */
[----:B------:R-:W-:-:S13]  /*48290*/  ISETP.NE.AND P0, PT, R55, RZ, PT ;  /* 0x000000ff3700720c */ /* 0x000fda0003f05270 */
[----:B------:R-:W0:Y:S01]  /*482a0*/  @!P0 LDC.64 R6, c[0x0][0x5c0] ;  /* 0x00017000ff068b82 */ /* 0x000e220000000a00 */
[----:B------:R-:W-:Y:S02]  /*482b0*/  ISETP.NE.AND P4, PT, R48, RZ, PT ;  /* 0x000000ff3000720c */ /* 0x000fe40003f85270 */
[----:B0-----:R-:W-:-:S05]  /*482c0*/  @!P0 IADD3 R14, P5, R36, R6, RZ ;  /* 0x00000006240e8210 */ /* 0x001fca0007fbe0ff */
[----:B------:R-:W-:Y:S01]  /*482d0*/  @!P0 IMAD.X R15, R38, 0x1, R7, P5 ;  /* 0x00000001260f8824 */ /* 0x000fe200028e0607 */
[----:B------:R-:W-:Y:S02]  /*482e0*/  ISETP.LT.OR P5, PT, R28, 0x61, !P4 ;  /* 0x000000611c00780c */ /* 0x000fe400067a1670 */
[----:B------:R-:W-:-:S11]  /*482f0*/  ISETP.NE.AND P1, PT, R41, RZ, PT ;  /* 0x000000ff2900720c */ /* 0x000fd60003f25270 */
        /* <DEDUP_REMOVED lines=9> */
[----:B-----5:R-:W-:-:S05]  /*48390*/  FMUL R3, R70, UR4 ;  /* 0x0000000446037c20 */ /* 0x020fca0008400000 */
        /* <DEDUP_REMOVED lines=12> */
[----:B------:R-:W-:-:S05]  /*48460*/  FMUL R3, R68, UR4 ;  /* 0x0000000444037c20 */ /* 0x000fca0008400000 */
[----:B0-----:R-:W-:Y:S01]  /*48470*/  F2FP.SATFINITE.E4M3.F32.PACK_AB_MERGE_C R13, RZ, R3, RZ ;  /* 0x00000003ff0d723e */ /* 0x001fe200048070ff */
[----:B------:R0:W-:Y:S04]  /*48480*/  @!P0 STG.E.U8 desc[UR54][R14.64+0x69], R9 ;  /* 0x000069090e008986 */ /* 0x0001e8000c101136 */
[----:B------:R0:W-:Y:S01]  /*48490*/  @!P5 STG.E.U8 desc[UR54][R10.64+0x60], R13 ;  /* 0x0000600d0a00d986 */ /* 0x0001e2000c101136 */
[----:B------:R-:W-:-:S04]  /*484a0*/  LOP3.LUT P5, RZ, R0, 0x400000, RZ, 0xc0, !PT ;  /* 0x0040000000ff7812 */ /* 0x000fc800078ac0ff */
[----:B------:R-:W-:Y:S01]  /*484b0*/  ISETP.LT.OR P5, PT, R28, 0x61, !P5 ;  /* 0x000000611c00780c */ /* 0x000fe20006fa1670 */
[----:B------:R-:W-:Y:S01]  /*484c0*/  BSSY B1, `(.L_x_84) ;  /* 0x0000018000017945 */ /* 0x000fe20003800000 */
[----:B------:R-:W-:Y:S02]  /*484d0*/  ISETP.NE.AND P3, PT, R54, RZ, PT ;  /* 0x000000ff3600720c */ /* 0x000fe40003f65270 */
[----:B------:R-:W-:Y:S02]  /*484e0*/  ISETP.NE.AND P2, PT, R44, RZ, PT ;  /* 0x000000ff2c00720c */ /* 0x000fe40003f45270 */
[----:B------:R-:W-:Y:S02]  /*484f0*/  ISETP.NE.AND P1, PT, R56, RZ, PT ;  /* 0x000000ff3800720c */ /* 0x000fe40003f25270 */
[----:B------:R-:W-:Y:S01]  /*48500*/  ISETP.NE.AND P0, PT, R58, RZ, PT ;  /* 0x000000ff3a00720c */ /* 0x000fe20003f05270 */
[----:B--2---:R-:W-:-:S05]  /*48510*/  FMUL R3, R66, UR4 ;  /* 0x0000000442037c20 */ /* 0x004fca0008400000 */
[----:B------:R-:W-:-:S05]  /*48520*/  F2FP.SATFINITE.E4M3.F32.PACK_AB_MERGE_C R17, RZ, R3, RZ ;  /* 0x00000003ff11723e */ /* 0x000fca00048070ff */
[----:B------:R0:W-:Y:S01]  /*48530*/  @!P6 STG.E.U8 desc[UR54][R6.64+0x61], R17 ;  /* 0x000061110600e986 */ /* 0x0001e2000c101136 */
[----:B---3--:R-:W-:-:S05]  /*48540*/  FMUL R3, R64, UR4 ;  /* 0x0000000440037c20 */ /* 0x008fca0008400000 */
[----:B------:R-:W-:Y:S01]  /*48550*/  F2FP.SATFINITE.E4M3.F32.PACK_AB_MERGE_C R3, RZ, R3, RZ ;  /* 0x00000003ff03723e */ /* 0x000fe200048070ff */
[----:B----4-:R-:W-:-:S05]  /*48560*/  FMUL R8, R62, UR4 ;  /* 0x000000043e087c20 */ /* 0x010fca0008400000 */
        /* <DEDUP_REMOVED lines=13> */
.L_x_85:
[----:B------:R-:W-:Y:S05]  /*48640*/  BSYNC B1 ;  /* 0x0000000000017941 */ /* 0x000fea0003800000 */
.L_x_84:
        /* <DEDUP_REMOVED lines=15> */
.L_x_87:
[----:B------:R-:W-:Y:S05]  /*48740*/  BSYNC B1 ;  /* 0x0000000000017941 */ /* 0x000fea0003800000 */
.L_x_86:
        /* <DEDUP_REMOVED lines=47> */
.L_x_89:
[----:B------:R-:W-:Y:S05]  /*48a40*/  BSYNC B1 ;  /* 0x0000000000017941 */ /* 0x000fea0003800000 */
.L_x_88:
        /* <DEDUP_REMOVED lines=15> */
.L_x_91:
[----:B------:R-:W-:Y:S05]  /*48b40*/  BSYNC B1 ;  /* 0x0000000000017941 */ /* 0x000fea0003800000 */
.L_x_90:
[----:B------:R-:W-:Y:S01]  /*48b50*/  P2R R8, PR, RZ, 0x8 ;  /* 0x00000008ff087803 */ /* 0x000fe20000000000 */
[----:B------:R-:W2:Y:S01]  /*48b60*/  LDL.LU R54, [R1+0x564] ;  /* 0x0005640001367983 */ /* 0x000ea20000300800 */
[----:B------:R-:W-:Y:S02]  /*48b70*/  ISETP.LT.OR P3, PT, R28, 0x71, !P0 ;  /* 0x000000711c00780c */ /* 0x000fe40004761670 */
[----:B0-----:R-:W-:Y:S01]  /*48b80*/  P2R R3, PR, RZ, 0x1 ;  /* 0x00000001ff037803 */ /* 0x001fe20000000000 */
[----:B------:R-:W3:Y:S10]  /*48b90*/  LDL.LU R79, [R1+0x568] ;  /* 0x00056800014f7983 */ /* 0x000ef40000300800 */
[----:B-1----:R-:W0:Y:S01]  /*48ba0*/  @!P3 LDC.64 R6, c[0x0][0x5c0] ;  /* 0x00017000ff06bb82 */ /* 0x002e220000000a00 */
[----:B------:R-:W-:Y:S01]  /*48bb0*/  P2R R39, PR, RZ, 0x8 ;  /* 0x00000008ff277803 */ /* 0x000fe20000000000 */
[----:B------:R-:W4:Y:S01]  /*48bc0*/  LDL.LU R67, [R1+0x56c] ;  /* 0x00056c0001437983 */ /* 0x000f220000300800 */
[----:B------:R-:W-:-:S02]  /*48bd0*/  P2R R37, PR, RZ, 0x10 ;  /* 0x00000010ff257803 */ /* 0x000fc40000000000 */
[----:B0-----:R-:W-:Y:S01]  /*48be0*/  @!P3 IADD3 R14, P5, P6, R24, UR52, R6 ;  /* 0x00000034180ebc10 */ /* 0x001fe2000febe006 */
[----:B------:R-:W5:Y:S03]  /*48bf0*/  LDL.LU R78, [R1+0x570] ;  /* 0x00057000014e7983 */ /* 0x000f660000300800 */
[----:B------:R-:W-:Y:S01]  /*48c00*/  @!P3 IADD3.X R15, R29, UR7, R7, P5, P6 ;  /* 0x000000071d0fbc10 */ /* 0x000fe2000afec407 */
[----:B------:R-:W5:Y:S01]  /*48c10*/  LDL.LU R77, [R1+0x574] ;  /* 0x00057400014d7983 */ /* 0x000f620000300800 */
[----:B------:R-:W-:Y:S01]  /*48c20*/  ISETP.LT.OR P3, PT, R28, 0x72, !P0 ;  /* 0x000000721c00780c */ /* 0x000fe20004761670 */
[----:B------:R-:W-:Y:S01]  /*48c30*/  IMAD.U32 R53, RZ, RZ, UR52 ;  /* 0x00000034ff357e24 */ /* 0x000fe2000f8e00ff */
[----:B------:R-:W-:Y:S01]  /*48c40*/  LOP3.LUT P4, RZ, R0, 0x2000, RZ, 0xc0, !PT ;  /* 0x0000200000ff7812 */ /* 0x000fe2000788c0ff */
[----:B------:R-:W-:Y:S01]  /*48c50*/  IMAD.U32 R52, RZ, RZ, UR7 ;  /* 0x00000007ff347e24 */ /* 0x000fe2000f8e00ff */
[----:B------:R-:W-:Y:S01]  /*48c60*/  P2R R38, PR, RZ, 0x8 ;  /* 0x00000008ff267803 */ /* 0x000fe20000000000 */
[----:B------:R-:W-:Y:S01]  /*48c70*/  IMAD.U32 R51, RZ, RZ, UR52 ;  /* 0x00000034ff337e24 */ /* 0x000fe2000f8e00ff */
[----:B------:R-:W-:Y:S01]  /*48c80*/  P2R R36, PR, RZ, 0x2 ;  /* 0x00000002ff247803 */ /* 0x000fe20000000000 */
[----:B------:R-:W-:Y:S01]  /*48c90*/  IMAD.U32 R50, RZ, RZ, UR7 ;  /* 0x00000007ff327e24 */ /* 0x000fe2000f8e00ff */
[----:B------:R-:W5:Y:S01]  /*48ca0*/  LDL.LU R81, [R1+0x578] ;  /* 0x0005780001517983 */ /* 0x000f620000300800 */
[----:B------:R-:W-:Y:S01]  /*48cb0*/  IMAD.U32 R49, RZ, RZ, UR52 ;  /* 0x00000034ff317e24 */ /* 0x000fe2000f8e00ff */
[----:B------:R-:W-:Y:S01]  /*48cc0*/  P2R R57, PR, RZ, 0x4 ;  /* 0x00000004ff397803 */ /* 0x000fe20000000000 */
[----:B------:R-:W-:Y:S01]  /*48cd0*/  IMAD.U32 R48, RZ, RZ, UR7 ;  /* 0x00000007ff307e24 */ /* 0x000fe2000f8e00ff */
[----:B------:R-:W5:Y:S01]  /*48ce0*/  LDL.LU R80, [R1+0x57c] ;  /* 0x00057c0001507983 */ /* 0x000f620000300800 */
[----:B------:R-:W0:Y:S01]  /*48cf0*/  @!P3 LDC.64 R6, c[0x0][0x5c0] ;  /* 0x00017000ff06bb82 */ /* 0x000e220000000a00 */
[----:B------:R-:W-:-:S02]  /*48d00*/  IMAD.U32 R47, RZ, RZ, UR52 ;  /* 0x00000034ff2f7e24 */ /* 0x000fc4000f8e00ff */
[----:B------:R-:W-:Y:S02]  /*48d10*/  IMAD.U32 R46, RZ, RZ, UR7 ;  /* 0x00000007ff2e7e24 */ /* 0x000fe4000f8e00ff */
[----:B------:R-:W-:Y:S02]  /*48d20*/  IMAD.U32 R45, RZ, RZ, UR52 ;  /* 0x00000034ff2d7e24 */ /* 0x000fe4000f8e00ff */
[----:B------:R-:W-:Y:S02]  /*48d30*/  IMAD.U32 R44, RZ, RZ, UR7 ;  /* 0x00000007ff2c7e24 */ /* 0x000fe4000f8e00ff */
[----:B------:R-:W-:Y:S02]  /*48d40*/  IMAD.U32 R43, RZ, RZ, UR52 ;  /* 0x00000034ff2b7e24 */ /* 0x000fe4000f8e00ff */
[----:B------:R-:W-:Y:S02]  /*48d50*/  IMAD.U32 R42, RZ, RZ, UR7 ;  /* 0x00000007ff2a7e24 */ /* 0x000fe4000f8e00ff */
[----:B------:R-:W-:-:S02]  /*48d60*/  IMAD.U32 R41, RZ, RZ, UR52 ;  /* 0x00000034ff297e24 */ /* 0x000fc4000f8e00ff */
[----:B------:R-:W-:Y:S01]  /*48d70*/  IMAD.U32 R40, RZ, RZ, UR7 ;  /* 0x00000007ff287e24 */ /* 0x000fe2000f8e00ff */
[----:B0-----:R-:W-:-:S04]  /*48d80*/  @!P3 IADD3 R10, P5, P6, R24, UR52, R6 ;  /* 0x00000034180abc10 */ /* 0x001fc8000febe006 */
[----:B------:R-:W-:Y:S02]  /*48d90*/  @!P3 IADD3.X R11, R29, UR7, R7, P5, P6 ;  /* 0x000000071d0bbc10 */ /* 0x000fe4000afec407 */
[----:B------:R-:W-:-:S04]  /*48da0*/  ISETP.LT.OR P3, PT, R28, 0x79, !P0 ;  /* 0x000000791c00780c */ /* 0x000fc80004761670 */
[----:B------:R-:W-:-:S09]  /*48db0*/  P2R R63, PR, RZ, 0x8 ;  /* 0x00000008ff3f7803 */ /* 0x000fd20000000000 */
[----:B------:R-:W0:Y:S02]  /*48dc0*/  @!P3 LDC.64 R6, c[0x0][0x5c0] ;  /* 0x00017000ff06bb82 */ /* 0x000e240000000a00 */
[----:B0-----:R-:W-:-:S04]  /*48dd0*/  @!P3 IADD3 R22, P5, P6, R24, UR52, R6 ;  /* 0x000000341816bc10 */ /* 0x001fc8000febe006 */
[----:B------:R-:W-:Y:S02]  /*48de0*/  @!P3 IADD3.X R23, R29, UR7, R7, P5, P6 ;  /* 0x000000071d17bc10 */ /* 0x000fe4000afec407 */
[C---:B------:R-:W-:Y:S02]  /*48df0*/  ISETP.LT.OR P3, PT, R28.reuse, 0x7a, !P0 ;  /* 0x0000007a1c00780c */ /* 0x040fe40004761670 */
[----:B------:R-:W-:Y:S02]  /*48e00*/  ISETP.LT.OR P0, PT, R28, 0x71, !P1 ;  /* 0x000000711c00780c */ /* 0x000fe40004f01670 */
[----:B------:R-:W-:Y:S02]  /*48e10*/  P2R R70, PR, RZ, 0x8 ;  /* 0x00000008ff467803 */ /* 0x000fe40000000000 */
[----:B------:R-:W-:-:S07]  /*48e20*/  P2R R71, PR, RZ, 0x1 ;  /* 0x00000001ff477803 */ /* 0x000fce0000000000 */
[----:B------:R-:W0:Y:S02]  /*48e30*/  @!P3 LDC.64 R6, c[0x0][0x5c0] ;  /* 0x00017000ff06bb82 */ /* 0x000e240000000a00 */
[----:B0-----:R-:W-:-:S04]  /*48e40*/  @!P3 IADD3 R18, P5, P6, R24, UR52, R6 ;  /* 0x000000341812bc10 */ /* 0x001fc8000febe006 */
[----:B------:R-:W-:Y:S02]  /*48e50*/  @!P3 IADD3.X R19, R29, UR7, R7, P5, P6 ;  /* 0x000000071d13bc10 */ /* 0x000fe4000afec407 */
[----:B------:R-:W0:Y:S01]  /*48e60*/  @!P0 LDC.64 R6, c[0x0][0x5c0] ;  /* 0x00017000ff068b82 */ /* 0x000e220000000a00 */
[----:B------:R-:W-:-:S04]  /*48e70*/  ISETP.NE.AND P3, PT, R8, RZ, PT ;  /* 0x000000ff0800720c */ /* 0x000fc80003f65270 */
[----:B------:R-:W-:Y:S02]  /*48e80*/  P2R R64, PR, RZ, 0x8 ;  /* 0x00000008ff407803 */ /* 0x000fe40000000000 */
[----:B0-----:R-:W-:-:S04]  /*48e90*/  @!P0 IADD3 R12, P5, P6, R24, UR57, R6 ;  /* 0x00000039180c8c10 */ /* 0x001fc8000febe006 */
[----:B------:R-:W-:Y:S02]  /*48ea0*/  @!P0 IADD3.X R13, R29, UR56, R7, P5, P6 ;  /* 0x000000381d0d8c10 */ /* 0x000fe4000afec407 */
[----:B------:R-:W-:-:S04]  /*48eb0*/  ISETP.LT.OR P0, PT, R28, 0x72, !P1 ;  /* 0x000000721c00780c */ /* 0x000fc80004f01670 */
[----:B------:R-:W-:-:S09]  /*48ec0*/  P2R R73, PR, RZ, 0x1 ;  /* 0x00000001ff497803 */ /* 0x000fd20000000000 */
[----:B------:R-:W0:Y:S02]  /*48ed0*/  @!P0 LDC.64 R6, c[0x0][0x5c0] ;  /* 0x00017000ff068b82 */ /* 0x000e240000000a00 */
        /* <DEDUP_REMOVED lines=10> */
[----:B------:R-:W-:Y:S01]  /*48f80*/  P2R R56, PR, RZ, 0x2 ;  /* 0x00000002ff387803 */ /* 0x000fe20000000000 */
[----:B--2---:R-:W-:-:S06]  /*48f90*/  FMUL R54, R54, UR4 ;  /* 0x0000000436367c20 */ /* 0x004fcc0008400000 */
        /* <DEDUP_REMOVED lines=21> */
[----:B------:R-:W-:-:S04]  /*490f0*/  ISETP.LT.OR P0, PT, R28, 0x71, !P2 ;  /* 0x000000711c00780c */ /* 0x000fc80005701670 */
[----:B------:R-:W-:Y:S02]  /*49100*/  P2R R75, PR, RZ, 0x1 ;  /* 0x00000001ff4b7803 */ /* 0x000fe40000000000 */
[----:B0-----:R-:W-:-:S04]  /*49110*/  @!P1 IADD3 R26, P5, P6, R24, UR59, R6 ;  /* 0x0000003b181a9c10 */ /* 0x001fc8000febe006 */
[----:B------:R-:W-:-:S03]  /*49120*/  @!P1 IADD3.X R27, R29, UR58, R7, P5, P6 ;  /* 0x0000003a1d1b9c10 */ /* 0x000fc6000afec407 */
[----:B------:R-:W-:-:S04]  /*49130*/  @!P0 IADD3 R53, P6, P5, R53, UR57, R24 ;  /* 0x0000003935358c10 */ /* 0x000fc8000fdde018 */
[----:B------:R-:W-:Y:S02]  /*49140*/  @!P0 IADD3.X R52, R52, UR56, R29, P6, P5 ;  /* 0x0000003834348c10 */ /* 0x000fe4000b7ea41d */
[----:B------:R-:W-:-:S04]  /*49150*/  ISETP.LT.OR P0, PT, R28, 0x72, !P2 ;  /* 0x000000721c00780c */ /* 0x000fc80005701670 */
[----:B------:R-:W-:-:S09]  /*49160*/  P2R R76, PR, RZ, 0x1 ;  /* 0x00000001ff4c7803 */ /* 0x000fd20000000000 */
[----:B------:R-:W-:-:S04]  /*49170*/  @!P0 IADD3 R51, P6, P5, R51, UR57, R24 ;  /* 0x0000003933338c10 */ /* 0x000fc8000fdde018 */
[----:B------:R-:W-:Y:S02]  /*49180*/  @!P0 IADD3.X R50, R50, UR56, R29, P6, P5 ;  /* 0x0000003832328c10 */ /* 0x000fe4000b7ea41d */
[----:B------:R-:W-:-:S04]  /*49190*/  ISETP.LT.OR P0, PT, R28, 0x79, !P2 ;  /* 0x000000791c00780c */ /* 0x000fc80005701670 */
[----:B------:R-:W-:-:S09]  /*491a0*/  P2R R74, PR, RZ, 0x1 ;  /* 0x00000001ff4a7803 */ /* 0x000fd20000000000 */
[----:B------:R-:W-:-:S04]  /*491b0*/  @!P0 IADD3 R49, P6, P5, R49, UR57, R24 ;  /* 0x0000003931318c10 */ /* 0x000fc8000fdde018 */
[----:B------:R-:W-:Y:S02]  /*491c0*/  @!P0 IADD3.X R48, R48, UR56, R29, P6, P5 ;  /* 0x0000003830308c10 */ /* 0x000fe4000b7ea41d */
[----:B------:R-:W-:Y:S02]  /*491d0*/  ISETP.LT.OR P0, PT, R28, 0x7a, !P2 ;  /* 0x0000007a1c00780c */ /* 0x000fe40005701670 */
[----:B------:R-:W-:Y:S01]  /*491e0*/  ISETP.NE.AND P2, PT, R39, RZ, PT ;  /* 0x000000ff2700720c */ /* 0x000fe20003f45270 */
[----:B------:R-:W-:Y:S01]  /*491f0*/  IMAD.U32 R39, RZ, RZ, UR52 ;  /* 0x00000034ff277e24 */ /* 0x000fe2000f8e00ff */
[----:B------:R-:W-:-:S09]  /*49200*/  P2R R72, PR, RZ, 0x1 ;  /* 0x00000001ff487803 */ /* 0x000fd20000000000 */
[----:B------:R-:W-:-:S04]  /*49210*/  @!P0 IADD3 R47, P6, P5, R47, UR57, R24 ;  /* 0x000000392f2f8c10 */ /* 0x000fc8000fdde018 */
[----:B------:R-:W-:Y:S02]  /*49220*/  @!P0 IADD3.X R46, R46, UR56, R29, P6, P5 ;  /* 0x000000382e2e8c10 */ /* 0x000fe4000b7ea41d */
[----:B------:R-:W-:-:S04]  /*49230*/  @!P4 IADD3 R45, P6, P5, R45, UR59, R24 ;  /* 0x0000003b2d2dcc10 */ /* 0x000fc8000fdde018 */
[----:B------:R-:W-:Y:S02]  /*49240*/  @!P4 IADD3.X R44, R44, UR58, R29, P6, P5 ;  /* 0x0000003a2c2ccc10 */ /* 0x000fe4000b7ea41d */
[----:B------:R-:W-:Y:S02]  /*49250*/  ISETP.LT.OR P5, PT, R28, 0x72, !P3 ;  /* 0x000000721c00780c */ /* 0x000fe40005fa1670 */
[----:B------:R-:W-:Y:S02]  /*49260*/  F2FP.SATFINITE.E4M3.F32.PACK_AB_MERGE_C R61, RZ, R54, RZ ;  /* 0x00000036ff3d723e */ /* 0x000fe400048070ff */
[----:B------:R-:W-:-:S09]  /*49270*/  P2R R59, PR, RZ, 0x20 ;  /* 0x00000020ff3b7803 */ /* 0x000fd20000000000 */
[----:B------:R-:W-:-:S04]  /*49280*/  @!P5 IADD3 R43, P0, P6, R43, UR59, R24 ;  /* 0x0000003b2b2bdc10 */ /* 0x000fc8000fe1e018 */
[----:B------:R-:W-:Y:S02]  /*49290*/  @!P5 IADD3.X R42, R42, UR58, R29, P0, P6 ;  /* 0x0000003a2a2adc10 */ /* 0x000fe400087ec41d */
[----:B------:R-:W-:-:S04]  /*492a0*/  ISETP.LT.OR P6, PT, R28, 0x79, !P3 ;  /* 0x000000791c00780c */ /* 0x000fc80005fc1670 */
[----:B------:R-:W-:-:S09]  /*492b0*/  P2R R60, PR, RZ, 0x40 ;  /* 0x00000040ff3c7803 */ /* 0x000fd20000000000 */
[----:B------:R-:W-:-:S04]  /*492c0*/  @!P6 IADD3 R41, P0, P1, R41, UR59, R24 ;  /* 0x0000003b2929ec10 */ /* 0x000fc8000f91e018 */
[--C-:B------:R-:W-:Y:S02]  /*492d0*/  @!P6 IADD3.X R40, R40, UR58, R29.reuse, P0, P1 ;  /* 0x0000003a2828ec10 */ /* 0x100fe400087e241d */
[----:B------:R-:W-:Y:S02]  /*492e0*/  LOP3.LUT P6, RZ, R0, 0x20000, RZ, 0xc0, !PT ;  /* 0x0002000000ff7812 */ /* 0x000fe400078cc0ff */
[C---:B------:R-:W-:Y:S02]  /*492f0*/  ISETP.LT.OR P0, PT, R28.reuse, 0x7a, !P3 ;  /* 0x0000007a1c00780c */ /* 0x040fe40005f01670 */
[----:B------:R-:W-:Y:S02]  /*49300*/  ISETP.LT.OR P3, PT, R28, 0x71, !P6 ;  /* 0x000000711c00780c */ /* 0x000fe40007761670 */
[----:B------:R-:W-:Y:S01]  /*49310*/  ISETP.NE.AND P1, PT, R38, RZ, PT ;  /* 0x000000ff2600720c */ /* 0x000fe20003f25270 */
[----:B------:R-:W-:Y:S02]  /*49320*/  IMAD.U32 R38, RZ, RZ, UR7 ;  /* 0x00000007ff267e24 */ /* 0x000fe4000f8e00ff */
[----:B---3--:R-:W-:Y:S01]  /*49330*/  FMUL R54, R79, UR4 ;  /* 0x000000044f367c20 */ /* 0x008fe20008400000 */
[----:B------:R-:W-:Y:S01]  /*49340*/  P2R R65, PR, RZ, 0x1 ;  /* 0x00000001ff417803 */ /* 0x000fe20000000000 */
[----:B------:R-:W2:Y:S04]  /*49350*/  LDL.LU R79, [R1+0x580] ;  /* 0x00058000014f7983 */ /* 0x000ea80000300800 */
[----:B------:R-:W3:Y:S01]  /*49360*/  LDL.LU R82, [R1+0x584] ;  /* 0x0005840001527983 */ /* 0x000ee20000300800 */
[----:B------:R-:W-:Y:S01]  /*49370*/  @!P0 IADD3 R39, P4, P5, R39, UR59, R24 ;  /* 0x0000003b27278c10 */ /* 0x000fe2000fd9e018 */
[----:B------:R-:W0:Y:S03]  /*49380*/  @!P3 LDC.64 R6, c[0x0][0x5c0] ;  /* 0x00017000ff06bb82 */ /* 0x000e260000000a00 */
[----:B------:R-:W-:-:S02]  /*49390*/  @!P0 IADD3.X R38, R38, UR58, R29, P4, P5 ;  /* 0x0000003a26268c10 */ /* 0x000fc4000a7ea41d */
[----:B------:R-:W-:Y:S02]  /*493a0*/  ISETP.NE.AND P5, PT, R63, RZ, PT ;  /* 0x000000ff3f00720c */ /* 0x000fe40003fa5270 */
[----:B------:R-:W-:Y:S01]  /*493b0*/  F2FP.SATFINITE.E4M3.F32.PACK_AB_MERGE_C R63, RZ, R54, RZ ;  /* 0x00000036ff3f723e */ /* 0x000fe200048070ff */
[----:B----4-:R-:W-:-:S05]  /*493c0*/  FMUL R54, R67, UR4 ;  /* 0x0000000443367c20 */ /* 0x010fca0008400000 */
[----:B------:R-:W-:Y:S01]  /*493d0*/  F2FP.SATFINITE.E4M3.F32.PACK_AB_MERGE_C R67, RZ, R54, RZ ;  /* 0x00000036ff43723e */ /* 0x000fe200048070ff */
[----:B-----5:R-:W-:Y:S02]  /*493e0*/  FMUL R54, R78, UR4 ;  /* 0x000000044e367c20 */ /* 0x020fe40008400000 */
        /* <DEDUP_REMOVED lines=12> */
[----:B------:R-:W-:-:S13]  /*494b0*/  ISETP.LT.OR P0, PT, R28, 0x79, !P6 ;  /* 0x000000791c00780c */ /* 0x000fda0007701670 */
[----:B0-----:R-:W0:Y:S01]  /*494c0*/  @!P0 LDC.64 R6, c[0x0][0x5c0] ;  /* 0x00017000ff068b82 */ /* 0x001e220000000a00 */
[----:B------:R-:W-:Y:S01]  /*494d0*/  @!P2 STG.E.U8 desc[UR54][R14.64+0x70], R67 ;  /* 0x000070430e00a986 */ /* 0x000fe2000c101136 */
[----:B------:R-:W-:-:S03]  /*494e0*/  F2FP.SATFINITE.E4M3.F32.PACK_AB_MERGE_C R63, RZ, R54, RZ ;  /* 0x00000036ff3f723e */ /* 0x000fc600048070ff */
[----:B------:R1:W-:Y:S01]  /*494f0*/  @!P1 STG.E.U8 desc[UR54][R10.64+0x71], R61 ;  /* 0x0000713d0a009986 */ /* 0x0003e2000c101136 */
[----:B0-----:R-:W-:-:S05]  /*49500*/  @!P0 IADD3 R6, P3, R24, R6, RZ ;  /* 0x0000000618068210 */ /* 0x001fca0007f7e0ff */
[----:B------:R-:W-:Y:S01]  /*49510*/  @!P0 IMAD.X R7, R29, 0x1, R7, P3 ;  /* 0x000000011d078824 */ /* 0x000fe200018e0607 */
[----:B------:R-:W-:Y:S01]  /*49520*/  ISETP.LT.OR P3, PT, R28, 0x7a, !P6 ;  /* 0x0000007a1c00780c */ /* 0x000fe20007761670 */
[----:B-1----:R-:W-:Y:S02]  /*49530*/  FMUL R10, R81, UR4 ;  /* 0x00000004510a7c20 */ /* 0x002fe40008400000 */
[----:B------:R-:W5:Y:S04]  /*49540*/  LDL.LU R81, [R1+0x590] ;  /* 0x0005900001517983 */ /* 0x000f680000300800 */
[----:B------:R0:W-:Y:S01]  /*49550*/  @!P0 STG.E.U8 desc[UR54][R6.64+0x78], R63 ;  /* 0x0000783f06008986 */ /* 0x0001e2000c101136 */
[----:B------:R-:W-:Y:S01]  /*49560*/  F2FP.SATFINITE.E4M3.F32.PACK_AB_MERGE_C R11, RZ, R10, RZ ;  /* 0x0000000aff0b723e */ /* 0x000fe200048070ff */
[----:B------:R-:W-:-:S02]  /*49570*/  FMUL R10, R80, UR4 ;  /* 0x00000004500a7c20 */ /* 0x000fc40008400000 */
[----:B------:R-:W5:Y:S02]  /*49580*/  LDL.LU R80, [R1+0x594] ;  /* 0x0005940001507983 */ /* 0x000f640000300800 */
[----:B0-----:R-:W0:Y:S01]  /*49590*/  @!P3 LDC.64 R6, c[0x0][0x5c0] ;  /* 0x00017000ff06bb82 */ /* 0x001e220000000a00 */
[----:B------:R-:W-:Y:S02]  /*495a0*/  F2FP.SATFINITE.E4M3.F32.PACK_AB_MERGE_C R15, RZ, R10, RZ ;  /* 0x0000000aff0f723e */ /* 0x000fe400048070ff */
        /* <DEDUP_REMOVED lines=14> */
[----:B------:R-:W-:-:S04]  /*49690*/  ISETP.NE.AND P3, PT, R68, RZ, PT ;  /* 0x000000ff4400720c */ /* 0x000fc80003f65270 */
[----:B------:R-:W-:Y:S02]  /*496a0*/  P2R R14, PR, RZ, 0x8 ;  /* 0x00000008ff0e7803 */ /* 0x000fe40000000000 */
[----:B------:R-:W-:Y:S02]  /*496b0*/  ISETP.NE.AND P3, PT, R75, RZ, PT ;  /* 0x000000ff4b00720c */ /* 0x000fe40003f65270 */
[----:B------:R-:W-:Y:S02]  /*496c0*/  ISETP.NE.AND P4, PT, R70, RZ, PT ;  /* 0x000000ff4600720c */ /* 0x000fe40003f85270 */
[----:B------:R-:W-:-:S09]  /*496d0*/  ISETP.NE.AND P2, PT, R71, RZ, PT ;  /* 0x000000ff4700720c */ /* 0x000fd20003f45270 */
[----:B------:R-:W0:Y:S01]  /*496e0*/  @!P3 LDC.64 R6, c[0x0][0x5c0] ;  /* 0x00017000ff06bb82 */ /* 0x000e220000000a00 */
[----:B------:R-:W-:Y:S01]  /*496f0*/  ISETP.NE.AND P1, PT, R73, RZ, PT ;  /* 0x000000ff4900720c */ /* 0x000fe20003f25270 */
[----:B------:R1:W-:Y:S01]  /*49700*/  @!P5 STG.E.U8 desc[UR54][R22.64+0x78], R15 ;  /* 0x0000780f1600d986 */ /* 0x0003e2000c101136 */
[----:B------:R-:W-:-:S03]  /*49710*/  ISETP.NE.AND P0, PT, R76, RZ, PT ;  /* 0x000000ff4c00720c */ /* 0x000fc60003f05270 */
[----:B------:R-:W-:Y:S04]  /*49720*/  @!P4 STG.E.U8 desc[UR54][R18.64+0x79], R61 ;  /* 0x0000793d1200c986 */ /* 0x000fe8000c101136 */
[----:B------:R-:W-:Y:S04]  /*49730*/  @!P2 STG.E.U8 desc[UR54][R12.64+0x70], R63 ;  /* 0x0000703f0c00a986 */ /* 0x000fe8000c101136 */
[----:B------:R-:W-:Y:S01]  /*49740*/  @!P1 STG.E.U8 desc[UR54][R8.64+0x71], R11 ;  /* 0x0000710b08009986 */ /* 0x000fe2000c101136 */
[----:B-1----:R-:W-:Y:S02]  /*49750*/  F2FP.SATFINITE.E4M3.F32.PACK_AB_MERGE_C R15, RZ, R10, RZ ;  /* 0x0000000aff0f723e */ /* 0x002fe400048070ff */
[----:B0-----:R-:W-:-:S05]  /*49760*/  @!P3 IADD3 R6, P1, R53, R6, RZ ;  /* 0x000000063506b210 */ /* 0x001fca0007f3e0ff */
[----:B------:R-:W-:-:S05]  /*49770*/  @!P3 IMAD.X R7, R52, 0x1, R7, P1 ;  /* 0x000000013407b824 */ /* 0x000fca00008e0607 */
[----:B------:R0:W-:Y:S02]  /*49780*/  @!P3 STG.E.U8 desc[UR54][R6.64+0x70], R15 ;  /* 0x0000700f0600b986 */ /* 0x0001e4000c101136 */
[----:B0-----:R-:W0:Y:S01]  /*49790*/  @!P0 LDC.64 R6, c[0x0][0x5c0] ;  /* 0x00017000ff068b82 */ /* 0x001e220000000a00 */
[----:B------:R-:W-:Y:S02]  /*497a0*/  FMUL R10, R81, UR4 ;  /* 0x00000004510a7c20 */ /* 0x000fe40008400000 */
[----:B------:R-:W5:Y:S01]  /*497b0*/  LDL.LU R81, [R1+0x5a8] ;  /* 0x0005a80001517983 */ /* 0x000f620000300800 */
[----:B------:R-:W-:-:S03]  /*497c0*/  FMUL R8, R80, UR4 ;  /* 0x0000000450087c20 */ /* 0x000fc60008400000 */
[----:B------:R-:W5:Y:S02]  /*497d0*/  LDL.LU R80, [R1+0x5ac] ;  /* 0x0005ac0001507983 */ /* 0x000f640000300800 */
[----:B------:R-:W-:Y:S02]  /*497e0*/  F2FP.SATFINITE.E4M3.F32.PACK_AB_MERGE_C R11, RZ, R8, RZ ;  /* 0x00000008ff0b723e */ /* 0x000fe400048070ff */
[----:B0-----:R-:W-:Y:S02]  /*497f0*/  @!P0 IADD3 R6, P3, R51, R6, RZ ;  /* 0x0000000633068210 */ /* 0x001fe40007f7e0ff */
[----:B------:R-:W-:-:S03]  /*49800*/  F2FP.SATFINITE.E4M3.F32.PACK_AB_MERGE_C R9, RZ, R10, RZ ;  /* 0x0000000aff09723e */ /* 0x000fc600048070ff */
        /* <DEDUP_REMOVED lines=14> */
[----:B------:R-:W-:-:S03]  /*498f0*/  ISETP.NE.AND P5, PT, R74, RZ, PT ;  /* 0x000000ff4a00720c */ /* 0x000fc60003fa5270 */
[----:B------:R-:W5:Y:S10]  /*49900*/  LDL.LU R82, [R1+0x5bc] ;  /* 0x0005bc0001527983 */ /* 0x000f740000300800 */
[----:B------:R-:W0:Y:S01]  /*49910*/  @!P5 LDC.64 R6, c[0x0][0x5c0] ;  /* 0x00017000ff06db82 */ /* 0x000e220000000a00 */
[----:B------:R-:W-:-:S02]  /*49920*/  ISETP.NE.AND P6, PT, R69, RZ, PT ;  /* 0x000000ff4500720c */ /* 0x000fc40003fc5270 */
[----:B------:R-:W-:-:S11]  /*49930*/  ISETP.NE.AND P4, PT, R72, RZ, PT ;  /* 0x000000ff4800720c */ /* 0x000fd60003f85270 */
[----:B------:R-:W-:Y:S01]  /*49940*/  @!P6 STG.E.U8 desc[UR54][R16.64+0x79], R13 ;  /* 0x0000790d1000e986 */ /* 0x000fe2000c101136 */
[----:B0-----:R-:W-:-:S05]  /*49950*/  @!P5 IADD3 R6, P6, R49, R6, RZ ;  /* 0x000000063106d210 */ /* 0x001fca0007fde0ff */
[----:B------:R-:W-:-:S05]  /*49960*/  @!P5 IMAD.X R7, R48, 0x1, R7, P6 ;  /* 0x000000013007d824 */ /* 0x000fca00030e0607 */
[----:B------:R0:W-:Y:S02]  /*49970*/  @!P5 STG.E.U8 desc[UR54][R6.64+0x78], R9 ;  /* 0x000078090600d986 */ /* 0x0001e4000c101136 */
[----:B0-----:R-:W0:Y:S01]  /*49980*/  @!P4 LDC.64 R6, c[0x0][0x5c0] ;  /* 0x00017000ff06cb82 */ /* 0x001e220000000a00 */
[----:B------:R-:W-:Y:S02]  /*49990*/  F2FP.SATFINITE.E4M3.F32.PACK_AB_MERGE_C R13, RZ, R8, RZ ;  /* 0x00000008ff0d723e */ /* 0x000fe400048070ff */
[----:B------:R-:W-:Y:S02]  /*499a0*/  ISETP.NE.AND P2, PT, R62, RZ, PT ;  /* 0x000000ff3e00720c */ /* 0x000fe40003f45270 */
[----:B0-----:R-:W-:Y:S01]  /*499b0*/  @!P4 IADD3 R6, P5, R47, R6, RZ ;  /* 0x000000062f06c210 */ /* 0x001fe20007fbe0ff */
[----:B------:R-:W-:Y:S02]  /*499c0*/  FMUL R8, R81, UR4 ;  /* 0x0000000451087c20 */ /* 0x000fe40008400000 */
[----:B------:R-:W5:Y:S02]  /*499d0*/  LDL.LU R81, [R1+0x5c0] ;  /* 0x0005c00001517983 */ /* 0x000f640000300800 */
[----:B------:R-:W-:Y:S01]  /*499e0*/  @!P4 IMAD.X R7, R46, 0x1, R7, P5 ;  /* 0x000000012e07c824 */ /* 0x000fe200028e0607 */
[----:B------:R-:W-:Y:S01]  /*499f0*/  F2FP.SATFINITE.E4M3.F32.PACK_AB_MERGE_C R9, RZ, R8, RZ ;  /* 0x00000008ff09723e */ /* 0x000fe200048070ff */
[----:B------:R-:W-:-:S02]  /*49a00*/  FMUL R8, R80, UR4 ;  /* 0x0000000450087c20 */ /* 0x000fc40008400000 */
[----:B------:R-:W5:Y:S04]  /*49a10*/  LDL.LU R80, [R1+0x5c4] ;  /* 0x0005c40001507983 */ /* 0x000f680000300800 */
[----:B------:R0:W-:Y:S02]  /*49a20*/  @!P4 STG.E.U8 desc[UR54][R6.64+0x79], R11 ;  /* 0x0000790b0600c986 */ /* 0x0001e4000c101136 */
[----:B0-----:R-:W-:Y:S02]  /*49a30*/  F2FP.SATFINITE.E4M3.F32.PACK_AB_MERGE_C R11, RZ, R8, RZ ;  /* 0x00000008ff0b723e */ /* 0x001fe400048070ff */
[----:B------:R0:W-:Y:S01]  /*49a40*/  @!P2 STG.E.U8 desc[UR54][R32.64+0x70], R13 ;  /* 0x0000700d2000a986 */ /* 0x0001e2000c101136 */
[----:B------:R-:W-:Y:S02]  /*49a50*/  ISETP.NE.AND P4, PT, R58, RZ, PT ;  /* 0x000000ff3a00720c */ /* 0x000fe40003f85270 */
[----:B------:R-:W-:-:S11]  /*49a60*/  ISETP.NE.AND P1, PT, R66, RZ, PT ;  /* 0x000000ff4200720c */ /* 0x000fd60003f25270 */
[----:B------:R-:W1:Y:S01]  /*49a70*/  @!P4 LDC.64 R6, c[0x0][0x5c0] ;  /* 0x00017000ff06cb82 */ /* 0x000e620000000a00 */
[----:B--2---:R-:W-:Y:S02]  /*49a80*/  FMUL R8, R79, UR4 ;  /* 0x000000044f087c20 */ /* 0x004fe40008400000 */
[----:B------:R-:W2:Y:S03]  /*49a90*/  LDL.LU R79, [R1+0x5c8] ;  /* 0x0005c800014f7983 */ /* 0x000ea60000300800 */
[----:B0-----:R-:W-:Y:S01]  /*49aa0*/  F2FP.SATFINITE.E4M3.F32.PACK_AB_MERGE_C R13, RZ, R8, RZ ;  /* 0x00000008ff0d723e */ /* 0x001fe200048070ff */
[----:B---3--:R-:W-:Y:S02]  /*49ab0*/  FMUL R8, R78, UR4 ;  /* 0x000000044e087c20 */ /* 0x008fe40008400000 */
[----:B------:R-:W3:Y:S01]  /*49ac0*/  LDL.LU R78, [R1+0x5cc] ;  /* 0x0005cc00014e7983 */ /* 0x000ee20000300800 */
[----:B----4-:R-:W-:-:S03]  /*49ad0*/  FMUL R10, R77, UR4 ;  /* 0x000000044d0a7c20 */ /* 0x010fc60008400000 */
[----:B------:R-:W4:Y:S01]  /*49ae0*/  LDL.LU R77, [R1+0x5d0] ;  /* 0x0005d000014d7983 */ /* 0x000f220000300800 */
[----:B------:R-:W-:-:S03]  /*49af0*/  ISETP.NE.AND P5, PT, R59, RZ, PT ;  /* 0x000000ff3b00720c */ /* 0x000fc60003fa5270 */
[----:B------:R-:W-:Y:S01]  /*49b00*/  @!P1 STG.E.U8 desc[UR54][R30.64+0x71], R9 ;  /* 0x000071091e009986 */ /* 0x000fe2000c101136 */
[----:B-1----:R-:W-:-:S05]  /*49b10*/  @!P4 IADD3 R6, P1, R45, R6, RZ ;  /* 0x000000062d06c210 */ /* 0x002fca0007f3e0ff */
[----:B------:R-:W-:-:S05]  /*49b20*/  @!P4 IMAD.X R7, R44, 0x1, R7, P1 ;  /* 0x000000012c07c824 */ /* 0x000fca00008e0607 */
[----:B------:R0:W-:Y:S02]  /*49b30*/  @!P4 STG.E.U8 desc[UR54][R6.64+0x70], R11 ;  /* 0x0000700b0600c986 */ /* 0x0001e4000c101136 */
[----:B0-----:R-:W0:Y:S01]  /*49b40*/  @!P5 LDC.64 R6, c[0x0][0x5c0] ;  /* 0x00017000ff06db82 */ /* 0x001e220000000a00 */
[----:B------:R-:W-:Y:S02]  /*49b50*/  ISETP.NE.AND P6, PT, R60, RZ, PT ;  /* 0x000000ff3c00720c */ /* 0x000fe40003fc5270 */
[----:B------:R-:W-:Y:S02]  /*49b60*/  ISETP.NE.AND P0, PT, R65, RZ, PT ;  /* 0x000000ff4100720c */ /* 0x000fe40003f05270 */
[----:B------:R-:W-:-:S11]  /*49b70*/  F2FP.SATFINITE.E4M3.F32.PACK_AB_MERGE_C R15, RZ, R8, RZ ;  /* 0x00000008ff0f723e */ /* 0x000fd600048070ff */
[----:B------:R-:W1:Y:S01]  /*49b80*/  @!P0 LDC.64 R8, c[0x0][0x5c0] ;  /* 0x00017000ff088b82 */ /* 0x000e620000000a00 */
[----:B0-----:R-:W-:-:S05]  /*49b90*/  @!P5 IADD3 R6, P4, R43, R6, RZ ;  /* 0x000000062b06d210 */ /* 0x001fca0007f9e0ff */
[----:B------:R-:W-:-:S05]  /*49ba0*/  @!P5 IMAD.X R7, R42, 0x1, R7, P4 ;  /* 0x000000012a07d824 */ /* 0x000fca00020e0607 */
[----:B------:R0:W-:Y:S01]  /*49bb0*/  @!P5 STG.E.U8 desc[UR54][R6.64+0x71], R13 ;  /* 0x0000710d0600d986 */ /* 0x0001e2000c101136 */
[----:B------:R-:W-:Y:S01]  /*49bc0*/  ISETP.NE.AND P5, PT, R55, RZ, PT ;  /* 0x000000ff3700720c */ /* 0x000fe20003fa5270 */
[----:B0-----:R-:W0:-:S12]  /*49bd0*/  @!P6 LDC.64 R6, c[0x0][0x5c0] ;  /* 0x00017000ff06eb82 */ /* 0x001e180000000a00 */
[----:B------:R5:W-:Y:S01]  /*49be0*/  @!P5 STG.E.U8 desc[UR54][R34.64+0x78], R15 ;  /* 0x0000780f2200d986 */ /* 0x000be2000c101136 */
[----:B------:R-:W-:Y:S02]  /*49bf0*/  ISETP.NE.AND P4, PT, R37, RZ, PT ;  /* 0x000000ff2500720c */ /* 0x000fe40003f85270 */
[----:B0-----:R-:W-:-:S05]  /*49c00*/  @!P6 IADD3 R6, P5, R41, R6, RZ ;  /* 0x000000062906e210 */ /* 0x001fca0007fbe0ff */
[----:B------:R-:W-:Y:S01]  /*49c10*/  @!P6 IMAD.X R7, R40, 0x1, R7, P5 ;  /* 0x000000012807e824 */ /* 0x000fe200028e0607 */
[----:B-1----:R-:W-:-:S05]  /*49c20*/  @!P0 IADD3 R8, P5, R39, R8, RZ ;  /* 0x0000000827088210 */ /* 0x002fca0007fbe0ff */
[----:B------:R-:W-:Y:S01]  /*49c30*/  @!P0 IMAD.X R9, R38, 0x1, R9, P5 ;  /* 0x0000000126098824 */ /* 0x000fe200028e0609 */
[----:B------:R-:W-:Y:S02]  /*49c40*/  ISETP.LT.OR P5, PT, R28, 0x71, !P4 ;  /* 0x000000711c00780c */ /* 0x000fe400067a1670 */
[----:B------:R-:W-:-:S11]  /*49c50*/  F2FP.SATFINITE.E4M3.F32.PACK_AB_MERGE_C R17, RZ, R10, RZ ;  /* 0x0000000aff11723e */ /* 0x000fd600048070ff */
[----:B------:R-:W0:Y:S01]  /*49c60*/  @!P5 LDC.64 R10, c[0x0][0x5c0] ;  /* 0x00017000ff0adb82 */ /* 0x000e220000000a00 */
[----:B------:R-:W-:Y:S01]  /*49c70*/  ISETP.NE.AND P1, PT, R56, RZ, PT ;  /* 0x000000ff3800720c */ /* 0x000fe20003f25270 */
[----:B------:R-:W-:Y:S02]  /*49c80*/  @!P5 IMAD.MOV.U32 R12, RZ, RZ, R24 ;  /* 0x000000ffff0cd224 */ /* 0x000fe400078e0018 */
[----:B------:R-:W-:Y:S02]  /*49c90*/  @!P5 IMAD.MOV.U32 R13, RZ, RZ, R29 ;  /* 0x000000ffff0dd224 */ /* 0x000fe400078e001d */
[----:B------:R-:W-:-:S08]  /*49ca0*/  @!P5 IMAD.WIDE.U32 R12, R4, 0x180, R12 ;  /* 0x00000180040cd825 */ /* 0x000fd000078e000c */
[----:B------:R-:W-:Y:S01]  /*49cb0*/  @!P1 STG.E.U8 desc[UR54][R26.64+0x79], R17 ;  /* 0x000079111a009986 */ /* 0x000fe2000c101136 */
[----:B0-----:R-:W-:Y:S01]  /*49cc0*/  @!P5 IADD3 R10, P1, R12, R10, RZ ;  /* 0x0000000a0c0ad210 */ /* 0x001fe20007f3e0ff */
[----:B-----5:R-:W-:-:S05]  /*49cd0*/  FMUL R12, R82, UR4 ;  /* 0x00000004520c7c20 */ /* 0x020fca0008400000 */
[----:B------:R-:W-:-:S05]  /*49ce0*/  F2FP.SATFINITE.E4M3.F32.PACK_AB_MERGE_C R15, RZ, R12, RZ ;  /* 0x0000000cff0f723e */ /* 0x000fca00048070ff */
[----:B------:R0:W-:Y:S01]  /*49cf0*/  @!P6 STG.E.U8 desc[UR54][R6.64+0x78], R15 ;  /* 0x0000780f0600e986 */ /* 0x0001e2000c101136 */
[----:B------:R-:W-:Y:S01]  /*49d00*/  ISETP.LT.OR P6, PT, R28, 0x72, !P4 ;  /* 0x000000721c00780c */ /* 0x000fe200067c1670 */
[----:B------:R-:W-:-:S12]  /*49d10*/  @!P5 IMAD R14, R5, 0x180, RZ ;  /* 0x00000180050ed824 */ /* 0x000fd800078e02ff */
[----:B0-----:R-:W0:Y:S01]  /*49d20*/  @!P6 LDC.64 R6, c[0x0][0x5c0] ;  /* 0x00017000ff06eb82 */ /* 0x001e220000000a00 */
[----:B------:R-:W-:Y:S01]  /*49d30*/  @!P5 IADD3.X R11, R11, R13, R14, P1, !PT ;  /* 0x0000000d0b0bd210 */ /* 0x000fe20000ffe40e */
[----:B------:R-:W-:Y:S02]  /*49d40*/  @!P6 IMAD.MOV.U32 R12, RZ, RZ, R24 ;  /* 0x000000ffff0ce224 */ /* 0x000fe400078e0018 */
[----:B------:R-:W-:Y:S02]  /*49d50*/  @!P6 IMAD.MOV.U32 R13, RZ, RZ, R29 ;  /* 0x000000ffff0de224 */ /* 0x000fe400078e001d */
[----:B------:R-:W-:-:S04]  /*49d60*/  @!P6 IMAD.WIDE.U32 R12, R4, 0x180, R12 ;  /* 0x00000180040ce825 */ /* 0x000fc800078e000c */
[----:B------:R-:W-:Y:S01]  /*49d70*/  @!P6 IMAD R14, R5, 0x180, RZ ;  /* 0x00000180050ee824 */ /* 0x000fe200078e02ff */
[----:B0-----:R-:W-:Y:S01]  /*49d80*/  @!P6 IADD3 R6, P1, R12, R6, RZ ;  /* 0x000000060c06e210 */ /* 0x001fe20007f3e0ff */
[----:B------:R-:W-:-:S03]  /*49d90*/  FMUL R12, R81, UR4 ;  /* 0x00000004510c7c20 */ /* 0x000fc60008400000 */
[----:B------:R-:W-:Y:S02]  /*49da0*/  @!P6 IADD3.X R7, R7, R13, R14, P1, !PT ;  /* 0x0000000d0707e210 */ /* 0x000fe40000ffe40e */
[----:B------:R-:W-:-:S05]  /*49db0*/  F2FP.SATFINITE.E4M3.F32.PACK_AB_MERGE_C R13, RZ, R12, RZ ;  /* 0x0000000cff0d723e */ /* 0x000fca00048070ff */
[----:B------:R0:W-:Y:S01]  /*49dc0*/  @!P0 STG.E.U8 desc[UR54][R8.64+0x79], R13 ;  /* 0x0000790d08008986 */ /* 0x0001e2000c101136 */
[----:B------:R-:W-:Y:S01]  /*49dd0*/  ISETP.NE.AND P0, PT, R3, RZ, PT ;  /* 0x000000ff0300720c */ /* 0x000fe20003f05270 */
[----:B------:R-:W-:-:S05]  /*49de0*/  FMUL R3, R80, UR4 ;  /* 0x0000000450037c20 */ /* 0x000fca0008400000 */
[----:B------:R-:W-:-:S05]  /*49df0*/  F2FP.SATFINITE.E4M3.F32.PACK_AB_MERGE_C R15, RZ, R3, RZ ;  /* 0x00000003ff0f723e */ /* 0x000fca00048070ff */
[----:B------:R0:W-:Y:S01]  /*49e00*/  @!P5 STG.E.U8 desc[UR54][R10.64+0x70], R15 ;  /* 0x0000700f0a00d986 */ /* 0x0001e2000c101136 */
[----:B------:R-:W-:-:S04]  /*49e10*/  LOP3.LUT P5, RZ, R0, 0x400000, RZ, 0xc0, !PT ;  /* 0x0040000000ff7812 */ /* 0x000fc800078ac0ff */
[----:B------:R-:W-:Y:S01]  /*49e20*/  ISETP.LT.OR P5, PT, R28, 0x71, !P5 ;  /* 0x000000711c00780c */ /* 0x000fe20006fa1670 */
[----:B--2---:R-:W-:-:S05]  /*49e30*/  FMUL R3, R79, UR4 ;  /* 0x000000044f037c20 */ /* 0x004fca0008400000 */
[----:B------:R-:W-:-:S05]  /*49e40*/  F2FP.SATFINITE.E4M3.F32.PACK_AB_MERGE_C R17, RZ, R3, RZ ;  /* 0x00000003ff11723e */ /* 0x000fca00048070ff */
[----:B------:R0:W-:Y:S01]  /*49e50*/  @!P6 STG.E.U8 desc[UR54][R6.64+0x71], R17 ;  /* 0x000071110600e986 */ /* 0x0001e2000c101136 */
[----:B------:R-:W-:Y:S01]  /*49e60*/  BSSY B1, `(.L_x_92) ;  /* 0x0000014000017945 */ /* 0x000fe20003800000 */
[----:B------:R-:W-:Y:S02]  /*49e70*/  ISETP.NE.AND P3, PT, R64, RZ, PT ;  /* 0x000000ff4000720c */ /* 0x000fe40003f65270 */
[----:B------:R-:W-:Y:S02]  /*49e80*/  ISETP.NE.AND P2, PT, R57, RZ, PT ;  /* 0x000000ff3900720c */ /* 0x000fe40003f45270 */
[----:B------:R-:W-:Y:S01]  /*49e90*/  ISETP.NE.AND P1, PT, R36, RZ, PT ;  /* 0x000000ff2400720c */ /* 0x000fe20003f25270 */
        /* <DEDUP_REMOVED lines=16> */
.L_x_93:
[----:B------:R-:W-:Y:S05]  /*49fa0*/  BSYNC B1 ;  /* 0x0000000000017941 */ /* 0x000fea0003800000 */
.L_x_92:
        /* <DEDUP_REMOVED lines=15> */
.L_x_95:
[----:B------:R-:W-:Y:S05]  /*4a0a0*/  BSYNC B1 ;  /* 0x0000000000017941 */ /* 0x000fea0003800000 */
.L_x_94:
[----:B------:R-:W2:Y:S04]  /*4a0b0*/  LDL.LU R16, [R1+0x5d4] ;  /* 0x0005d40001107983 */ /* 0x000ea80000300800 */
[----:B------:R-:W3:Y:S04]  /*4a0c0*/  LDL.LU R13, [R1+0x5d8] ;  /* 0x0005d800010d7983 */ /* 0x000ee80000300800 */
[----:B------:R-:W4:Y:S04]  /*4a0d0*/  LDL.LU R15, [R1+0x5dc] ;  /* 0x0005dc00010f7983 */ /* 0x000f280000300800 */
[----:B------:R-:W5:Y:S01]  /*4a0e0*/  LDL.LU R14, [R1+0x5e0] ;  /* 0x0005e000010e7983 */ /* 0x000f620000300800 */
[----:B------:R-:W-:Y:S01]  /*4a0f0*/  ISETP.LT.OR P6, PT, R28, 0x79, !P4 ;  /* 0x000000791c00780c */ /* 0x000fe200067c1670 */
[----:B------:R-:W-:Y:S01]  /*4a100*/  BSSY B1, `(.L_x_96) ;  /* 0x000002a000017945 */ /* 0x000fe20003800000 */
[----:B------:R-:W-:-:S11]  /*4a110*/  P2R R12, PR, RZ, 0x1 ;  /* 0x00000001ff0c7803 */ /* 0x000fd60000000000 */
[----:B------:R-:W0:Y:S02]  /*4a120*/  @!P6 LDC.64 R8, c[0x0][0x5c0] ;  /* 0x00017000ff08eb82 */ /* 0x000e240000000a00 */
[----:B01----:R-:W-:Y:S02]  /*4a130*/  @!P6 IMAD.MOV.U32 R6, RZ, RZ, R24 ;  /* 0x000000ffff06e224 */ /* 0x003fe400078e0018 */
[----:B------:R-:W-:Y:S02]  /*4a140*/  @!P6 IMAD.MOV.U32 R7, RZ, RZ, R29 ;  /* 0x000000ffff07e224 */ /* 0x000fe400078e001d */
[----:B------:R-:W-:Y:S02]  /*4a150*/  @!P6 IMAD R3, R5, 0x180, RZ ;  /* 0x000001800503e824 */ /* 0x000fe400078e02ff */
[----:B------:R-:W-:-:S03]  /*4a160*/  @!P6 IMAD.WIDE.U32 R6, R4, 0x180, R6 ;  /* 0x000001800406e825 */ /* 0x000fc600078e0006 */
[----:B------:R-:W-:-:S04]  /*4a170*/  @!P6 IADD3 R8, P5, R6, R8, RZ ;  /* 0x000000080608e210 */ /* 0x000fc80007fbe0ff */
        /* <DEDUP_REMOVED lines=34> */
.L_x_97:
[----:B------:R-:W-:Y:S05]  /*4a3a0*/  BSYNC B1 ;  /* 0x0000000000017941 */ /* 0x000fea0003800000 */
.L_x_96:
        /* <DEDUP_REMOVED lines=15> */
.L_x_99:
[----:B------:R-:W-:Y:S05]  /*4a4a0*/  BSYNC B1 ;  /* 0x0000000000017941 */ /* 0x000fea0003800000 */
.L_x_98:
[----:B0-----:R-:W-:Y:S01]  /*4a4b0*/  P2R R3, PR, RZ, 0x8 ;  /* 0x00000008ff037803 */ /* 0x001fe20000000000 */
[----:B------:R-:W2:Y:S01]  /*4a4c0*/  LDL.LU R47, [R1+0x5e4] ;  /* 0x0005e400012f7983 */ /* 0x000ea20000300800 */
[----:B------:R-:W-:Y:S02]  /*4a4d0*/  ISETP.LT.OR P3, PT, R28, 0x81, !P0 ;  /* 0x000000811c00780c */ /* 0x000fe40004761670 */
[----:B------:R-:W-:Y:S01]  /*4a4e0*/  P2R R49, PR, RZ, 0x1 ;  /* 0x00000001ff317803 */ /* 0x000fe20000000000 */
        /* <DEDUP_REMOVED lines=17> */
[----:B------:R-:W-:Y:S01]  /*4a600*/  P2R R60, PR, RZ, 0x4 ;  /* 0x00000004ff3c7803 */ /* 0x000fe20000000000 */
[----:B------:R-:W-:Y:S01]  /*4a610*/  IMAD.U32 R45, RZ, RZ, UR52 ;  /* 0x00000034ff2d7e24 */ /* 0x000fe2000f8e00ff */
[----:B------:R-:W5:Y:S01]  /*4a620*/  LDL.LU R81, [R1+0x5f8] ;  /* 0x0005f80001517983 */ /* 0x000f620000300800 */
[----:B------:R-:W-:-:S02]  /*4a630*/  IMAD.U32 R46, RZ, RZ, UR7 ;  /* 0x00000007ff2e7e24 */ /* 0x000fc4000f8e00ff */
[----:B------:R-:W0:Y:S01]  /*4a640*/  @!P3 LDC.64 R8, c[0x0][0x5c0] ;  /* 0x00017000ff08bb82 */ /* 0x000e220000000a00 */
[----:B------:R-:W-:Y:S01]  /*4a650*/  IMAD.U32 R43, RZ, RZ, UR52 ;  /* 0x00000034ff2b7e24 */ /* 0x000fe2000f8e00ff */
[----:B------:R-:W5:Y:S01]  /*4a660*/  LDL.LU R80, [R1+0x5fc] ;  /* 0x0005fc0001507983 */ /* 0x000f620000300800 */
[----:B------:R-:W-:Y:S02]  /*4a670*/  IMAD.U32 R44, RZ, RZ, UR7 ;  /* 0x00000007ff2c7e24 */ /* 0x000fe4000f8e00ff */
[----:B------:R-:W-:Y:S02]  /*4a680*/  IMAD.U32 R41, RZ, RZ, UR52 ;  /* 0x00000034ff297e24 */ /* 0x000fe4000f8e00ff */
[----:B------:R-:W-:Y:S02]  /*4a690*/  IMAD.U32 R42, RZ, RZ, UR7 ;  /* 0x00000007ff2a7e24 */ /* 0x000fe4000f8e00ff */
[----:B------:R-:W-:Y:S02]  /*4a6a0*/  IMAD.U32 R39, RZ, RZ, UR52 ;  /* 0x00000034ff277e24 */ /* 0x000fe4000f8e00ff */
[----:B------:R-:W-:-:S02]  /*4a6b0*/  IMAD.U32 R40, RZ, RZ, UR7 ;  /* 0x00000007ff287e24 */ /* 0x000fc4000f8e00ff */
[----:B------:R-:W-:Y:S02]  /*4a6c0*/  IMAD.U32 R37, RZ, RZ, UR52 ;  /* 0x00000034ff257e24 */ /* 0x000fe4000f8e00ff */
[----:B------:R-:W-:Y:S02]  /*4a6d0*/  IMAD.U32 R38, RZ, RZ, UR7 ;  /* 0x00000007ff267e24 */ /* 0x000fe4000f8e00ff */
        /* <DEDUP_REMOVED lines=12> */
[----:B------:R-:W0:Y:S08]  /*4a7a0*/  @!P3 LDC.64 R12, c[0x0][0x5c0] ;  /* 0x00017000ff0cbb82 */ /* 0x000e300000000a00 */
[----:B------:R-:W1:Y:S01]  /*4a7b0*/  @!P0 LDC.64 R14, c[0x0][0x5c0] ;  /* 0x00017000ff0e8b82 */ /* 0x000e620000000a00 */
[----:B0-----:R-:W-:-:S04]  /*4a7c0*/  @!P3 IADD3 R12, P5, P6, R24, UR52, R12 ;  /* 0x00000034180cbc10 */ /* 0x001fc8000febe00c */
[----:B------:R-:W-:Y:S02]  /*4a7d0*/  @!P3 IADD3.X R13, R29, UR7, R13, P5, P6 ;  /* 0x000000071d0dbc10 */ /* 0x000fe4000afec40d */
[----:B------:R-:W-:Y:S01]  /*4a7e0*/  ISETP.NE.AND P3, PT, R3, RZ, PT ;  /* 0x000000ff0300720c */ /* 0x000fe20003f65270 */
[----:B------:R-:W-:Y:S01]  /*4a7f0*/  IMAD.U32 R3, RZ, RZ, UR52 ;  /* 0x00000034ff037e24 */ /* 0x000fe2000f8e00ff */
[----:B-1----:R-:W-:Y:S02]  /*4a800*/  @!P0 IADD3 R14, P5, P6, R24, UR57, R14 ;  /* 0x00000039180e8c10 */ /* 0x002fe4000febe00e */
[----:B------:R-:W-:Y:S02]  /*4a810*/  P2R R66, PR, RZ, 0x8 ;  /* 0x00000008ff427803 */ /* 0x000fe40000000000 */
        /* <DEDUP_REMOVED lines=17> */
[----:B--2---:R-:W-:Y:S01]  /*4a930*/  FMUL R47, R47, UR4 ;  /* 0x000000042f2f7c20 */ /* 0x004fe20008400000 */
        /* <DEDUP_REMOVED lines=18> */
[C---:B------:R-:W-:Y:S02]  /*4aa60*/  @!P0 IADD3.X R31, R29.reuse, UR58, R31, P5, P6 ;  /* 0x0000003a1d1f8c10 */ /* 0x040fe4000afec41f */
[----:B------:R-:W-:Y:S02]  /*4aa70*/  ISETP.LT.OR P0, PT, R28, 0x81, !P2 ;  /* 0x000000811c00780c */ /* 0x000fe40005701670 */
[----:B-1----:R-:W-:Y:S02]  /*4aa80*/  @!P1 IADD3 R32, P5, P6, R24, UR59, R32 ;  /* 0x0000003b18209c10 */ /* 0x002fe4000febe020 */
[----:B------:R-:W-:Y:S02]  /*4aa90*/  P2R R71, PR, RZ, 0x1 ;  /* 0x00000001ff477803 */ /* 0x000fe40000000000 */
[----:B------:R-:W-:-:S07]  /*4aaa0*/  @!P1 IADD3.X R33, R29, UR58, R33, P5, P6 ;  /* 0x0000003a1d219c10 */ /* 0x000fce000afec421 */
        /* <DEDUP_REMOVED lines=11> */
[----:B------:R-:W-:Y:S02]  /*4ab60*/  ISETP.NE.AND P2, PT, R34, RZ, PT ;  /* 0x000000ff2200720c */ /* 0x000fe40003f45270 */
[----:B------:R-:W-:-:S09]  /*4ab70*/  P2R R76, PR, RZ, 0x1 ;  /* 0x00000001ff4c7803 */ /* 0x000fd20000000000 */
[----:B------:R-:W-:-:S04]  /*4ab80*/  @!P0 IADD3 R43, P6, P5, R43, UR57, R24 ;  /* 0x000000392b2b8c10 */ /* 0x000fc8000fdde018 */
[----:B------:R-:W-:Y:S02]  /*4ab90*/  @!P0 IADD3.X R44, R44, UR56, R29, P6, P5 ;  /* 0x000000382c2c8c10 */ /* 0x000fe4000b7ea41d */
        /* <DEDUP_REMOVED lines=13> */
[----:B------:R-:W-:Y:S02]  /*4ac70*/  ISETP.NE.AND P1, PT, R35, RZ, PT ;  /* 0x000000ff2300720c */ /* 0x000fe40003f25270 */
[----:B------:R-:W-:-:S07]  /*4ac80*/  P2R R65, PR, RZ, 0x1 ;  /* 0x00000001ff417803 */ /* 0x000fce0000000000 */
[----:B------:R-:W-:Y:S02]  /*4ac90*/  @!P0 IADD3 R3, P4, P5, R3, UR59, R24 ;  /* 0x0000003b03038c10 */ /* 0x000fe4000fd9e018 */
[----:B------:R-:W0:Y:S02]  /*4aca0*/  @!P3 LDC.64 R34, c[0x0][0x5c0] ;  /* 0x00017000ff22bb82 */ /* 0x000e240000000a00 */
[----:B------:R-:W-:Y:S02]  /*4acb0*/  @!P0 IADD3.X R36, R36, UR58, R29, P4, P5 ;  /* 0x0000003a24248c10 */ /* 0x000fe4000a7ea41d */
[----:B------:R-:W-:Y:S02]  /*4acc0*/  ISETP.LT.OR P0, PT, R28, 0x82, !P6 ;  /* 0x000000821c00780c */ /* 0x000fe40007701670 */
[----:B------:R-:W-:Y:S01]  /*4acd0*/  F2FP.SATFINITE.E4M3.F32.PACK_AB_MERGE_C R51, RZ, R47, RZ ;  /* 0x0000002fff33723e */ /* 0x000fe200048070ff */
[----:B---3--:R-:W-:Y:S02]  /*4ace0*/  FMUL R47, R79, UR4 ;  /* 0x000000044f2f7c20 */ /* 0x008fe40008400000 */
[----:B------:R-:W2:Y:S01]  /*4acf0*/  LDL.LU R79, [R1+0x600] ;  /* 0x00060000014f7983 */ /* 0x000ea20000300800 */
[----:B------:R-:W-:-:S02]  /*4ad00*/  ISETP.NE.AND P5, PT, R53, RZ, PT ;  /* 0x000000ff3500720c */ /* 0x000fc40003fa5270 */
[----:B------:R-:W-:Y:S01]  /*4ad10*/  F2FP.SATFINITE.E4M3.F32.PACK_AB_MERGE_C R53, RZ, R47, RZ ;  /* 0x0000002fff35723e */ /* 0x000fe200048070ff */
[----:B----4-:R-:W-:Y:S01]  /*4ad20*/  FMUL R47, R55, UR4 ;  /* 0x00000004372f7c20 */ /* 0x010fe20008400000 */
[----:B------:R-:W3:Y:S01]  /*4ad30*/  LDL.LU R82, [R1+0x604] ;  /* 0x0006040001527983 */ /* 0x000ee20000300800 */
[----:B0-----:R-:W-:-:S05]  /*4ad40*/  @!P3 IADD3 R34, P4, R24, R34, RZ ;  /* 0x000000221822b210 */ /* 0x001fca0007f9e0ff */
[----:B------:R-:W-:Y:S01]  /*4ad50*/  @!P3 IMAD.X R35, R29, 0x1, R35, P4 ;  /* 0x000000011d23b824 */ /* 0x000fe200020e0623 */
[----:B------:R-:W-:-:S04]  /*4ad60*/  F2FP.SATFINITE.E4M3.F32.PACK_AB_MERGE_C R55, RZ, R47, RZ ;  /* 0x0000002fff37723e */ /* 0x000fc800048070ff */
[----:B------:R0:W-:Y:S01]  /*4ad70*/  @!P3 STG.E.U8 desc[UR54][R34.64+0x80], R51 ;  /* 0x000080332200b986 */ /* 0x0001e2000c101136 */
[----:B-----5:R-:W-:-:S03]  /*4ad80*/  FMUL R47, R78, UR4 ;  /* 0x000000044e2f7c20 */ /* 0x020fc60008400000 */
[----:B------:R-:W4:Y:S01]  /*4ad90*/  LDL.LU R78, [R1+0x608] ;  /* 0x00060800014e7983 */ /* 0x000f220000300800 */
[----:B0-----:R-:W0:Y:S02]  /*4ada0*/  @!P0 LDC.64 R34, c[0x0][0x5c0] ;  /* 0x00017000ff228b82 */ /* 0x001e240000000a00 */
[----:B0-----:R-:W-:-:S05]  /*4adb0*/  @!P0 IADD3 R34, P3, R24, R34, RZ ;  /* 0x0000002218228210 */ /* 0x001fca0007f7e0ff */
[----:B------:R-:W-:-:S05]  /*4adc0*/  @!P0 IMAD.X R35, R29, 0x1, R35, P3 ;  /* 0x000000011d238824 */ /* 0x000fca00018e0623 */
[----:B------:R0:W-:Y:S02]  /*4add0*/  @!P0 STG.E.U8 desc[UR54][R34.64+0x81], R53 ;  /* 0x0000813522008986 */ /* 0x0001e4000c101136 */
[----:B0-----:R-:W-:Y:S02]  /*4ade0*/  FMUL R34, R77, UR4 ;  /* 0x000000044d227c20 */ /* 0x001fe40008400000 */
[----:B------:R-:W5:Y:S01]  /*4adf0*/  LDL.LU R77, [R1+0x60c] ;  /* 0x00060c00014d7983 */ /* 0x000f620000300800 */
[----:B------:R-:W-:-:S03]  /*4ae00*/  ISETP.LT.OR P0, PT, R28, 0x89, !P6 ;  /* 0x000000891c00780c */ /* 0x000fc60007701670 */
[----:B------:R0:W-:Y:S10]  /*4ae10*/  @!P2 STG.E.U8 desc[UR54][R6.64+0x80], R55 ;  /* 0x000080370600a986 */ /* 0x0001f4000c101136 */
[----:B0-----:R-:W0:Y:S01]  /*4ae20*/  @!P0 LDC.64 R6, c[0x0][0x5c0] ;  /* 0x00017000ff068b82 */ /* 0x001e220000000a00 */
[----:B------:R-:W-:-:S05]  /*4ae30*/  F2FP.SATFINITE.E4M3.F32.PACK_AB_MERGE_C R47, RZ, R47, RZ ;  /* 0x0000002fff2f723e */ /* 0x000fca00048070ff */
[----:B------:R1:W-:Y:S01]  /*4ae40*/  @!P1 STG.E.U8 desc[UR54][R8.64+0x81], R47 ;  /* 0x0000812f08009986 */ /* 0x0003e2000c101136 */
[----:B------:R-:W-:Y:S01]  /*4ae50*/  F2FP.SATFINITE.E4M3.F32.PACK_AB_MERGE_C R35, RZ, R34, RZ ;  /* 0x00000022ff23723e */ /* 0x000fe200048070ff */
[----:B-1----:R-:W-:Y:S02]  /*4ae60*/  FMUL R8, R81, UR4 ;  /* 0x0000000451087c20 */ /* 0x002fe40008400000 */
[----:B------:R-:W5:Y:S03]  /*4ae70*/  LDL.LU R81, [R1+0x610] ;  /* 0x0006100001517983 */ /* 0x000f660000300800 */
[----:B------:R-:W-:Y:S01]  /*4ae80*/  F2FP.SATFINITE.E4M3.F32.PACK_AB_MERGE_C R9, RZ, R8, RZ ;  /* 0x00000008ff09723e */ /* 0x000fe200048070ff */
[----:B------:R-:W-:Y:S01]  /*4ae90*/  FMUL R8, R80, UR4 ;  /* 0x0000000450087c20 */ /* 0x000fe20008400000 */
[----:B0-----:R-:W-:Y:S01]  /*4aea0*/  @!P0 IADD3 R6, P3, R24, R6, RZ ;  /* 0x0000000618068210 */ /* 0x001fe20007f7e0ff */
[----:B------:R-:W5:Y:S03]  /*4aeb0*/  LDL.LU R80, [R1+0x614] ;  /* 0x0006140001507983 */ /* 0x000f660000300800 */
[----:B------:R-:W-:Y:S01]  /*4aec0*/  F2FP.SATFINITE.E4M3.F32.PACK_AB_MERGE_C R47, RZ, R8, RZ ;  /* 0x00000008ff2f723e */ /* 0x000fe200048070ff */
[----:B------:R-:W-:-:S05]  /*4aed0*/  @!P0 IMAD.X R7, R29, 0x1, R7, P3 ;  /* 0x000000011d078824 */ /* 0x000fca00018e0607 */
[----:B------:R0:W-:Y:S01]  /*4aee0*/  @!P0 STG.E.U8 desc[UR54][R6.64+0x88], R35 ;  /* 0x0000882306008986 */ /* 0x0001e2000c101136 */
[----:B--2---:R-:W-:-:S03]  /*4aef0*/  FMUL R8, R79, UR4 ;  /* 0x000000044f087c20 */ /* 0x004fc60008400000 */
[----:B------:R-:W2:Y:S02]  /*4af00*/  LDL.LU R79, [R1+0x618] ;  /* 0x00061800014f7983 */ /* 0x000ea40000300800 */
[----:B0-----:R-:W-:Y:S01]  /*4af10*/  F2FP.SATFINITE.E4M3.F32.PACK_AB_MERGE_C R35, RZ, R8, RZ ;  /* 0x00000008ff23723e */ /* 0x001fe200048070ff */
[----:B---3--:R-:W-:-:S05]  /*4af20*/  FMUL R8, R82, UR4 ;  /* 0x0000000452087c20 */ /* 0x008fca0008400000 */
[----:B------:R-:W-:Y:S01]  /*4af30*/  F2FP.SATFINITE.E4M3.F32.PACK_AB_MERGE_C R51, RZ, R8, RZ ;  /* 0x00000008ff33723e */ /* 0x000fe200048070ff */
[----:B----4-:R-:W-:Y:S02]  /*4af40*/  FMUL R8, R78, UR4 ;  /* 0x000000044e087c20 */ /* 0x010fe40008400000 */
[----:B------:R-:W3:Y:S04]  /*4af50*/  LDL.LU R78, [R1+0x61c] ;  /* 0x00061c00014e7983 */ /* 0x000ee80000300800 */
[----:B------:R-:W4:Y:S01]  /*4af60*/  LDL.LU R82, [R1+0x620] ;  /* 0x0006200001527983 */ /* 0x000f220000300800 */
[----:B------:R-:W-:Y:S01]  /*4af70*/  F2FP.SATFINITE.E4M3.F32.PACK_AB_MERGE_C R53, RZ, R8, RZ ;  /* 0x00000008ff35723e */ /* 0x000fe200048070ff */
[----:B-----5:R-:W-:Y:S02]  /*4af80*/  FMUL R8, R77, UR4 ;  /* 0x000000044d087c20 */ /* 0x020fe40008400000 */
[----:B------:R-:W5:Y:S01]  /*4af90*/  LDL.LU R77, [R1+0x624] ;  /* 0x00062400014d7983 */ /* 0x000f620000300800 */
[----:B------:R-:W-:-:S13]  /*4afa0*/  ISETP.LT.OR P3, PT, R28, 0x8a, !P6 ;  /* 0x0000008a1c00780c */ /* 0x000fda0007761670 */
[----:B------:R-:W0:Y:S02]  /*4afb0*/  @!P3 LDC.64 R6, c[0x0][0x5c0] ;  /* 0x00017000ff06bb82 */ /* 0x000e240000000a00 */
[----:B0-----:R-:W-:-:S05]  /*4afc0*/  @!P3 IADD3 R6, P6, R24, R6, RZ ;  /* 0x000000061806b210 */ /* 0x001fca0007fde0ff */
[----:B------:R-:W-:-:S05]  /*4afd0*/  @!P3 IMAD.X R7, R29, 0x1, R7, P6 ;  /* 0x000000011d07b824 */ /* 0x000fca00030e0607 */
[----:B------:R0:W-:Y:S01]  /*4afe0*/  @!P3 STG.E.U8 desc[UR54][R6.64+0x89], R9 ;  /* 0x000089090600b986 */ /* 0x0001e2000c101136 */
[----:B------:R-:W-:-:S04]  /*4aff0*/  ISETP.NE.AND P3, PT, R73, RZ, PT ;  /* 0x000000ff4900720c */ /* 0x000fc80003f65270 */
[----:B------:R-:W-:Y:S02]  /*4b000*/  P2R R34, PR, RZ, 0x8 ;  /* 0x00000008ff227803 */ /* 0x000fe40000000000 */
[----:B------:R-:W-:Y:S02]  /*4b010*/  ISETP.NE.AND P3, PT, R71, RZ, PT ;  /* 0x000000ff4700720c */ /* 0x000fe40003f65270 */
[----:B------:R-:W-:Y:S02]  /*4b020*/  ISETP.NE.AND P4, PT, R68, RZ, PT ;  /* 0x000000ff4400720c */ /* 0x000fe40003f85270 */
[----:B------:R-:W-:-:S09]  /*4b030*/  ISETP.NE.AND P0, PT, R72, RZ, PT ;  /* 0x000000ff4800720c */ /* 0x000fd20003f05270 */
[----:B0-----:R-:W0:Y:S01]  /*4b040*/  @!P3 LDC.64 R6, c[0x0][0x5c0] ;  /* 0x00017000ff06bb82 */ /* 0x001e220000000a00 */
[----:B------:R-:W-:Y:S02]  /*4b050*/  ISETP.NE.AND P2, PT, R69, RZ, PT ;  /* 0x000000ff4500720c */ /* 0x000fe40003f45270 */
[----:B------:R-:W-:Y:S01]  /*4b060*/  ISETP.NE.AND P1, PT, R70, RZ, PT ;  /* 0x000000ff4600720c */ /* 0x000fe20003f25270 */
[----:B------:R1:W-:Y:S04]  /*4b070*/  @!P5 STG.E.U8 desc[UR54][R10.64+0x88], R47 ;  /* 0x0000882f0a00d986 */ /* 0x0003e8000c101136 */
[----:B------:R1:W-:Y:S02]  /*4b080*/  @!P4 STG.E.U8 desc[UR54][R12.64+0x89], R35 ;  /* 0x000089230c00c986 */ /* 0x0003e4000c101136 */
[----:B-1----:R-:W-:-:S02]  /*4b090*/  FMUL R10, R81, UR4 ;  /* 0x00000004510a7c20 */ /* 0x002fc40008400000 */
[----:B------:R-:W5:Y:S01]  /*4b0a0*/  LDL.LU R81, [R1+0x628] ;  /* 0x0006280001517983 */ /* 0x000f620000300800 */
[----:B------:R-:W-:Y:S02]  /*4b0b0*/  F2FP.SATFINITE.E4M3.F32.PACK_AB_MERGE_C R11, RZ, R8, RZ ;  /* 0x00000008ff0b723e */ /* 0x000fe400048070ff */
[----:B------:R-:W1:Y:S01]  /*4b0c0*/  @!P0 LDC.64 R8, c[0x0][0x5c0] ;  /* 0x00017000ff088b82 */ /* 0x000e620000000a00 */
[----:B------:R0:W-:Y:S01]  /*4b0d0*/  @!P2 STG.E.U8 desc[UR54][R14.64+0x80], R51 ;  /* 0x000080330e00a986 */ /* 0x0001e2000c101136 */
[----:B------:R-:W-:Y:S01]  /*4b0e0*/  F2FP.SATFINITE.E4M3.F32.PACK_AB_MERGE_C R13, RZ, R10, RZ ;  /* 0x0000000aff0d723e */ /* 0x000fe200048070ff */
[----:B------:R-:W-:Y:S02]  /*4b0f0*/  FMUL R10, R80, UR4 ;  /* 0x00000004500a7c20 */ /* 0x000fe40008400000 */
[----:B------:R-:W-:Y:S01]  /*4b100*/  @!P1 STG.E.U8 desc[UR54][R16.64+0x81], R53 ;  /* 0x0000813510009986 */ /* 0x000fe2000c101136 */
[----:B0-----:R-:W-:-:S03]  /*4b110*/  @!P3 IADD3 R6, P1, R57, R6, RZ ;  /* 0x000000063906b210 */ /* 0x001fc60007f3e0ff */
[----:B------:R-:W5:Y:S02]  /*4b120*/  LDL.LU R80, [R1+0x62c] ;  /* 0x00062c0001507983 */ /* 0x000f640000300800 */
[----:B------:R-:W-:Y:S01]  /*4b130*/  @!P3 IMAD.X R7, R54, 0x1, R7, P1 ;  /* 0x000000013607b824 */ /* 0x000fe200008e0607 */
[----:B------:R-:W-:-:S04]  /*4b140*/  F2FP.SATFINITE.E4M3.F32.PACK_AB_MERGE_C R15, RZ, R10, RZ ;  /* 0x0000000aff0f723e */ /* 0x000fc800048070ff */
[----:B------:R0:W-:Y:S01]  /*4b150*/  @!P3 STG.E.U8 desc[UR54][R6.64+0x80], R11 ;  /* 0x0000800b0600b986 */ /* 0x0001e2000c101136 */
[----:B------:R-:W-:Y:S02]  /*4b160*/  ISETP.NE.AND P6, PT, R74, RZ, PT ;  /* 0x000000ff4a00720c */ /* 0x000fe40003fc5270 */
[----:B-1----:R-:W-:-:S05]  /*4b170*/  @!P0 IADD3 R8, P3, R59, R8, RZ ;  /* 0x000000083b088210 */ /* 0x002fca0007f7e0ff */
[----:B------:R-:W-:Y:S01]  /*4b180*/  @!P0 IMAD.X R9, R48, 0x1, R9, P3 ;  /* 0x0000000130098824 */ /* 0x000fe200018e0609 */
[----:B------:R-:W-:-:S04]  /*4b190*/  ISETP.NE.AND P3, PT, R34, RZ, PT ;  /* 0x000000ff2200720c */ /* 0x000fc80003f65270 */
[----:B------:R1:W-:Y:S09]  /*4b1a0*/  @!P0 STG.E.U8 desc[UR54][R8.64+0x81], R13 ;  /* 0x0000810d08008986 */ /* 0x0003f2000c101136 */
[----:B------:R-:W-:Y:S01]  /*4b1b0*/  @!P3 STG.E.U8 desc[UR54][R18.64+0x88], R15 ;  /* 0x0000880f1200b986 */ /* 0x000fe2000c101136 */
[----:B--2---:R-:W-:-:S03]  /*4b1c0*/  FMUL R10, R79, UR4 ;  /* 0x000000044f0a7c20 */ /* 0x004fc60008400000 */
[----:B------:R-:W2:Y:S02]  /*4b1d0*/  LDL.LU R79, [R1+0x630] ;  /* 0x00063000014f7983 */ /* 0x000ea40000300800 */
[----:B0-----:R-:W-:Y:S01]  /*4b1e0*/  F2FP.SATFINITE.E4M3.F32.PACK_AB_MERGE_C R11, RZ, R10, RZ ;  /* 0x0000000aff0b723e */ /* 0x001fe200048070ff */
[----:B---3--:R-:W-:Y:S02]  /*4b1f0*/  FMUL R10, R78, UR4 ;  /* 0x000000044e0a7c20 */ /* 0x008fe40008400000 */
[----:B------:R-:W3:Y:S03]  /*4b200*/  LDL.LU R78, [R1+0x634] ;  /* 0x00063400014e7983 */ /* 0x000ee60000300800 */
[----:B-1----:R-:W-:Y:S01]  /*4b210*/  F2FP.SATFINITE.E4M3.F32.PACK_AB_MERGE_C R13, RZ, R10, RZ ;  /* 0x0000000aff0d723e */ /* 0x002fe200048070ff */
[----:B----4-:R-:W-:Y:S01]  /*4b220*/  FMUL R10, R82, UR4 ;  /* 0x00000004520a7c20 */ /* 0x010fe20008400000 */
[----:B------:R0:W-:Y:S04]  /*4b230*/  @!P6 STG.E.U8 desc[UR54][R20.64+0x89], R11 ;  /* 0x0000890b1400e986 */ /* 0x0001e8000c101136 */
[----:B0-----:R-:W-:Y:S01]  /*4b240*/  F2FP.SATFINITE.E4M3.F32.PACK_AB_MERGE_C R11, RZ, R10, RZ ;  /* 0x0000000aff0b723e */ /* 0x001fe200048070ff */
[----:B-----5:R-:W-:-:S02]  /*4b250*/  FMUL R10, R77, UR4 ;  /* 0x000000044d0a7c20 */ /* 0x020fc40008400000 */
[----:B------:R-:W4:Y:S01]  /*4b260*/  LDL.LU R77, [R1+0x638] ;  /* 0x00063800014d7983 */ /* 0x000f220000300800 */
[----:B------:R-:W-:Y:S02]  /*4b270*/  ISETP.NE.AND P5, PT, R75, RZ, PT ;  /* 0x000000ff4b00720c */ /* 0x000fe40003fa5270 */
[----:B------:R-:W-:Y:S01]  /*4b280*/  ISETP.NE.AND P4, PT, R76, RZ, PT ;  /* 0x000000ff4c00720c */ /* 0x000fe20003f85270 */
[----:B------:R-:W5:Y:S10]  /*4b290*/  LDL.LU R82, [R1+0x63c] ;  /* 0x00063c0001527983 */ /* 0x000f740000300800 */
[----:B------:R-:W0:Y:S08]  /*4b2a0*/  @!P5 LDC.64 R6, c[0x0][0x5c0] ;  /* 0x00017000ff06db82 */ /* 0x000e300000000a00 */
[----:B------:R-:W1:Y:S01]  /*4b2b0*/  @!P4 LDC.64 R8, c[0x0][0x5c0] ;  /* 0x00017000ff08cb82 */ /* 0x000e620000000a00 */
[----:B0-----:R-:W-:-:S05]  /*4b2c0*/  @!P5 IADD3 R6, P6, R45, R6, RZ ;  /* 0x000000062d06d210 */ /* 0x001fca0007fde0ff */
[----:B------:R-:W-:-:S05]  /*4b2d0*/  @!P5 IMAD.X R7, R46, 0x1, R7, P6 ;  /* 0x000000012e07d824 */ /* 0x000fca00030e0607 */
[----:B------:R0:W-:Y:S01]  /*4b2e0*/  @!P5 STG.E.U8 desc[UR54][R6.64+0x88], R13 ;  /* 0x0000880d0600d986 */ /* 0x0001e2000c101136 */
[----:B-1----:R-:W-:-:S05]  /*4b2f0*/  @!P4 IADD3 R8, P5, R43, R8, RZ ;  /* 0x000000082b08c210 */ /* 0x002fca0007fbe0ff */
[----:B------:R-:W-:-:S05]  /*4b300*/  @!P4 IMAD.X R9, R44, 0x1, R9, P5 ;  /* 0x000000012c09c824 */ /* 0x000fca00028e0609 */
[----:B------:R1:W-:Y:S01]  /*4b310*/  @!P4 STG.E.U8 desc[UR54][R8.64+0x89], R11 ;  /* 0x0000890b0800c986 */ /* 0x0003e2000c101136 */
[----:B------:R-:W-:Y:S02]  /*4b320*/  ISETP.NE.AND P4, PT, R61, RZ, PT ;  /* 0x000000ff3d00720c */ /* 0x000fe40003f85270 */
[----:B------:R-:W-:Y:S02]  /*4b330*/  ISETP.NE.AND P5, PT, R62, RZ, PT ;  /* 0x000000ff3e00720c */ /* 0x000fe40003fa5270 */
[----:B------:R-:W-:-:S09]  /*4b340*/  ISETP.NE.AND P2, PT, R63, RZ, PT ;  /* 0x000000ff3f00720c */ /* 0x000fd20003f45270 */
[----:B0-----:R-:W0:Y:S01]  /*4b350*/  @!P4 LDC.64 R6, c[0x0][0x5c0] ;  /* 0x00017000ff06cb82 */ /* 0x001e220000000a00 */
[----:B------:R-:W-:Y:S02]  /*4b360*/  ISETP.NE.AND P1, PT, R64, RZ, PT ;  /* 0x000000ff4000720c */ /* 0x000fe40003f25270 */
[----:B------:R-:W-:-:S05]  /*4b370*/  F2FP.SATFINITE.E4M3.F32.PACK_AB_MERGE_C R15, RZ, R10, RZ ;  /* 0x0000000aff0f723e */ /* 0x000fca00048070ff */
[----:B-1----:R-:W1:Y:S01]  /*4b380*/  @!P5 LDC.64 R8, c[0x0][0x5c0] ;  /* 0x00017000ff08db82 */ /* 0x002e620000000a00 */
[----:B------:R-:W-:Y:S01]  /*4b390*/  FMUL R10, R81, UR4 ;  /* 0x00000004510a7c20 */ /* 0x000fe20008400000 */
[----:B------:R-:W-:Y:S04]  /*4b3a0*/  @!P2 STG.E.U8 desc[UR54][R22.64+0x80], R15 ;  /* 0x0000800f1600a986 */ /* 0x000fe8000c101136 */
[----:B------:R-:W-:Y:S01]  /*4b3b0*/  F2FP.SATFINITE.E4M3.F32.PACK_AB_MERGE_C R13, RZ, R10, RZ ;  /* 0x0000000aff0d723e */ /* 0x000fe200048070ff */
[----:B------:R-:W5:Y:S01]  /*4b3c0*/  LDL.LU R81, [R1+0x640] ;  /* 0x0006400001517983 */ /* 0x000f620000300800 */
[----:B------:R-:W-:-:S03]  /*4b3d0*/  ISETP.NE.AND P6, PT, R67, RZ, PT ;  /* 0x000000ff4300720c */ /* 0x000fc60003fc5270 */
[----:B------:R2:W-:Y:S01]  /*4b3e0*/  @!P1 STG.E.U8 desc[UR54][R26.64+0x81], R13 ;  /* 0x0000810d1a009986 */ /* 0x0005e2000c101136 */
[----:B------:R-:W-:Y:S01]  /*4b3f0*/  FMUL R10, R80, UR4 ;  /* 0x00000004500a7c20 */ /* 0x000fe20008400000 */
[----:B0-----:R-:W-:Y:S02]  /*4b400*/  @!P4 IADD3 R6, P1, R41, R6, RZ ;  /* 0x000000062906c210 */ /* 0x001fe40007f3e0ff */
[----:B------:R-:W5:Y:S01]  /*4b410*/  LDL.LU R80, [R1+0x644] ;  /* 0x0006440001507983 */ /* 0x000f620000300800 */
[----:B------:R-:W-:Y:S02]  /*4b420*/  ISETP.NE.AND P0, PT, R65, RZ, PT ;  /* 0x000000ff4100720c */ /* 0x000fe40003f05270 */
[----:B------:R-:W-:Y:S01]  /*4b430*/  F2FP.SATFINITE.E4M3.F32.PACK_AB_MERGE_C R11, RZ, R10, RZ ;  /* 0x0000000aff0b723e */ /* 0x000fe200048070ff */
[----:B------:R-:W-:Y:S02]  /*4b440*/  @!P4 IMAD.X R7, R42, 0x1, R7, P1 ;  /* 0x000000012a07c824 */ /* 0x000fe400008e0607 */
[----:B------:R-:W0:Y:S03]  /*4b450*/  @!P6 LDC.64 R16, c[0x0][0x5c0] ;  /* 0x00017000ff10eb82 */ /* 0x000e260000000a00 */
[----:B------:R3:W-:Y:S01]  /*4b460*/  @!P4 STG.E.U8 desc[UR54][R6.64+0x80], R11 ;  /* 0x0000800b0600c986 */ /* 0x0007e2000c101136 */
[----:B-1----:R-:W-:-:S05]  /*4b470*/  @!P5 IADD3 R8, P4, R39, R8, RZ ;  /* 0x000000082708d210 */ /* 0x002fca0007f9e0ff */
[----:B------:R-:W-:Y:S02]  /*4b480*/  @!P5 IMAD.X R9, R40, 0x1, R9, P4 ;  /* 0x000000012809d824 */ /* 0x000fe400020e0609 */
[----:B--2---:R-:W-:Y:S02]  /*4b490*/  FMUL R10, R79, UR4 ;  /* 0x000000044f0a7c20 */ /* 0x004fe40008400000 */
[----:B------:R-:W2:Y:S03]  /*4b4a0*/  LDL.LU R79, [R1+0x648] ;  /* 0x00064800014f7983 */ /* 0x000ea60000300800 */
[----:B------:R-:W-:-:S05]  /*4b4b0*/  F2FP.SATFINITE.E4M3.F32.PACK_AB_MERGE_C R13, RZ, R10, RZ ;  /* 0x0000000aff0d723e */ /* 0x000fca00048070ff */
[----:B------:R-:W-:Y:S01]  /*4b4c0*/  @!P5 STG.E.U8 desc[UR54][R8.64+0x81], R13 ;  /* 0x0000810d0800d986 */ /* 0x000fe2000c101136 */
[----:B------:R-:W-:Y:S01]  /*4b4d0*/  ISETP.NE.AND P5, PT, R56, RZ, PT ;  /* 0x000000ff3800720c */ /* 0x000fe20003fa5270 */
[----:B---3--:R-:W-:Y:S02]  /*4b4e0*/  FMUL R10, R78, UR4 ;  /* 0x000000044e0a7c20 */ /* 0x008fe40008400000 */
[----:B------:R-:W3:Y:S03]  /*4b4f0*/  LDL.LU R78, [R1+0x64c] ;  /* 0x00064c00014e7983 */ /* 0x000ee60000300800 */
[----:B------:R-:W-:Y:S02]  /*4b500*/  F2FP.SATFINITE.E4M3.F32.PACK_AB_MERGE_C R15, RZ, R10, RZ ;  /* 0x0000000aff0f723e */ /* 0x000fe400048070ff */
[----:B------:R-:W1:Y:S05]  /*4b510*/  @!P0 LDC.64 R10, c[0x0][0x5c0] ;  /* 0x00017000ff0a8b82 */ /* 0x000e6a0000000a00 */
[----:B------:R4:W-:Y:S01]  /*4b520*/  @!P5 STG.E.U8 desc[UR54][R30.64+0x88], R15 ;  /* 0x0000880f1e00d986 */ /* 0x0009e2000c101136 */
[----:B0-----:R-:W-:-:S05]  /*4b530*/  @!P6 IADD3 R6, P5, R37, R16, RZ ;  /* 0x000000102506e210 */ /* 0x001fca0007fbe0ff */
[----:B------:R-:W-:Y:S01]  /*4b540*/  @!P6 IMAD.X R7, R38, 0x1, R17, P5 ;  /* 0x000000012607e824 */ /* 0x000fe200028e0611 */
[----:B-1----:R-:W-:Y:S01]  /*4b550*/  @!P0 IADD3 R10, P5, R3, R10, RZ ;  /* 0x0000000a030a8210 */ /* 0x002fe20007fbe0ff */
[----:B----4-:R-:W-:Y:S02]  /*4b560*/  FMUL R3, R77, UR4 ;  /* 0x000000044d037c20 */ /* 0x010fe40008400000 */
[----:B------:R-:W4:Y:S01]  /*4b570*/  LDL.LU R77, [R1+0x650] ;  /* 0x00065000014d7983 */ /* 0x000f220000300800 */
[----:B------:R-:W-:Y:S01]  /*4b580*/  ISETP.NE.AND P4, PT, R52, RZ, PT ;  /* 0x000000ff3400720c */ /* 0x000fe20003f85270 */
[----:B------:R-:W-:-:S03]  /*4b590*/  @!P0 IMAD.X R11, R36, 0x1, R11, P5 ;  /* 0x00000001240b8824 */ /* 0x000fc600028e060b */
        /* <DEDUP_REMOVED lines=25> */
[----:B------:R-:W-:Y:S01]  /*4b730*/  F2FP.SATFINITE.E4M3.F32.PACK_AB_MERGE_C R7, RZ, R3, RZ ;  /* 0x00000003ff07723e */ /* 0x000fe200048070ff */
        /* <DEDUP_REMOVED lines=28> */
.L_x_101:
[----:B------:R-:W-:Y:S05]  /*4b900*/  BSYNC B1 ;  /* 0x0000000000017941 */ /* 0x000fea0003800000 */
.L_x_100:
        /* <DEDUP_REMOVED lines=15> */
.L_x_103:
[----:B------:R-:W-:Y:S05]  /*4ba00*/  BSYNC B1 ;  /* 0x0000000000017941 */ /* 0x000fea0003800000 */
.L_x_102:
        /* <DEDUP_REMOVED lines=47> */
.L_x_105:
[----:B------:R-:W-:Y:S05]  /*4bd00*/  BSYNC B1 ;  /* 0x0000000000017941 */ /* 0x000fea0003800000 */
.L_x_104:
        /* <DEDUP_REMOVED lines=15> */
.L_x_107:
[----:B------:R-:W-:Y:S05]  /*4be00*/  BSYNC B1 ;  /* 0x0000000000017941 */ /* 0x000fea0003800000 */
.L_x_106:
[----:B0-----:R-:W-:Y:S01]  /*4be10*/  P2R R3, PR, RZ, 0x8 ;  /* 0x00000008ff037803 */ /* 0x001fe20000000000 */
[----:B------:R-:W2:Y:S01]  /*4be20*/  LDL.LU R36, [R1+0x664] ;  /* 0x0006640001247983 */ /* 0x000ea20000300800 */
[----:B------:R-:W-:Y:S02]  /*4be30*/  ISETP.LT.OR P3, PT, R28, 0x91, !P0 ;  /* 0x000000911c00780c */ /* 0x000fe40004761670 */
[----:B------:R-:W-:Y:S01]  /*4be40*/  P2R R50, PR, RZ, 0x1 ;  /* 0x00000001ff327803 */ /* 0x000fe20000000000 */
[----:B------:R-:W3:Y:S10]  /*4be50*/  LDL.LU R81, [R1+0x668] ;  /* 0x0006680001517983 */ /* 0x000ef40000300800 */
[----:B------:R-:W0:Y:S01]  /*4be60*/  @!P3 LDC.64 R32, c[0x0][0x5c0] ;  /* 0x00017000ff20bb82 */ /* 0x000e220000000a00 */
[----:B------:R-:W-:Y:S01]  /*4be70*/  P2R R34, PR, RZ, 0x8 ;  /* 0x00000008ff227803 */ /* 0x000fe20000000000 */
[----:B------:R-:W4:Y:S04]  /*4be80*/  LDL.LU R43, [R1+0x66c] ;  /* 0x00066c00012b7983 */ /* 0x000f280000300800 */
[----:B------:R-:W5:Y:S01]  /*4be90*/  LDL.LU R80, [R1+0x670] ;  /* 0x0006700001507983 */ /* 0x000f620000300800 */
[----:B------:R-:W-:-:S03]  /*4bea0*/  P2R R58, PR, RZ, 0x10 ;  /* 0x00000010ff3a7803 */ /* 0x000fc60000000000 */
[----:B------:R-:W5:Y:S01]  /*4beb0*/  LDL.LU R79, [R1+0x674] ;  /* 0x00067400014f7983 */ /* 0x000f620000300800 */
[----:B------:R-:W-:Y:S01]  /*4bec0*/  LOP3.LUT P4, RZ, R0, 0x2000, RZ, 0xc0, !PT ;  /* 0x0000200000ff7812 */ /* 0x000fe2000788c0ff */
[----:B------:R-:W-:Y:S01]  /*4bed0*/  IMAD.U32 R45, RZ, RZ, UR52 ;  /* 0x00000034ff2d7e24 */ /* 0x000fe2000f8e00ff */
[----:B------:R-:W-:Y:S01]  /*4bee0*/  P2R R54, PR, RZ, 0x2 ;  /* 0x00000002ff367803 */ /* 0x000fe20000000000 */
[----:B------:R-:W-:Y:S01]  /*4bef0*/  IMAD.U32 R38, RZ, RZ, UR7 ;  /* 0x00000007ff267e24 */ /* 0x000fe2000f8e00ff */
[----:B------:R-:W-:Y:S01]  /*4bf00*/  P2R R66, PR, RZ, 0x4 ;  /* 0x00000004ff427803 */ /* 0x000fe20000000000 */
[----:B------:R-:W-:Y:S01]  /*4bf10*/  IMAD.U32 R47, RZ, RZ, UR52 ;  /* 0x00000034ff2f7e24 */ /* 0x000fe2000f8e00ff */
[----:B------:R-:W5:Y:S01]  /*4bf20*/  LDL.LU R83, [R1+0x678] ;  /* 0x0006780001537983 */ /* 0x000f620000300800 */
[----:B------:R-:W-:Y:S02]  /*4bf30*/  IMAD.U32 R40, RZ, RZ, UR7 ;  /* 0x00000007ff287e24 */ /* 0x000fe4000f8e00ff */
[----:B------:R-:W-:Y:S01]  /*4bf40*/  IMAD.U32 R49, RZ, RZ, UR52 ;  /* 0x00000034ff317e24 */ /* 0x000fe2000f8e00ff */
[----:B------:R-:W5:Y:S01]  /*4bf50*/  LDL.LU R82, [R1+0x67c] ;  /* 0x00067c0001527983 */ /* 0x000f620000300800 */
        /* <DEDUP_REMOVED lines=8> */
[----:B------:R-:W-:Y:S01]  /*4bfe0*/  IMAD.U32 R55, RZ, RZ, UR52 ;  /* 0x00000034ff377e24 */ /* 0x000fe2000f8e00ff */
[----:B------:R-:W-:Y:S01]  /*4bff0*/  P2R R35, PR, RZ, 0x8 ;  /* 0x00000008ff237803 */ /* 0x000fe20000000000 */
[----:B------:R-:W-:Y:S02]  /*4c000*/  IMAD.U32 R48, RZ, RZ, UR7 ;  /* 0x00000007ff307e24 */ /* 0x000fe4000f8e00ff */
[----:B------:R-:W-:-:S02]  /*4c010*/  IMAD.U32 R57, RZ, RZ, UR52 ;  /* 0x00000034ff397e24 */ /* 0x000fc4000f8e00ff */
[----:B------:R-:W-:Y:S02]  /*4c020*/  IMAD.U32 R52, RZ, RZ, UR7 ;  /* 0x00000007ff347e24 */ /* 0x000fe4000f8e00ff */
[----:B------:R-:W-:Y:S02]  /*4c030*/  IMAD.U32 R59, RZ, RZ, UR52 ;  /* 0x00000034ff3b7e24 */ /* 0x000fe4000f8e00ff */
[----:B------:R-:W0:Y:S01]  /*4c040*/  @!P3 LDC.64 R30, c[0x0][0x5c0] ;  /* 0x00017000ff1ebb82 */ /* 0x000e220000000a00 */
        /* <DEDUP_REMOVED lines=16> */
[----:B------:R-:W-:Y:S02]  /*4c150*/  ISETP.NE.AND P3, PT, R3, RZ, PT ;  /* 0x000000ff0300720c */ /* 0x000fe40003f65270 */
        /* <DEDUP_REMOVED lines=72> */
[----:B------:R-:W-:Y:S01]  /*4c5e0*/  ISETP.NE.AND P1, PT, R35, RZ, PT ;  /* 0x000000ff2300720c */ /* 0x000fe20003f25270 */
[----:B---3--:R-:W-:Y:S01]  /*4c5f0*/  FMUL R3, R81, UR4 ;  /* 0x0000000451037c20 */ /* 0x008fe20008400000 */
[----:B------:R-:W-:Y:S01]  /*4c600*/  P2R R61, PR, RZ, 0x1 ;  /* 0x00000001ff3d7803 */ /* 0x000fe20000000000 */
[----:B------:R-:W2:Y:S04]  /*4c610*/  LDL.LU R81, [R1+0x680] ;  /* 0x0006800001517983 */ /* 0x000ea80000300800 */
[----:B------:R-:W3:Y:S02]  /*4c620*/  LDL.LU R84, [R1+0x684] ;  /* 0x0006840001547983 */ /* 0x000ee40000300800 */
[----:B------:R-:W-:-:S02]  /*4c630*/  @!P0 IADD3 R59, P4, P5, R59, UR59, R24 ;  /* 0x0000003b3b3b8c10 */ /* 0x000fc4000fd9e018 */
[----:B------:R-:W0:Y:S02]  /*4c640*/  @!P3 LDC.64 R34, c[0x0][0x5c0] ;  /* 0x00017000ff22bb82 */ /* 0x000e240000000a00 */
[----:B------:R-:W-:Y:S02]  /*4c650*/  @!P0 IADD3.X R56, R56, UR58, R29, P4, P5 ;  /* 0x0000003a38388c10 */ /* 0x000fe4000a7ea41d */
        /* <DEDUP_REMOVED lines=18> */
[----:B------:R-:W1:Y:S01]  /*4c780*/  @!P0 LDC.64 R34, c[0x0][0x5c0] ;  /* 0x00017000ff228b82 */ /* 0x000e620000000a00 */
[----:B0-----:R-:W-:Y:S01]  /*4c790*/  F2FP.SATFINITE.E4M3.F32.PACK_AB_MERGE_C R37, RZ, R3, RZ ;  /* 0x00000003ff25723e */ /* 0x001fe200048070ff */
[----:B------:R0:W-:Y:S01]  /*4c7a0*/  @!P2 STG.E.U8 desc[UR54][R32.64+0x90], R43 ;  /* 0x0000902b2000a986 */ /* 0x0001e2000c101136 */
[----:B------:R-:W-:-:S03]  /*4c7b0*/  FMUL R3, R83, UR4 ;  /* 0x0000000453037c20 */ /* 0x000fc60008400000 */
[----:B------:R-:W5:Y:S01]  /*4c7c0*/  LDL.LU R83, [R1+0x690] ;  /* 0x0006900001537983 */ /* 0x000f620000300800 */
[----:B-1----:R-:W-:-:S05]  /*4c7d0*/  @!P0 IADD3 R34, P3, R24, R34, RZ ;  /* 0x0000002218228210 */ /* 0x002fca0007f7e0ff */
[----:B------:R-:W-:Y:S01]  /*4c7e0*/  @!P0 IMAD.X R35, R29, 0x1, R35, P3 ;  /* 0x000000011d238824 */ /* 0x000fe200018e0623 */
[----:B------:R-:W-:Y:S01]  /*4c7f0*/  ISETP.LT.OR P3, PT, R28, 0x9a, !P6 ;  /* 0x0000009a1c00780c */ /* 0x000fe20007761670 */
[----:B------:R1:W-:-:S12]  /*4c800*/  @!P1 STG.E.U8 desc[UR54][R30.64+0x91], R39 ;  /* 0x000091271e009986 */ /* 0x0003d8000c101136 */
[----:B0-----:R-:W0:Y:S01]  /*4c810*/  @!P3 LDC.64 R32, c[0x0][0x5c0] ;  /* 0x00017000ff20bb82 */ /* 0x001e220000000a00 */
[----:B-1----:R-:W-:Y:S01]  /*4c820*/  F2FP.SATFINITE.E4M3.F32.PACK_AB_MERGE_C R31, RZ, R3, RZ ;  /* 0x00000003ff1f723e */ /* 0x002fe200048070ff */
[----:B------:R-:W-:Y:S02]  /*4c830*/  FMUL R3, R82, UR4 ;  /* 0x0000000452037c20 */ /* 0x000fe40008400000 */
[----:B------:R-:W5:Y:S03]  /*4c840*/  LDL.LU R82, [R1+0x694] ;  /* 0x0006940001527983 */ /* 0x000f660000300800 */
[----:B------:R-:W-:Y:S01]  /*4c850*/  F2FP.SATFINITE.E4M3.F32.PACK_AB_MERGE_C R39, RZ, R3, RZ ;  /* 0x00000003ff27723e */ /* 0x000fe200048070ff */
[----:B------:R1:W-:Y:S01]  /*4c860*/  @!P0 STG.E.U8 desc[UR54][R34.64+0x98], R37 ;  /* 0x0000982522008986 */ /* 0x0003e2000c101136 */
[----:B0-----:R-:W-:-:S05]  /*4c870*/  @!P3 IADD3 R32, P6, R24, R32, RZ ;  /* 0x000000201820b210 */ /* 0x001fca0007fde0ff */
[----:B------:R-:W-:-:S05]  /*4c880*/  @!P3 IMAD.X R33, R29, 0x1, R33, P6 ;  /* 0x000000011d21b824 */ /* 0x000fca00030e0621 */
[----:B------:R0:W-:Y:S01]  /*4c890*/  @!P3 STG.E.U8 desc[UR54][R32.64+0x99], R31 ;  /* 0x0000991f2000b986 */ /* 0x0001e2000c101136 */
[----:B--2---:R-:W-:-:S03]  /*4c8a0*/  FMUL R3, R81, UR4 ;  /* 0x0000000451037c20 */ /* 0x004fc60008400000 */
[----:B------:R-:W2:Y:S02]  /*4c8b0*/  LDL.LU R81, [R1+0x698] ;  /* 0x0006980001517983 */ /* 0x000ea40000300800 */
[----:B-1----:R-:W-:Y:S01]  /*4c8c0*/  F2FP.SATFINITE.E4M3.F32.PACK_AB_MERGE_C R35, RZ, R3, RZ ;  /* 0x00000003ff23723e */ /* 0x002fe200048070ff */
        /* <DEDUP_REMOVED lines=14> */
[----:B------:R-:W-:Y:S02]  /*4c9b0*/  ISETP.NE.AND P1, PT, R70, RZ, PT ;  /* 0x000000ff4600720c */ /* 0x000fe40003f25270 */
[----:B------:R-:W-:Y:S01]  /*4c9c0*/  ISETP.NE.AND P0, PT, R72, RZ, PT ;  /* 0x000000ff4800720c */ /* 0x000fe20003f05270 */
[----:B------:R0:W-:Y:S04]  /*4c9d0*/  @!P5 STG.E.U8 desc[UR54][R26.64+0x98], R39 ;  /* 0x000098271a00d986 */ /* 0x0001e8000c101136 */
[----:B------:R1:W-:Y:S04]  /*4c9e0*/  @!P4 STG.E.U8 desc[UR54][R22.64+0x99], R35 ;  /* 0x000099231600c986 */ /* 0x0003e8000c101136 */
[----:B------:R-:W-:Y:S04]  /*4c9f0*/  @!P2 STG.E.U8 desc[UR54][R20.64+0x90], R37 ;  /* 0x000090251400a986 */ /* 0x000fe8000c101136 */
[----:B------:R1:W-:Y:S01]  /*4ca00*/  @!P1 STG.E.U8 desc[UR54][R18.64+0x91], R31 ;  /* 0x0000911f12009986 */ /* 0x0003e2000c101136 */
[----:B0-----:R-:W-:-:S05]  /*4ca10*/  @!P3 IADD3 R26, P1, R45, R32, RZ ;  /* 0x000000202d1ab210 */ /* 0x001fca0007f3e0ff */
[----:B------:R-:W-:Y:S02]  /*4ca20*/  @!P3 IMAD.X R27, R38, 0x1, R33, P1 ;  /* 0x00000001261bb824 */ /* 0x000fe400008e0621 */
[----:B------:R-:W0:Y:S01]  /*4ca30*/  @!P0 LDC.64 R32, c[0x0][0x5c0] ;  /* 0x00017000ff208b82 */ /* 0x000e220000000a00 */
[----:B-1----:R-:W-:-:S05]  /*4ca40*/  F2FP.SATFINITE.E4M3.F32.PACK_AB_MERGE_C R23, RZ, R3, RZ ;  /* 0x00000003ff17723e */ /* 0x002fca00048070ff */
[----:B------:R1:W-:Y:S01]  /*4ca50*/  @!P3 STG.E.U8 desc[UR54][R26.64+0x90], R23 ;  /* 0x000090171a00b986 */ /* 0x0003e2000c101136 */
[----:B------:R-:W-:-:S03]  /*4ca60*/  FMUL R3, R83, UR4 ;  /* 0x0000000453037c20 */ /* 0x000fc60008400000 */
[----:B------:R-:W5:Y:S02]  /*4ca70*/  LDL.LU R83, [R1+0x6a8] ;  /* 0x0006a80001537983 */ /* 0x000f640000300800 */
[----:B------:R-:W-:Y:S02]  /*4ca80*/  F2FP.SATFINITE.E4M3.F32.PACK_AB_MERGE_C R31, RZ, R3, RZ ;  /* 0x00000003ff1f723e */ /* 0x000fe400048070ff */
[----:B0-----:R-:W-:-:S05]  /*4ca90*/  @!P0 IADD3 R20, P3, R47, R32, RZ ;  /* 0x000000202f148210 */ /* 0x001fca0007f7e0ff */
[----:B------:R-:W-:Y:S01]  /*4caa0*/  @!P0 IMAD.X R21, R40, 0x1, R33, P3 ;  /* 0x0000000128158824 */ /* 0x000fe200018e0621 */
[----:B------:R-:W-:Y:S02]  /*4cab0*/  ISETP.NE.AND P3, PT, R30, RZ, PT ;  /* 0x000000ff1e00720c */ /* 0x000fe40003f65270 */
[----:B------:R-:W-:Y:S01]  /*4cac0*/  ISETP.NE.AND P6, PT, R74, RZ, PT ;  /* 0x000000ff4a00720c */ /* 0x000fe20003fc5270 */
[----:B------:R-:W-:Y:S02]  /*4cad0*/  FMUL R3, R82, UR4 ;  /* 0x0000000452037c20 */ /* 0x000fe40008400000 */
[----:B------:R-:W5:Y:S03]  /*4cae0*/  LDL.LU R82, [R1+0x6ac] ;  /* 0x0006ac0001527983 */ /* 0x000f660000300800 */
[----:B------:R-:W-:Y:S01]  /*4caf0*/  F2FP.SATFINITE.E4M3.F32.PACK_AB_MERGE_C R33, RZ, R3, RZ ;  /* 0x00000003ff21723e */ /* 0x000fe200048070ff */
[----:B------:R0:W-:Y:S04]  /*4cb00*/  @!P0 STG.E.U8 desc[UR54][R20.64+0x91], R31 ;  /* 0x0000911f14008986 */ /* 0x0001e8000c101136 */
[----:B------:R-:W-:Y:S01]  /*4cb10*/  @!P3 STG.E.U8 desc[UR54][R16.64+0x98], R33 ;  /* 0x000098211000b986 */ /* 0x000fe2000c101136 */
[----:B--2---:R-:W-:-:S03]  /*4cb20*/  FMUL R3, R81, UR4 ;  /* 0x0000000451037c20 */ /* 0x004fc60008400000 */
[----:B------:R-:W2:Y:S02]  /*4cb30*/  LDL.LU R81, [R1+0x6b0] ;  /* 0x0006b00001517983 */ /* 0x000ea40000300800 */
[----:B-1----:R-:W-:-:S05]  /*4cb40*/  F2FP.SATFINITE.E4M3.F32.PACK_AB_MERGE_C R23, RZ, R3, RZ ;  /* 0x00000003ff17723e */ /* 0x002fca00048070ff */
[----:B------:R1:W-:Y:S01]  /*4cb50*/  @!P6 STG.E.U8 desc[UR54][R14.64+0x99], R23 ;  /* 0x000099170e00e986 */ /* 0x0003e2000c101136 */
[----:B---3--:R-:W-:-:S03]  /*4cb60*/  FMUL R3, R80, UR4 ;  /* 0x0000000450037c20 */ /* 0x008fc60008400000 */
[----:B------:R-:W3:Y:S02]  /*4cb70*/  LDL.LU R80, [R1+0x6b4] ;  /* 0x0006b40001507983 */ /* 0x000ee40000300800 */
[----:B0-----:R-:W-:Y:S01]  /*4cb80*/  F2FP.SATFINITE.E4M3.F32.PACK_AB_MERGE_C R21, RZ, R3, RZ ;  /* 0x00000003ff15723e */ /* 0x001fe200048070ff */
[----:B----4-:R-:W-:-:S05]  /*4cb90*/  FMUL R3, R84, UR4 ;  /* 0x0000000454037c20 */ /* 0x010fca0008400000 */
[----:B-1----:R-:W-:Y:S01]  /*4cba0*/  F2FP.SATFINITE.E4M3.F32.PACK_AB_MERGE_C R23, RZ, R3, RZ ;  /* 0x00000003ff17723e */ /* 0x002fe200048070ff */
[----:B-----5:R-:W-:Y:S02]  /*4cbb0*/  FMUL R3, R79, UR4 ;  /* 0x000000044f037c20 */ /* 0x020fe40008400000 */
        /* <DEDUP_REMOVED lines=14> */
[----:B------:R-:W-:Y:S01]  /*4cca0*/  F2FP.SATFINITE.E4M3.F32.PACK_AB_MERGE_C R27, RZ, R3, RZ ;  /* 0x00000003ff1b723e */ /* 0x000fe200048070ff */
[----:B------:R-:W-:Y:S02]  /*4ccb0*/  FMUL R3, R83, UR4 ;  /* 0x0000000453037c20 */ /* 0x000fe40008400000 */
[----:B------:R-:W5:Y:S06]  /*4ccc0*/  LDL.LU R83, [R1+0x6c0] ;  /* 0x0006c00001537983 */ /* 0x000f6c0000300800 */
[----:B------:R-:W1:Y:S01]  /*4ccd0*/  @!P4 LDC.64 R14, c[0x0][0x5c0] ;  /* 0x00017000ff0ecb82 */ /* 0x000e620000000a00 */
[----:B------:R-:W-:-:S02]  /*4cce0*/  ISETP.NE.AND P2, PT, R77, RZ, PT ;  /* 0x000000ff4d00720c */ /* 0x000fc40003f45270 */
[----:B------:R-:W-:Y:S02]  /*4ccf0*/  ISETP.NE.AND P1, PT, R78, RZ, PT ;  /* 0x000000ff4e00720c */ /* 0x000fe40003f25270 */
[----:B0-----:R-:W-:-:S03]  /*4cd00*/  F2FP.SATFINITE.E4M3.F32.PACK_AB_MERGE_C R19, RZ, R3, RZ ;  /* 0x00000003ff13723e */ /* 0x001fc600048070ff */
[----:B------:R-:W0:Y:S06]  /*4cd10*/  @!P5 LDC.64 R20, c[0x0][0x5c0] ;  /* 0x00017000ff14db82 */ /* 0x000e2c0000000a00 */
[----:B------:R0:W-:Y:S04]  /*4cd20*/  @!P2 STG.E.U8 desc[UR54][R12.64+0x90], R27 ;  /* 0x0000901b0c00a986 */ /* 0x0001e8000c101136 */
[----:B------:R2:W-:Y:S01]  /*4cd30*/  @!P1 STG.E.U8 desc[UR54][R10.64+0x91], R19 ;  /* 0x000091130a009986 */ /* 0x0005e2000c101136 */
[----:B------:R-:W-:-:S03]  /*4cd40*/  FMUL R3, R82, UR4 ;  /* 0x0000000452037c20 */ /* 0x000fc60008400000 */
[----:B------:R-:W5:Y:S02]  /*4cd50*/  LDL.LU R82, [R1+0x6c4] ;  /* 0x0006c40001527983 */ /* 0x000f640000300800 */
[----:B-1----:R-:W-:Y:S02]  /*4cd60*/  F2FP.SATFINITE.E4M3.F32.PACK_AB_MERGE_C R17, RZ, R3, RZ ;  /* 0x00000003ff11723e */ /* 0x002fe400048070ff */
[----:B------:R-:W-:-:S05]  /*4cd70*/  @!P4 IADD3 R14, P1, R53, R14, RZ ;  /* 0x0000000e350ec210 */ /* 0x000fca0007f3e0ff */
[----:B------:R-:W-:-:S05]  /*4cd80*/  @!P4 IMAD.X R15, R46, 0x1, R15, P1 ;  /* 0x000000012e0fc824 */ /* 0x000fca00008e060f */
[----:B------:R1:W-:Y:S01]  /*4cd90*/  @!P4 STG.E.U8 desc[UR54][R14.64+0x90], R17 ;  /* 0x000090110e00c986 */ /* 0x0003e2000c101136 */
[----:B0-----:R-:W-:-:S05]  /*4cda0*/  @!P5 IADD3 R12, P4, R55, R20, RZ ;  /* 0x00000014370cd210 */ /* 0x001fca0007f9e0ff */
[----:B------:R-:W-:Y:S02]  /*4cdb0*/  @!P5 IMAD.X R13, R48, 0x1, R21, P4 ;  /* 0x00000001300dd824 */ /* 0x000fe400020e0615 */
[----:B--2---:R-:W-:Y:S02]  /*4cdc0*/  FMUL R3, R81, UR4 ;  /* 0x0000000451037c20 */ /* 0x004fe40008400000 */
[----:B------:R-:W2:Y:S03]  /*4cdd0*/  LDL.LU R81, [R1+0x6c8] ;  /* 0x0006c80001517983 */ /* 0x000ea60000300800 */
[----:B------:R-:W-:Y:S01]  /*4cde0*/  F2FP.SATFINITE.E4M3.F32.PACK_AB_MERGE_C R19, RZ, R3, RZ ;  /* 0x00000003ff13723e */ /* 0x000fe200048070ff */
[----:B---3--:R-:W-:Y:S02]  /*4cdf0*/  FMUL R3, R80, UR4 ;  /* 0x0000000450037c20 */ /* 0x008fe40008400000 */
[----:B------:R-:W3:Y:S03]  /*4ce00*/  LDL.LU R80, [R1+0x6cc] ;  /* 0x0006cc0001507983 */ /* 0x000ee60000300800 */
[----:B------:R-:W-:Y:S01]  /*4ce10*/  F2FP.SATFINITE.E4M3.F32.PACK_AB_MERGE_C R21, RZ, R3, RZ ;  /* 0x00000003ff15723e */ /* 0x000fe200048070ff */
[----:B----4-:R-:W-:-:S02]  /*4ce20*/  FMUL R3, R79, UR4 ;  /* 0x000000044f037c20 */ /* 0x010fc40008400000 */
[----:B------:R-:W4:Y:S01]  /*4ce30*/  LDL.LU R79, [R1+0x6d0] ;  /* 0x0006d000014f7983 */ /* 0x000f220000300800 */
[----:B------:R-:W-:Y:S02]  /*4ce40*/  ISETP.NE.AND P6, PT, R63, RZ, PT ;  /* 0x000000ff3f00720c */ /* 0x000fe40003fc5270 */
[----:B------:R-:W-:Y:S01]  /*4ce50*/  ISETP.NE.AND P0, PT, R61, RZ, PT ;  /* 0x000000ff3d00720c */ /* 0x000fe20003f05270 */
[----:B------:R0:W-:Y:S10]  /*4ce60*/  @!P5 STG.E.U8 desc[UR54][R12.64+0x91], R19 ;  /* 0x000091130c00d986 */ /* 0x0001f4000c101136 */
[----:B------:R-:W0:Y:S01]  /*4ce70*/  @!P6 LDC.64 R10, c[0x0][0x5c0] ;  /* 0x00017000ff0aeb82 */ /* 0x000e220000000a00 */
[----:B------:R-:W-:-:S07]  /*4ce80*/  ISETP.NE.AND P5, PT, R60, RZ, PT ;  /* 0x000000ff3c00720c */ /* 0x000fce0003fa5270 */
[----:B-1----:R-:W1:Y:S06]  /*4ce90*/  @!P0 LDC.64 R14, c[0x0][0x5c0] ;  /* 0x00017000ff0e8b82 */ /* 0x002e6c0000000a00 */
[----:B------:R-:W-:Y:S01]  /*4cea0*/  @!P5 STG.E.U8 desc[UR54][R8.64+0x98], R21 ;  /* 0x000098150800d986 */ /* 0x000fe2000c101136 */
[----:B------:R-:W-:Y:S02]  /*4ceb0*/  ISETP.NE.AND P4, PT, R58, RZ, PT ;  /* 0x000000ff3a00720c */ /* 0x000fe40003f85270 */
[----:B0-----:R-:W-:-:S05]  /*4cec0*/  @!P6 IADD3 R10, P5, R57, R10, RZ ;  /* 0x0000000a390ae210 */ /* 0x001fca0007fbe0ff */
[----:B------:R-:W-:Y:S01]  /*4ced0*/  @!P6 IMAD.X R11, R52, 0x1, R11, P5 ;  /* 0x00000001340be824 */ /* 0x000fe200028e060b */
[----:B-1----:R-:W-:-:S05]  /*4cee0*/  @!P0 IADD3 R14, P5, R59, R14, RZ ;  /* 0x0000000e3b0e8210 */ /* 0x002fca0007fbe0ff */
[----:B------:R-:W-:Y:S01]  /*4cef0*/  @!P0 IMAD.X R15, R56, 0x1, R15, P5 ;  /* 0x00000001380f8824 */ /* 0x000fe200028e060f */
[----:B------:R-:W-:Y:S02]  /*4cf00*/  ISETP.LT.OR P5, PT, R28, 0x91, !P4 ;  /* 0x000000911c00780c */ /* 0x000fe400067a1670 */
[----:B------:R-:W-:Y:S02]  /*4cf10*/  ISETP.NE.AND P1, PT, R67, RZ, PT ;  /* 0x000000ff4300720c */ /* 0x000fe40003f25270 */
[----:B------:R-:W-:-:S09]  /*4cf20*/  F2FP.SATFINITE.E4M3.F32.PACK_AB_MERGE_C R13, RZ, R3, RZ ;  /* 0x00000003ff0d723e */ /* 0x000fd200048070ff */
[----:B------:R-:W0:Y:S02]  /*4cf30*/  @!P5 LDC.64 R16, c[0x0][0x5c0] ;  /* 0x00017000ff10db82 */ /* 0x000e240000000a00 */
[----:B------:R1:W-:Y:S01]  /*4cf40*/  @!P1 STG.E.U8 desc[UR54][R6.64+0x99], R13 ;  /* 0x0000990d06009986 */ /* 0x0003e2000c101136 */
[----:B------:R-:W-:Y:S02]  /*4cf50*/  @!P5 IMAD R3, R5, 0x180, RZ ;  /* 0x000001800503d824 */ /* 0x000fe400078e02ff */
[----:B-1----:R-:W-:Y:S02]  /*4cf60*/  @!P5 IMAD.MOV.U32 R6, RZ, RZ, R24 ;  /* 0x000000ffff06d224 */ /* 0x002fe400078e0018 */
[----:B------:R-:W-:Y:S02]  /*4cf70*/  @!P5 IMAD.MOV.U32 R7, RZ, RZ, R29 ;  /* 0x000000ffff07d224 */ /* 0x000fe400078e001d */
[----:B------:R-:W-:-:S03]  /*4cf80*/  @!P5 IMAD.WIDE.U32 R8, R4, 0x180, R6 ;  /* 0x000001800408d825 */ /* 0x000fc600078e0006 */
[----:B0-----:R-:W-:-:S04]  /*4cf90*/  @!P5 IADD3 R8, P1, R8, R16, RZ ;  /* 0x000000100808d210 */ /* 0x001fc80007f3e0ff */
[----:B------:R-:W-:Y:S01]  /*4cfa0*/  @!P5 IADD3.X R9, R17, R9, R3, P1, !PT ;  /* 0x000000091109d210 */ /* 0x000fe20000ffe403 */
[----:B-----5:R-:W-:-:S05]  /*4cfb0*/  FMUL R3, R84, UR4 ;  /* 0x0000000454037c20 */ /* 0x020fca0008400000 */
[----:B------:R-:W-:-:S05]  /*4cfc0*/  F2FP.SATFINITE.E4M3.F32.PACK_AB_MERGE_C R17, RZ, R3, RZ ;  /* 0x00000003ff11723e */ /* 0x000fca00048070ff */
        /* <DEDUP_REMOVED lines=41> */
.L_x_109:
[----:B------:R-:W-:Y:S05]  /*4d260*/  BSYNC B1 ;  /* 0x0000000000017941 */ /* 0x000fea0003800000 */
.L_x_108:
        /* <DEDUP_REMOVED lines=15> */
.L_x_111:
[----:B------:R-:W-:Y:S05]  /*4d360*/  BSYNC B1 ;  /* 0x0000000000017941 */ /* 0x000fea0003800000 */
.L_x_110:
        /* <DEDUP_REMOVED lines=47> */
.L_x_113:
[----:B------:R-:W-:Y:S05]  /*4d660*/  BSYNC B1 ;  /* 0x0000000000017941 */ /* 0x000fea0003800000 */
.L_x_112:
        /* <DEDUP_REMOVED lines=15> */
.L_x_115:
[----:B------:R-:W-:Y:S05]  /*4d760*/  BSYNC B1 ;  /* 0x0000000000017941 */ /* 0x000fea0003800000 */
.L_x_114:
[----:B------:R-:W-:Y:S01]  /*4d770*/  P2R R65, PR, RZ, 0x10 ;  /* 0x00000010ff417803 */ /* 0x000fe20000000000 */
[----:B------:R-:W2:Y:S01]  /*4d780*/  LDL.LU R36, [R1+0x6e4] ;  /* 0x0006e40001247983 */ /* 0x000ea20000300800 */
[----:B------:R-:W-:-:S03]  /*4d790*/  ISETP.LT.OR P4, PT, R28, 0xa1, !P0 ;  /* 0x000000a11c00780c */ /* 0x000fc60004781670 */
[----:B------:R-:W3:Y:S10]  /*4d7a0*/  LDL.LU R78, [R1+0x6e8] ;  /* 0x0006e800014e7983 */ /* 0x000ef40000300800 */
[----:B------:R-:W4:Y:S01]  /*4d7b0*/  @!P4 LDC.64 R32, c[0x0][0x5c0] ;  /* 0x00017000ff20cb82 */ /* 0x000f220000000a00 */
[----:B0-----:R-:W-:Y:S01]  /*4d7c0*/  P2R R3, PR, RZ, 0x10 ;  /* 0x00000010ff037803 */ /* 0x001fe20000000000 */
[----:B------:R-:W5:Y:S04]  /*4d7d0*/  LDL.LU R77, [R1+0x6ec] ;  /* 0x0006ec00014d7983 */ /* 0x000f680000300800 */
[----:B------:R-:W5:Y:S01]  /*4d7e0*/  LDL.LU R76, [R1+0x6f0] ;  /* 0x0006f000014c7983 */ /* 0x000f620000300800 */
[----:B------:R-:W-:-:S02]  /*4d7f0*/  IMAD.U32 R45, RZ, RZ, UR52 ;  /* 0x00000034ff2d7e24 */ /* 0x000fc4000f8e00ff */
[----:B------:R-:W-:Y:S01]  /*4d800*/  IMAD.U32 R38, RZ, RZ, UR7 ;  /* 0x00000007ff267e24 */ /* 0x000fe2000f8e00ff */
[----:B------:R-:W5:Y:S01]  /*4d810*/  LDL.LU R79, [R1+0x6f4] ;  /* 0x0006f400014f7983 */ /* 0x000f620000300800 */
[----:B------:R-:W-:Y:S02]  /*4d820*/  IMAD.U32 R47, RZ, RZ, UR52 ;  /* 0x00000034ff2f7e24 */ /* 0x000fe4000f8e00ff */
[----:B------:R-:W-:Y:S01]  /*4d830*/  IMAD.U32 R40, RZ, RZ, UR7 ;  /* 0x00000007ff287e24 */ /* 0x000fe2000f8e00ff */
[----:B------:R-:W5:Y:S01]  /*4d840*/  LDL.LU R75, [R1+0x6f8] ;  /* 0x0006f800014b7983 */ /* 0x000f620000300800 */
[----:B------:R-:W-:Y:S02]  /*4d850*/  IMAD.U32 R49, RZ, RZ, UR52 ;  /* 0x00000034ff317e24 */ /* 0x000fe4000f8e00ff */
[----:B------:R-:W-:Y:S02]  /*4d860*/  IMAD.U32 R42, RZ, RZ, UR7 ;  /* 0x00000007ff2a7e24 */ /* 0x000fe4000f8e00ff */
[----:B------:R-:W-:-:S02]  /*4d870*/  IMAD.U32 R51, RZ, RZ, UR52 ;  /* 0x00000034ff337e24 */ /* 0x000fc4000f8e00ff */
[----:B------:R-:W-:Y:S02]  /*4d880*/  IMAD.U32 R44, RZ, RZ, UR7 ;  /* 0x00000007ff2c7e24 */ /* 0x000fe4000f8e00ff */
[----:B------:R-:W-:Y:S01]  /*4d890*/  IMAD.U32 R53, RZ, RZ, UR52 ;  /* 0x00000034ff357e24 */ /* 0x000fe2000f8e00ff */
[----:B----4-:R-:W-:Y:S01]  /*4d8a0*/  @!P4 IADD3 R32, P5, P6, R24, UR52, R32 ;  /* 0x000000341820cc10 */ /* 0x010fe2000febe020 */
[----:B------:R-:W-:Y:S02]  /*4d8b0*/  IMAD.U32 R46, RZ, RZ, UR7 ;  /* 0x00000007ff2e7e24 */ /* 0x000fe4000f8e00ff */
[----:B------:R-:W-:Y:S01]  /*4d8c0*/  IMAD.U32 R55, RZ, RZ, UR52 ;  /* 0x00000034ff377e24 */ /* 0x000fe2000f8e00ff */
[----:B------:R-:W-:Y:S01]  /*4d8d0*/  @!P4 IADD3.X R33, R29, UR7, R33, P5, P6 ;  /* 0x000000071d21cc10 */ /* 0x000fe2000afec421 */
[----:B------:R-:W-:Y:S01]  /*4d8e0*/  IMAD.U32 R48, RZ, RZ, UR7 ;  /* 0x00000007ff307e24 */ /* 0x000fe2000f8e00ff */
[----:B------:R-:W-:Y:S01]  /*4d8f0*/  ISETP.LT.OR P4, PT, R28, 0xa2, !P0 ;  /* 0x000000a21c00780c */ /* 0x000fe20004781670 */
[----:B------:R-:W-:-:S02]  /*4d900*/  IMAD.U32 R57, RZ, RZ, UR52 ;  /* 0x00000034ff397e24 */ /* 0x000fc4000f8e00ff */
[----:B------:R-:W-:Y:S01]  /*4d910*/  IMAD.U32 R50, RZ, RZ, UR7 ;  /* 0x00000007ff327e24 */ /* 0x000fe2000f8e00ff */
[----:B------:R-:W-:Y:S01]  /*4d920*/  P2R R34, PR, RZ, 0x10 ;  /* 0x00000010ff227803 */ /* 0x000fe20000000000 */
[----:B------:R-:W-:Y:S02]  /*4d930*/  IMAD.U32 R59, RZ, RZ, UR52 ;  /* 0x00000034ff3b7e24 */ /* 0x000fe4000f8e00ff */
[----:B------:R-:W-:-:S06]  /*4d940*/  IMAD.U32 R52, RZ, RZ, UR7 ;  /* 0x00000007ff347e24 */ /* 0x000fcc000f8e00ff */
        /* <DEDUP_REMOVED lines=8> */
[----:B------:R-:W-:Y:S02]  /*4d9d0*/  ISETP.LT.OR P4, PT, R28, 0xaa, !P0 ;  /* 0x000000aa1c00780c */ /* 0x000fe40004781670 */
[----:B------:R-:W-:Y:S02]  /*4d9e0*/  LOP3.LUT P6, RZ, R0, 0x2000, RZ, 0xc0, !PT ;  /* 0x0000200000ff7812 */ /* 0x000fe400078cc0ff */
        /* <DEDUP_REMOVED lines=23> */
[----:B-1----:R-:W0:Y:S08]  /*4db60*/  @!P4 LDC.64 R14, c[0x0][0x5c0] ;  /* 0x00017000ff0ecb82 */ /* 0x002e300000000a00 */
[----:B------:R-:W1:Y:S01]  /*4db70*/  @!P5 LDC.64 R8, c[0x0][0x5c0] ;  /* 0x00017000ff08db82 */ /* 0x000e620000000a00 */
        /* <DEDUP_REMOVED lines=11> */
[C---:B------:R-:W-:Y:S02]  /*4dc30*/  @!P4 IADD3.X R11, R29.reuse, UR58, R11, P0, P1 ;  /* 0x0000003a1d0bcc10 */ /* 0x040fe400087e240b */
[----:B------:R-:W-:Y:S02]  /*4dc40*/  ISETP.LT.OR P4, PT, R28, 0xaa, !P6 ;  /* 0x000000aa1c00780c */ /* 0x000fe40007781670 */
[----:B-1----:R-:W-:Y:S02]  /*4dc50*/  @!P5 IADD3 R8, P0, P1, R24, UR59, R8 ;  /* 0x0000003b1808dc10 */ /* 0x002fe4000f91e008 */
[----:B------:R-:W-:Y:S02]  /*4dc60*/  P2R R74, PR, RZ, 0x10 ;  /* 0x00000010ff4a7803 */ /* 0x000fe40000000000 */
[----:B------:R-:W-:Y:S02]  /*4dc70*/  @!P5 IADD3.X R9, R29, UR58, R9, P0, P1 ;  /* 0x0000003a1d09dc10 */ /* 0x000fe400087e2409 */
[----:B------:R-:W-:-:S04]  /*4dc80*/  ISETP.LT.OR P5, PT, R28, 0xaa, !P2 ;  /* 0x000000aa1c00780c */ /* 0x000fc800057a1670 */
[----:B------:R-:W-:Y:S01]  /*4dc90*/  P2R R62, PR, RZ, 0x20 ;  /* 0x00000020ff3e7803 */ /* 0x000fe20000000000 */
[----:B------:R-:W0:Y:S02]  /*4dca0*/  @!P4 LDC.64 R6, c[0x0][0x5c0] ;  /* 0x00017000ff06cb82 */ /* 0x000e240000000a00 */
[----:B0-----:R-:W-:-:S04]  /*4dcb0*/  @!P4 IADD3 R6, P0, P1, R24, UR59, R6 ;  /* 0x0000003b1806cc10 */ /* 0x001fc8000f91e006 */
        /* <DEDUP_REMOVED lines=9> */
[C---:B------:R-:W-:Y:S02]  /*4dd50*/  ISETP.LT.OR P4, PT, R28.reuse, 0xa9, !P2 ;  /* 0x000000a91c00780c */ /* 0x040fe40005781670 */
[----:B------:R-:W-:Y:S02]  /*4dd60*/  ISETP.LT.OR P2, PT, R28, 0xa1, !P3 ;  /* 0x000000a11c00780c */ /* 0x000fe40005f41670 */
[----:B------:R-:W-:Y:S02]  /*4dd70*/  P2R R63, PR, RZ, 0x10 ;  /* 0x00000010ff3f7803 */ /* 0x000fe40000000000 */
[----:B------:R-:W-:-:S07]  /*4dd80*/  P2R R61, PR, RZ, 0x4 ;  /* 0x00000004ff3d7803 */ /* 0x000fce0000000000 */
[----:B------:R-:W-:-:S04]  /*4dd90*/  @!P4 IADD3 R49, P1, P0, R49, UR57, R24 ;  /* 0x000000393131cc10 */ /* 0x000fc8000f83e018 */
[--C-:B------:R-:W-:Y:S02]  /*4dda0*/  @!P4 IADD3.X R42, R42, UR56, R29.reuse, P1, P0 ;  /* 0x000000382a2acc10 */ /* 0x100fe40008fe041d */
[--C-:B------:R-:W-:Y:S02]  /*4ddb0*/  @!P5 IADD3 R51, P1, P0, R51, UR57, R24.reuse ;  /* 0x000000393333dc10 */ /* 0x100fe4000f83e018 */
[----:B------:R-:W-:Y:S02]  /*4ddc0*/  LOP3.LUT P4, RZ, R0, 0x20000, RZ, 0xc0, !PT ;  /* 0x0002000000ff7812 */ /* 0x000fe4000788c0ff */
[----:B------:R-:W-:Y:S02]  /*4ddd0*/  @!P5 IADD3.X R44, R44, UR56, R29, P1, P0 ;  /* 0x000000382c2cdc10 */ /* 0x000fe40008fe041d */
[----:B------:R-:W-:-:S04]  /*4dde0*/  @!P2 IADD3 R53, P1, P0, R53, UR59, R24 ;  /* 0x0000003b3535ac10 */ /* 0x000fc8000f83e018 */
[----:B------:R-:W-:Y:S02]  /*4ddf0*/  @!P2 IADD3.X R46, R46, UR58, R29, P1, P0 ;  /* 0x0000003a2e2eac10 */ /* 0x000fe40008fe041d */
[----:B------:R-:W-:Y:S02]  /*4de00*/  ISETP.LT.OR P1, PT, R28, 0xa2, !P3 ;  /* 0x000000a21c00780c */ /* 0x000fe40005f21670 */
[----:B------:R-:W-:Y:S01]  /*4de10*/  ISETP.NE.AND P2, PT, R3, RZ, PT ;  /* 0x000000ff0300720c */ /* 0x000fe20003f45270 */
[----:B--2---:R-:W-:Y:S01]  /*4de20*/  FMUL R3, R36, UR4 ;  /* 0x0000000424037c20 */ /* 0x004fe20008400000 */
[----:B------:R-:W-:-:S09]  /*4de30*/  P2R R60, PR, RZ, 0x2 ;  /* 0x00000002ff3c7803 */ /* 0x000fd20000000000 */
[----:B------:R-:W-:-:S04]  /*4de40*/  @!P1 IADD3 R55, P6, P0, R55, UR59, R24 ;  /* 0x0000003b37379c10 */ /* 0x000fc8000f8de018 */
[----:B------:R-:W-:Y:S02]  /*4de50*/  @!P1 IADD3.X R48, R48, UR58, R29, P6, P0 ;  /* 0x0000003a30309c10 */ /* 0x000fe4000b7e041d */
[C---:B------:R-:W-:Y:S02]  /*4de60*/  ISETP.LT.OR P0, PT, R28.reuse, 0xa9, !P3 ;  /* 0x000000a91c00780c */ /* 0x040fe40005f01670 */
[----:B------:R-:W-:Y:S02]  /*4de70*/  ISETP.LT.OR P3, PT, R28, 0xaa, !P3 ;  /* 0x000000aa1c00780c */ /* 0x000fe40005f61670 */
[----:B------:R-:W-:Y:S02]  /*4de80*/  P2R R58, PR, RZ, 0x1 ;  /* 0x00000001ff3a7803 */ /* 0x000fe40000000000 */
[----:B------:R-:W-:-:S07]  /*4de90*/  F2FP.SATFINITE.E4M3.F32.PACK_AB_MERGE_C R39, RZ, R3, RZ ;  /* 0x00000003ff27723e */ /* 0x000fce00048070ff */
[--C-:B------:R-:W-:Y:S02]  /*4dea0*/  @!P0 IADD3 R57, P5, P6, R57, UR59, R24.reuse ;  /* 0x0000003b39398c10 */ /* 0x100fe4000febe018 */
[----:B------:R-:W-:Y:S02]  /*4deb0*/  P2R R56, PR, RZ, 0x8 ;  /* 0x00000008ff387803 */ /* 0x000fe40000000000 */
[--C-:B------:R-:W-:Y:S02]  /*4dec0*/  @!P0 IADD3.X R50, R50, UR58, R29.reuse, P5, P6 ;  /* 0x0000003a32328c10 */ /* 0x100fe4000afec41d */
[----:B------:R-:W-:Y:S02]  /*4ded0*/  @!P3 IADD3 R59, P1, P6, R59, UR59, R24 ;  /* 0x0000003b3b3bbc10 */ /* 0x000fe4000fe3e018 */
[----:B------:R-:W-:Y:S02]  /*4dee0*/  ISETP.NE.AND P5, PT, R34, RZ, PT ;  /* 0x000000ff2200720c */ /* 0x000fe40003fa5270 */
[----:B------:R-:W-:-:S02]  /*4def0*/  @!P3 IADD3.X R52, R52, UR58, R29, P1, P6 ;  /* 0x0000003a3434bc10 */ /* 0x000fc40008fec41d */
[----:B------:R-:W-:-:S13]  /*4df00*/  ISETP.LT.OR P6, PT, R28, 0xa1, !P4 ;  /* 0x000000a11c00780c */ /* 0x000fda00067c1670 */
[----:B------:R-:W0:Y:S01]  /*4df10*/  @!P6 LDC.64 R34, c[0x0][0x5c0] ;  /* 0x00017000ff22eb82 */ /* 0x000e220000000a00 */
[----:B---3--:R-:W-:Y:S02]  /*4df20*/  FMUL R3, R78, UR4 ;  /* 0x000000044e037c20 */ /* 0x008fe40008400000 */
[----:B------:R-:W2:Y:S01]  /*4df30*/  LDL.LU R78, [R1+0x6fc] ;  /* 0x0006fc00014e7983 */ /* 0x000ea20000300800 */
[----:B0-----:R-:W-:-:S05]  /*4df40*/  @!P6 IADD3 R34, P0, R24, R34, RZ ;  /* 0x000000221822e210 */ /* 0x001fca0007f1e0ff */
[----:B------:R-:W-:-:S05]  /*4df50*/  @!P6 IMAD.X R35, R29, 0x1, R35, P0 ;  /* 0x000000011d23e824 */ /* 0x000fca00000e0623 */
[----:B------:R0:W-:Y:S01]  /*4df60*/  @!P6 STG.E.U8 desc[UR54][R34.64+0xa0], R39 ;  /* 0x0000a0272200e986 */ /* 0x0001e2000c101136 */
[----:B------:R-:W-:-:S13]  /*4df70*/  ISETP.LT.OR P6, PT, R28, 0xa2, !P4 ;  /* 0x000000a21c00780c */ /* 0x000fda00067c1670 */
[----:B------:R-:W1:Y:S01]  /*4df80*/  @!P6 LDC.64 R36, c[0x0][0x5c0] ;  /* 0x00017000ff24eb82 */ /* 0x000e620000000a00 */
[----:B------:R-:W-:Y:S02]  /*4df90*/  ISETP.NE.AND P3, PT, R41, RZ, PT ;  /* 0x000000ff2900720c */ /* 0x000fe40003f65270 */
[----:B------:R-:W-:Y:S01]  /*4dfa0*/  F2FP.SATFINITE.E4M3.F32.PACK_AB_MERGE_C R41, RZ, R3, RZ ;  /* 0x00000003ff29723e */ /* 0x000fe200048070ff */
[----:B-----5:R-:W-:Y:S02]  /*4dfb0*/  FMUL R3, R77, UR4 ;  /* 0x000000044d037c20 */ /* 0x020fe40008400000 */
[----:B------:R-:W3:Y:S04]  /*4dfc0*/  LDL.LU R77, [R1+0x700] ;  /* 0x00070000014d7983 */ /* 0x000ee80000300800 */
[----:B------:R-:W4:Y:S01]  /*4dfd0*/  LDL.LU R80, [R1+0x704] ;  /* 0x0007040001507983 */ /* 0x000f220000300800 */
[----:B-1----:R-:W-:-:S05]  /*4dfe0*/  @!P6 IADD3 R36, P0, R24, R36, RZ ;  /* 0x000000241824e210 */ /* 0x002fca0007f1e0ff */
[----:B------:R-:W-:Y:S01]  /*4dff0*/  @!P6 IMAD.X R37, R29, 0x1, R37, P0 ;  /* 0x000000011d25e824 */ /* 0x000fe200000e0625 */
[----:B------:R-:W-:Y:S02]  /*4e000*/  ISETP.NE.AND P0, PT, R43, RZ, PT ;  /* 0x000000ff2b00720c */ /* 0x000fe40003f05270 */
[----:B------:R-:W-:Y:S01]  /*4e010*/  F2FP.SATFINITE.E4M3.F32.PACK_AB_MERGE_C R43, RZ, R3, RZ ;  /* 0x00000003ff2b723e */ /* 0x000fe200048070ff */
[----:B------:R-:W-:Y:S02]  /*4e020*/  FMUL R3, R76, UR4 ;  /* 0x000000044c037c20 */ /* 0x000fe40008400000 */
[----:B------:R-:W5:Y:S03]  /*4e030*/  LDL.LU R76, [R1+0x708] ;  /* 0x00070800014c7983 */ /* 0x000f660000300800 */
[----:B0-----:R-:W-:Y:S01]  /*4e040*/  F2FP.SATFINITE.E4M3.F32.PACK_AB_MERGE_C R39, RZ, R3, RZ ;  /* 0x00000003ff27723e */ /* 0x001fe200048070ff */
[----:B------:R-:W-:-:S02]  /*4e050*/  FMUL R3, R79, UR4 ;  /* 0x000000044f037c20 */ /* 0x000fc40008400000 */
[----:B------:R-:W5:Y:S04]  /*4e060*/  LDL.LU R79, [R1+0x70c] ;  /* 0x00070c00014f7983 */ /* 0x000f680000300800 */
[----:B------:R0:W-:Y:S02]  /*4e070*/  @!P6 STG.E.U8 desc[UR54][R36.64+0xa1], R41 ;  /* 0x0000a1292400e986 */ /* 0x0001e4000c101136 */
[----:B0-----:R-:W-:Y:S01]  /*4e080*/  F2FP.SATFINITE.E4M3.F32.PACK_AB_MERGE_C R37, RZ, R3, RZ ;  /* 0x00000003ff25723e */ /* 0x001fe200048070ff */
[----:B------:R-:W-:Y:S02]  /*4e090*/  FMUL R3, R75, UR4 ;  /* 0x000000044b037c20 */ /* 0x000fe40008400000 */
[----:B------:R-:W5:Y:S01]  /*4e0a0*/  LDL.LU R75, [R1+0x710] ;  /* 0x00071000014b7983 */ /* 0x000f620000300800 */
[----:B------:R-:W-:-:S13]  /*4e0b0*/  ISETP.LT.OR P6, PT, R28, 0xa9, !P4 ;  /* 0x000000a91c00780c */ /* 0x000fda00067c1670 */
[----:B------:R-:W0:Y:S01]  /*4e0c0*/  @!P6 LDC.64 R34, c[0x0][0x5c0] ;  /* 0x00017000ff22eb82 */ /* 0x000e220000000a00 */
[----:B------:R-:W-:Y:S01]  /*4e0d0*/  P2R R54, PR, RZ, 0x8 ;  /* 0x00000008ff367803 */ /* 0x000fe20000000000 */
[----:B------:R-:W-:Y:S04]  /*4e0e0*/  @!P2 STG.E.U8 desc[UR54][R32.64+0xa0], R43 ;  /* 0x0000a02b2000a986 */ /* 0x000fe8000c101136 */
[----:B------:R1:W-:Y:S02]  /*4e0f0*/  @!P5 STG.E.U8 desc[UR54][R30.64+0xa1], R39 ;  /* 0x0000a1271e00d986 */ /* 0x0003e4000c101136 */
[----:B-1----:R-:W-:Y:S02]  /*4e100*/  F2FP.SATFINITE.E4M3.F32.PACK_AB_MERGE_C R31, RZ, R3, RZ ;  /* 0x00000003ff1f723e */ /* 0x002fe400048070ff */
[----:B0-----:R-:W-:-:S05]  /*4e110*/  @!P6 IADD3 R34, P3, R24, R34, RZ ;  /* 0x000000221822e210 */ /* 0x001fca0007f7e0ff */
[----:B------:R-:W-:-:S05]  /*4e120*/  @!P6 IMAD.X R35, R29, 0x1, R35, P3 ;  /* 0x000000011d23e824 */ /* 0x000fca00018e0623 */
[----:B------:R0:W-:Y:S01]  /*4e130*/  @!P6 STG.E.U8 desc[UR54][R34.64+0xa8], R37 ;  /* 0x0000a8252200e986 */ /* 0x0001e2000c101136 */
[----:B------:R-:W-:-:S13]  /*4e140*/  ISETP.LT.OR P6, PT, R28, 0xaa, !P4 ;  /* 0x000000aa1c00780c */ /* 0x000fda00067c1670 */
[----:B------:R-:W1:Y:S01]  /*4e150*/  @!P6 LDC.64 R32, c[0x0][0x5c0] ;  /* 0x00017000ff20eb82 */ /* 0x000e620000000a00 */
[----:B------:R-:W-:Y:S02]  /*4e160*/  ISETP.NE.AND P3, PT, R54, RZ, PT ;  /* 0x000000ff3600720c */ /* 0x000fe40003f65270 */
[----:B-1----:R-:W-:-:S05]  /*4e170*/  @!P6 IADD3 R32, P4, R24, R32, RZ ;  /* 0x000000201820e210 */ /* 0x002fca0007f9e0ff */
[----:B------:R-:W-:-:S05]  /*4e180*/  @!P6 IMAD.X R33, R29, 0x1, R33, P4 ;  /* 0x000000011d21e824 */ /* 0x000fca00020e0621 */
[----:B------:R1:W-:Y:S01]  /*4e190*/  @!P6 STG.E.U8 desc[UR54][R32.64+0xa9], R31 ;  /* 0x0000a91f2000e986 */ /* 0x0003e2000c101136 */
[----:B--2---:R-:W-:-:S03]  /*4e1a0*/  FMUL R3, R78, UR4 ;  /* 0x000000044e037c20 */ /* 0x004fc60008400000 */
[----:B------:R-:W2:Y:S02]  /*4e1b0*/  LDL.LU R78, [R1+0x714] ;  /* 0x00071400014e7983 */ /* 0x000ea40000300800 */
[----:B------:R-:W-:-:S05]  /*4e1c0*/  F2FP.SATFINITE.E4M3.F32.PACK_AB_MERGE_C R39, RZ, R3, RZ ;  /* 0x00000003ff27723e */ /* 0x000fca00048070ff */
[----:B------:R-:W-:Y:S01]  /*4e1d0*/  @!P3 STG.E.U8 desc[UR54][R26.64+0xa8], R39 ;  /* 0x0000a8271a00b986 */ /* 0x000fe2000c101136 */
[----:B---3--:R-:W-:-:S03]  /*4e1e0*/  FMUL R3, R77, UR4 ;  /* 0x000000044d037c20 */ /* 0x008fc60008400000 */
[----:B------:R-:W3:Y:S02]  /*4e1f0*/  LDL.LU R77, [R1+0x718] ;  /* 0x00071800014d7983 */ /* 0x000ee40000300800 */
[----:B0-----:R-:W-:Y:S01]  /*4e200*/  F2FP.SATFINITE.E4M3.F32.PACK_AB_MERGE_C R35, RZ, R3, RZ ;  /* 0x00000003ff23723e */ /* 0x001fe200048070ff */
[----:B----4-:R-:W-:-:S05]  /*4e210*/  FMUL R3, R80, UR4 ;  /* 0x0000000450037c20 */ /* 0x010fca0008400000 */
[----:B------:R-:W-:Y:S01]  /*4e220*/  F2FP.SATFINITE.E4M3.F32.PACK_AB_MERGE_C R37, RZ, R3, RZ ;  /* 0x00000003ff25723e */ /* 0x000fe200048070ff */
[----:B-----5:R-:W-:Y:S02]  /*4e230*/  FMUL R3, R76, UR4 ;  /* 0x000000044c037c20 */ /* 0x020fe40008400000 */
[----:B------:R-:W4:Y:S04]  /*4e240*/  LDL.LU R76, [R1+0x71c] ;  /* 0x00071c00014c7983 */ /* 0x000f280000300800 */
[----:B------:R-:W5:Y:S01]  /*4e250*/  LDL.LU R81, [R1+0x720] ;  /* 0x0007200001517983 */ /* 0x000f620000300800 */
[----:B-1----:R-:W-:Y:S01]  /*4e260*/  F2FP.SATFINITE.E4M3.F32.PACK_AB_MERGE_C R31, RZ, R3, RZ ;  /* 0x00000003ff1f723e */ /* 0x002fe200048070ff */
[----:B------:R-:W-:Y:S02]  /*4e270*/  FMUL R3, R79, UR4 ;  /* 0x000000044f037c20 */ /* 0x000fe40008400000 */
[----:B------:R-:W5:Y:S04]  /*4e280*/  LDL.LU R80, [R1+0x724] ;  /* 0x0007240001507983 */ /* 0x000f680000300800 */
[----:B------:R0:W-:Y:S02]  /*4e290*/  @!P0 STG.E.U8 desc[UR54][R22.64+0xa9], R35 ;  /* 0x0000a92316008986 */ /* 0x0001e4000c101136 */
[----:B0-----:R-:W-:Y:S01]  /*4e2a0*/  F2FP.SATFINITE.E4M3.F32.PACK_AB_MERGE_C R23, RZ, R3, RZ ;  /* 0x00000003ff17723e */ /* 0x001fe200048070ff */
[----:B------:R-:W-:-:S02]  /*4e2b0*/  FMUL R3, R75, UR4 ;  /* 0x000000044b037c20 */ /* 0x000fc40008400000 */
[----:B------:R-:W5:Y:S01]  /*4e2c0*/  LDL.LU R75, [R1+0x728] ;  /* 0x00072800014b7983 */ /* 0x000f620000300800 */
[----:B------:R-:W-:Y:S02]  /*4e2d0*/  ISETP.NE.AND P2, PT, R68, RZ, PT ;  /* 0x000000ff4400720c */ /* 0x000fe40003f45270 */
[----:B------:R-:W-:-:S11]  /*4e2e0*/  ISETP.NE.AND P1, PT, R66, RZ, PT ;  /* 0x000000ff4200720c */ /* 0x000fd60003f25270 */
[----:B------:R-:W0:Y:S01]  /*4e2f0*/  @!P2 LDC.64 R32, c[0x0][0x5c0] ;  /* 0x00017000ff20ab82 */ /* 0x000e220000000a00 */
[----:B------:R-:W-:Y:S02]  /*4e300*/  ISETP.NE.AND P6, PT, R67, RZ, PT ;  /* 0x000000ff4300720c */ /* 0x000fe40003fc5270 */
[----:B------:R-:W-:Y:S01]  /*4e310*/  ISETP.NE.AND P5, PT, R69, RZ, PT ;  /* 0x000000ff4500720c */ /* 0x000fe20003fa5270 */
[----:B------:R-:W-:Y:S10]  /*4e320*/  @!P1 STG.E.U8 desc[UR54][R20.64+0xa0], R37 ;  /* 0x0000a02514009986 */ /* 0x000ff4000c101136 */
[----:B------:R1:W-:Y:S01]  /*4e330*/  @!P6 STG.E.U8 desc[UR54][R18.64+0xa1], R31 ;  /* 0x0000a11f1200e986 */ /* 0x0003e2000c101136 */
[----:B0-----:R-:W-:-:S05]  /*4e340*/  @!P2 IADD3 R26, P6, R45, R32, RZ ;  /* 0x000000202d1aa210 */ /* 0x001fca0007fde0ff */
[----:B------:R-:W-:Y:S02]  /*4e350*/  @!P2 IMAD.X R27, R38, 0x1, R33, P6 ;  /* 0x00000001261ba824 */ /* 0x000fe400030e0621 */
[----:B------:R-:W0:Y:S01]  /*4e360*/  @!P5 LDC.64 R32, c[0x0][0x5c0] ;  /* 0x00017000ff20db82 */ /* 0x000e220000000a00 */
[----:B------:R-:W-:Y:S02]  /*4e370*/  ISETP.NE.AND P4, PT, R70, RZ, PT ;  /* 0x000000ff4600720c */ /* 0x000fe40003f85270 */
[----:B-1----:R-:W-:Y:S01]  /*4e380*/  F2FP.SATFINITE.E4M3.F32.PACK_AB_MERGE_C R31, RZ, R3, RZ ;  /* 0x00000003ff1f723e */ /* 0x002fe200048070ff */
[----:B------:R1:W-:Y:S01]  /*4e390*/  @!P2 STG.E.U8 desc[UR54][R26.64+0xa0], R23 ;  /* 0x0000a0171a00a986 */ /* 0x0003e2000c101136 */
[----:B0-----:R-:W-:-:S05]  /*4e3a0*/  @!P5 IADD3 R20, P6, R47, R32, RZ ;  /* 0x000000202f14d210 */ /* 0x001fca0007fde0ff */
[----:B------:R-:W-:-:S05]  /*4e3b0*/  @!P5 IMAD.X R21, R40, 0x1, R33, P6 ;  /* 0x000000012815d824 */ /* 0x000fca00030e0621 */
[----:B------:R0:W-:Y:S01]  /*4e3c0*/  @!P5 STG.E.U8 desc[UR54][R20.64+0xa1], R31 ;  /* 0x0000a11f1400d986 */ /* 0x0001e2000c101136 */
[----:B------:R-:W-:Y:S02]  /*4e3d0*/  ISETP.NE.AND P5, PT, R62, RZ, PT ;  /* 0x000000ff3e00720c */ /* 0x000fe40003fa5270 */
[----:B------:R-:W-:-:S11]  /*4e3e0*/  ISETP.NE.AND P6, PT, R71, RZ, PT ;  /* 0x000000ff4700720c */ /* 0x000fd60003fc5270 */
[----:B-1----:R-:W1:Y:S01]  /*4e3f0*/  @!P5 LDC.64 R26, c[0x0][0x5c0] ;  /* 0x00017000ff1adb82 */ /* 0x002e620000000a00 */
[----:B--2---:R-:W-:Y:S02]  /*4e400*/  FMUL R3, R78, UR4 ;  /* 0x000000044e037c20 */ /* 0x004fe40008400000 */
[----:B------:R-:W2:Y:S03]  /*4e410*/  LDL.LU R78, [R1+0x72c] ;  /* 0x00072c00014e7983 */ /* 0x000ea60000300800 */
[----:B------:R-:W-:-:S05]  /*4e420*/  F2FP.SATFINITE.E4M3.F32.PACK_AB_MERGE_C R33, RZ, R3, RZ ;  /* 0x00000003ff21723e */ /* 0x000fca00048070ff */
[----:B------:R1:W-:Y:S01]  /*4e430*/  @!P4 STG.E.U8 desc[UR54][R16.64+0xa8], R33 ;  /* 0x0000a8211000c986 */ /* 0x0003e2000c101136 */
[----:B------:R-:W-:-:S13]  /*4e440*/  ISETP.NE.AND P4, PT, R63, RZ, PT ;  /* 0x000000ff3f00720c */ /* 0x000fda0003f85270 */
[----:B------:R-:W0:Y:S01]  /*4e450*/  @!P4 LDC.64 R18, c[0x0][0x5c0] ;  /* 0x00017000ff12cb82 */ /* 0x000e220000000a00 */
[----:B---3--:R-:W-:Y:S02]  /*4e460*/  FMUL R3, R77, UR4 ;  /* 0x000000044d037c20 */ /* 0x008fe40008400000 */
[----:B------:R-:W3:Y:S03]  /*4e470*/  LDL.LU R77, [R1+0x730] ;  /* 0x00073000014d7983 */ /* 0x000ee60000300800 */
[----:B------:R-:W-:Y:S01]  /*4e480*/  F2FP.SATFINITE.E4M3.F32.PACK_AB_MERGE_C R23, RZ, R3, RZ ;  /* 0x00000003ff17723e */ /* 0x000fe200048070ff */
[----:B------:R-:W3:Y:S04]  /*4e490*/  LDL.LU R79, [R1+0x734] ;  /* 0x00073400014f7983 */ /* 0x000ee80000300800 */
[----:B------:R1:W-:Y:S01]  /*4e4a0*/  @!P6 STG.E.U8 desc[UR54][R14.64+0xa9], R23 ;  /* 0x0000a9170e00e986 */ /* 0x0003e2000c101136 */
[----:B0-----:R-:W-:Y:S01]  /*4e4b0*/  @!P4 IADD3 R18, P6, R49, R18, RZ ;  /* 0x000000123112c210 */ /* 0x001fe20007fde0ff */
[----:B----4-:R-:W-:-:S02]  /*4e4c0*/  FMUL R3, R76, UR4 ;  /* 0x000000044c037c20 */ /* 0x010fc40008400000 */
[----:B------:R-:W4:Y:S03]  /*4e4d0*/  LDL.LU R76, [R1+0x738] ;  /* 0x00073800014c7983 */ /* 0x000f260000300800 */
[----:B------:R-:W-:Y:S01]  /*4e4e0*/  F2FP.SATFINITE.E4M3.F32.PACK_AB_MERGE_C R21, RZ, R3, RZ ;  /* 0x00000003ff15723e */ /* 0x000fe200048070ff */
[----:B-----5:R-:W-:Y:S01]  /*4e4f0*/  FMUL R3, R81, UR4 ;  /* 0x0000000451037c20 */ /* 0x020fe20008400000 */
[----:B------:R-:W-:Y:S01]  /*4e500*/  @!P4 IMAD.X R19, R42, 0x1, R19, P6 ;  /* 0x000000012a13c824 */ /* 0x000fe200030e0613 */
[----:B-1----:R-:W-:-:S03]  /*4e510*/  @!P5 IADD3 R16, P6, R51, R26, RZ ;  /* 0x0000001a3310d210 */ /* 0x002fc60007fde0ff */
[----:B------:R-:W-:Y:S01]  /*4e520*/  F2FP.SATFINITE.E4M3.F32.PACK_AB_MERGE_C R23, RZ, R3, RZ ;  /* 0x00000003ff17723e */ /* 0x000fe200048070ff */
[----:B------:R-:W-:Y:S01]  /*4e530*/  FMUL R3, R80, UR4 ;  /* 0x0000000450037c20 */ /* 0x000fe20008400000 */
[----:B------:R-:W-:-:S04]  /*4e540*/  @!P5 IMAD.X R17, R44, 0x1, R27, P6 ;  /* 0x000000012c11d824 */ /* 0x000fc800030e061b */
[----:B------:R-:W-:Y:S01]  /*4e550*/  F2FP.SATFINITE.E4M3.F32.PACK_AB_MERGE_C R27, RZ, R3, RZ ;  /* 0x00000003ff1b723e */ /* 0x000fe200048070ff */
[----:B------:R-:W-:Y:S02]  /*4e560*/  FMUL R3, R75, UR4 ;  /* 0x000000044b037c20 */ /* 0x000fe40008400000 */
[----:B------:R-:W5:Y:S01]  /*4e570*/  LDL.LU R75, [R1+0x73c] ;  /* 0x00073c00014b7983 */ /* 0x000f620000300800 */
[----:B------:R-:W-:-:S03]  /*4e580*/  ISETP.NE.AND P2, PT, R61, RZ, PT ;  /* 0x000000ff3d00720c */ /* 0x000fc60003f45270 */
[----:B------:R0:W-:Y:S01]  /*4e590*/  @!P4 STG.E.U8 desc[UR54][R18.64+0xa8], R21 ;  /* 0x0000a8151200c986 */ /* 0x0001e2000c101136 */
[----:B------:R-:W-:-:S03]  /*4e5a0*/  ISETP.NE.AND P4, PT, R64, RZ, PT ;  /* 0x000000ff4000720c */ /* 0x000fc60003f85270 */
[----:B------:R1:W-:Y:S01]  /*4e5b0*/  @!P5 STG.E.U8 desc[UR54][R16.64+0xa9], R23 ;  /* 0x0000a9171000d986 */ /* 0x0003e2000c101136 */
[----:B------:R-:W-:-:S05]  /*4e5c0*/  ISETP.NE.AND P5, PT, R72, RZ, PT ;  /* 0x000000ff4800720c */ /* 0x000fca0003fa5270 */
[----:B------:R-:W1:Y:S01]  /*4e5d0*/  @!P2 LDC.64 R14, c[0x0][0x5c0] ;  /* 0x00017000ff0eab82 */ /* 0x000e620000000a00 */
[----:B0-----:R-:W-:-:S07]  /*4e5e0*/  F2FP.SATFINITE.E4M3.F32.PACK_AB_MERGE_C R19, RZ, R3, RZ ;  /* 0x00000003ff13723e */ /* 0x001fce00048070ff */
[----:B------:R-:W-:Y:S04]  /*4e5f0*/  @!P5 STG.E.U8 desc[UR54][R12.64+0xa0], R27 ;  /* 0x0000a01b0c00d986 */ /* 0x000fe8000c101136 */
[----:B------:R0:W-:Y:S01]  /*4e600*/  @!P4 STG.E.U8 desc[UR54][R10.64+0xa1], R19 ;  /* 0x0000a1130a00c986 */ /* 0x0001e2000c101136 */
[----:B-1----:R-:W-:-:S05]  /*4e610*/  @!P2 IADD3 R14, P5, R53, R14, RZ ;  /* 0x0000000e350ea210 */ /* 0x002fca0007fbe0ff */
[----:B------:R-:W-:Y:S02]  /*4e620*/  @!P2 IMAD.X R15, R46, 0x1, R15, P5 ;  /* 0x000000012e0fa824 */ /* 0x000fe400028e060f */
[----:B--2---:R-:W-:Y:S02]  /*4e630*/  FMUL R3, R78, UR4 ;  /* 0x000000044e037c20 */ /* 0x004fe40008400000 */
[----:B------:R-:W2:Y:S03]  /*4e640*/  LDL.LU R78, [R1+0x740] ;  /* 0x00074000014e7983 */ /* 0x000ea60000300800 */
[----:B------:R-:W-:-:S05]  /*4e650*/  F2FP.SATFINITE.E4M3.F32.PACK_AB_MERGE_C R17, RZ, R3, RZ ;  /* 0x00000003ff11723e */ /* 0x000fca00048070ff */
[----:B------:R1:W-:Y:S01]  /*4e660*/  @!P2 STG.E.U8 desc[UR54][R14.64+0xa0], R17 ;  /* 0x0000a0110e00a986 */ /* 0x0003e2000c101136 */
[----:B---3--:R-:W-:-:S03]  /*4e670*/  FMUL R3, R77, UR4 ;  /* 0x000000044d037c20 */ /* 0x008fc60008400000 */
[----:B------:R-:W3:Y:S02]  /*4e680*/  LDL.LU R77, [R1+0x744] ;  /* 0x00074400014d7983 */ /* 0x000ee40000300800 */
[----:B0-----:R-:W-:Y:S01]  /*4e690*/  F2FP.SATFINITE.E4M3.F32.PACK_AB_MERGE_C R19, RZ, R3, RZ ;  /* 0x00000003ff13723e */ /* 0x001fe200048070ff */
[----:B------:R-:W-:Y:S01]  /*4e6a0*/  FMUL R3, R79, UR4 ;  /* 0x000000044f037c20 */ /* 0x000fe20008400000 */
[----:B----4-:R-:W-:Y:S02]  /*4e6b0*/  FMUL R10, R76, UR4 ;  /* 0x000000044c0a7c20 */ /* 0x010fe40008400000 */
[----:B------:R-:W4:Y:S02]  /*4e6c0*/  LDL.LU R76, [R1+0x748] ;  /* 0x00074800014c7983 */ /* 0x000f240000300800 */
[----:B-1----:R-:W-:Y:S01]  /*4e6d0*/  F2FP.SATFINITE.E4M3.F32.PACK_AB_MERGE_C R15, RZ, R3, RZ ;  /* 0x00000003ff0f723e */ /* 0x002fe200048070ff */
[----:B-----5:R-:W-:Y:S02]  /*4e6e0*/  FMUL R3, R75, UR4 ;  /* 0x000000044b037c20 */ /* 0x020fe40008400000 */
[----:B------:R-:W5:Y:S01]  /*4e6f0*/  LDL.LU R75, [R1+0x74c] ;  /* 0x00074c00014b7983 */ /* 0x000f620000300800 */
[----:B------:R-:W-:-:S13]  /*4e700*/  ISETP.NE.AND P1, PT, R60, RZ, PT ;  /* 0x000000ff3c00720c */ /* 0x000fda0003f25270 */
[----:B------:R-:W0:Y:S01]  /*4e710*/  @!P1 LDC.64 R20, c[0x0][0x5c0] ;  /* 0x00017000ff149b82 */ /* 0x000e220000000a00 */
[----:B------:R-:W-:Y:S02]  /*4e720*/  ISETP.NE.AND P0, PT, R58, RZ, PT ;  /* 0x000000ff3a00720c */ /* 0x000fe40003f05270 */
[----:B------:R-:W-:Y:S02]  /*4e730*/  ISETP.NE.AND P3, PT, R56, RZ, PT ;  /* 0x000000ff3800720c */ /* 0x000fe40003f65270 */
[----:B------:R-:W-:Y:S02]  /*4e740*/  ISETP.NE.AND P4, PT, R65, RZ, PT ;  /* 0x000000ff4100720c */ /* 0x000fe40003f85270 */
[----:B------:R-:W-:-:S09]  /*4e750*/  ISETP.NE.AND P5, PT, R73, RZ, PT ;  /* 0x000000ff4900720c */ /* 0x000fd20003fa5270 */
[----:B------:R-:W1:Y:S01]  /*4e760*/  @!P3 LDC.64 R22, c[0x0][0x5c0] ;  /* 0x00017000ff16bb82 */ /* 0x000e620000000a00 */
[----:B0-----:R-:W-:-:S05]  /*4e770*/  @!P1 IADD3 R12, P2, R55, R20, RZ ;  /* 0x00000014370c9210 */ /* 0x001fca0007f5e0ff */
[----:B------:R-:W-:Y:S02]  /*4e780*/  @!P1 IMAD.X R13, R48, 0x1, R21, P2 ;  /* 0x00000001300d9824 */ /* 0x000fe400010e0615 */
[----:B------:R-:W0:Y:S01]  /*4e790*/  @!P0 LDC.64 R20, c[0x0][0x5c0] ;  /* 0x00017000ff148b82 */ /* 0x000e220000000a00 */
[----:B------:R-:W-:Y:S02]  /*4e7a0*/  ISETP.NE.AND P6, PT, R74, RZ, PT ;  /* 0x000000ff4a00720c */ /* 0x000fe40003fc5270 */
[----:B------:R1:W-:Y:S01]  /*4e7b0*/  @!P1 STG.E.U8 desc[UR54][R12.64+0xa1], R19 ;  /* 0x0000a1130c009986 */ /* 0x0003e2000c101136 */
[----:B------:R-:W-:Y:S02]  /*4e7c0*/  F2FP.SATFINITE.E4M3.F32.PACK_AB_MERGE_C R17, RZ, R10, RZ ;  /* 0x0000000aff11723e */ /* 0x000fe400048070ff */
[----:B------:R-:W-:Y:S01]  /*4e7d0*/  ISETP.LT.OR P1, PT, R28, 0xa1, !P4 ;  /* 0x000000a11c00780c */ /* 0x000fe20006721670 */
[----:B------:R-:W-:Y:S01]  /*4e7e0*/  @!P5 STG.E.U8 desc[UR54][R8.64+0xa8], R15 ;  /* 0x0000a80f0800d986 */ /* 0x000fe2000c101136 */
[----:B-1----:R-:W-:-:S02]  /*4e7f0*/  F2FP.SATFINITE.E4M3.F32.PACK_AB_MERGE_C R19, RZ, R3, RZ ;  /* 0x00000003ff13723e */ /* 0x002fc400048070ff */
[----:B0-----:R-:W-:-:S05]  /*4e800*/  @!P0 IADD3 R10, P2, R57, R20, RZ ;  /* 0x00000014390a8210 */ /* 0x001fca0007f5e0ff */
[----:B------:R-:W-:Y:S01]  /*4e810*/  @!P0 IMAD.X R11, R50, 0x1, R21, P2 ;  /* 0x00000001320b8824 */ /* 0x000fe200010e0615 */
[----:B------:R-:W-:Y:S01]  /*4e820*/  ISETP.LT.OR P2, PT, R28, 0xa2, !P4 ;  /* 0x000000a21c00780c */ /* 0x000fe20006741670 */
[----:B------:R0:W-:Y:S02]  /*4e830*/  @!P6 STG.E.U8 desc[UR54][R6.64+0xa9], R17 ;  /* 0x0000a9110600e986 */ /* 0x0001e4000c101136 */
[----:B------:R-:W1:Y:S02]  /*4e840*/  @!P1 LDC.64 R20, c[0x0][0x5c0] ;  /* 0x00017000ff149b82 */ /* 0x000e640000000a00 */
[----:B------:R2:W-:Y:S01]  /*4e850*/  @!P0 STG.E.U8 desc[UR54][R10.64+0xa8], R19 ;  /* 0x0000a8130a008986 */ /* 0x0005e2000c101136 */
[----:B------:R-:W-:-:S05]  /*4e860*/  @!P3 IADD3 R12, P0, R59, R22, RZ ;  /* 0x000000163b0cb210 */ /* 0x000fca0007f1e0ff */
[----:B------:R-:W-:Y:S02]  /*4e870*/  @!P3 IMAD.X R13, R52, 0x1, R23, P0 ;  /* 0x00000001340db824 */ /* 0x000fe400000e0617 */
[----:B------:R-:W1:Y:S01]  /*4e880*/  @!P2 LDC.64 R22, c[0x0][0x5c0] ;  /* 0x00017000ff16ab82 */ /* 0x000e620000000a00 */
[--C-:B0-----:R-:W-:Y:S02]  /*4e890*/  @!P1 IMAD.MOV.U32 R6, RZ, RZ, R24.reuse ;  /* 0x000000ffff069224 */ /* 0x101fe400078e0018 */
[----:B------:R-:W-:Y:S02]  /*4e8a0*/  @!P1 IMAD.MOV.U32 R7, RZ, RZ, R29 ;  /* 0x000000ffff079224 */ /* 0x000fe400078e001d */
[----:B------:R-:W-:Y:S02]  /*4e8b0*/  @!P2 IMAD.MOV.U32 R8, RZ, RZ, R24 ;  /* 0x000000ffff08a224 */ /* 0x000fe400078e0018 */
[----:B------:R-:W-:-:S04]  /*4e8c0*/  @!P1 IMAD.WIDE.U32 R6, R4, 0x180, R6 ;  /* 0x0000018004069825 */ /* 0x000fc800078e0006 */
[----:B------:R-:W-:Y:S02]  /*4e8d0*/  @!P2 IMAD.MOV.U32 R9, RZ, RZ, R29 ;  /* 0x000000ffff09a224 */ /* 0x000fe400078e001d */
[----:B--2---:R-:W-:Y:S01]  /*4e8e0*/  @!P1 IMAD R10, R5, 0x180, RZ ;  /* 0x00000180050a9824 */ /* 0x004fe200078e02ff */
[----:B------:R-:W-:Y:S01]  /*4e8f0*/  ISETP.LT.OR P0, PT, R28, 0xa9, !P4 ;  /* 0x000000a91c00780c */ /* 0x000fe20006701670 */
[----:B------:R-:W-:Y:S01]  /*4e900*/  @!P2 IMAD.WIDE.U32 R8, R4, 0x180, R8 ;  /* 0x000001800408a825 */ /* 0x000fe200078e0008 */
[----:B------:R-:W-:Y:S02]  /*4e910*/  ISETP.LT.OR P4, PT, R28, 0xaa, !P4 ;  /* 0x000000aa1c00780c */ /* 0x000fe40006781670 */
[----:B------:R-:W-:-:S09]  /*4e920*/  LOP3.LUT P6, RZ, R0, 0x400000, RZ, 0xc0, !PT ;  /* 0x0040000000ff7812 */ /* 0x000fd200078cc0ff */
[----:B------:R-:W0:Y:S08]  /*4e930*/  @!P0 LDC.64 R16, c[0x0][0x5c0] ;  /* 0x00017000ff108b82 */ /* 0x000e300000000a00 */
[----:B------:R-:W2:Y:S01]  /*4e940*/  @!P4 LDC.64 R18, c[0x0][0x5c0] ;  /* 0x00017000ff12cb82 */ /* 0x000ea20000000a00 */
[----:B------:R-:W-:Y:S01]  /*4e950*/  BSSY B1, `(.L_x_116) ;  /* 0x000001e000017945 */ /* 0x000fe20003800000 */
[----:B------:R-:W-:-:S05]  /*4e960*/  FMUL R3, R78, UR4 ;  /* 0x000000044e037c20 */ /* 0x000fca0008400000 */
[----:B------:R-:W-:-:S05]  /*4e970*/  F2FP.SATFINITE.E4M3.F32.PACK_AB_MERGE_C R15, RZ, R3, RZ ;  /* 0x00000003ff0f723e */ /* 0x000fca00048070ff */
[----:B------:R4:W-:Y:S01]  /*4e980*/  @!P3 STG.E.U8 desc[UR54][R12.64+0xa9], R15 ;  /* 0x0000a90f0c00b986 */ /* 0x0009e2000c101136 */
[----:B-1----:R-:W-:-:S04]  /*4e990*/  @!P1 IADD3 R6, P3, R6, R20, RZ ;  /* 0x0000001406069210 */ /* 0x002fc80007f7e0ff */
[----:B------:R-:W-:Y:S01]  /*4e9a0*/  @!P1 IADD3.X R7, R21, R7, R10, P3, !PT ;  /* 0x0000000715079210 */ /* 0x000fe20001ffe40a */
[----:B------:R-:W-:Y:S01]  /*4e9b0*/  @!P2 IMAD R10, R5, 0x180, RZ ;  /* 0x00000180050aa824 */ /* 0x000fe200078e02ff */
[----:B------:R-:W-:-:S04]  /*4e9c0*/  @!P2 IADD3 R8, P3, R8, R22, RZ ;  /* 0x000000160808a210 */ /* 0x000fc80007f7e0ff */
[----:B------:R-:W-:Y:S01]  /*4e9d0*/  @!P2 IADD3.X R9, R23, R9, R10, P3, !PT ;  /* 0x000000091709a210 */ /* 0x000fe20001ffe40a */
[----:B---3--:R-:W-:-:S05]  /*4e9e0*/  FMUL R3, R77, UR4 ;  /* 0x000000044d037c20 */ /* 0x008fca0008400000 */
[----:B------:R-:W-:-:S05]  /*4e9f0*/  F2FP.SATFINITE.E4M3.F32.PACK_AB_MERGE_C R11, RZ, R3, RZ ;  /* 0x00000003ff0b723e */ /* 0x000fca00048070ff */
[----:B------:R1:W-:Y:S01]  /*4ea00*/  @!P1 STG.E.U8 desc[UR54][R6.64+0xa0], R11 ;  /* 0x0000a00b06009986 */ /* 0x0003e2000c101136 */
[----:B------:R-:W-:Y:S01]  /*4ea10*/  ISETP.LT.OR P1, PT, R28, 0xa1, !P6 ;  /* 0x000000a11c00780c */ /* 0x000fe20007721670 */
[----:B----4-:R-:W-:-:S05]  /*4ea20*/  FMUL R3, R76, UR4 ;  /* 0x000000044c037c20 */ /* 0x010fca0008400000 */
[----:B------:R-:W-:-:S05]  /*4ea30*/  F2FP.SATFINITE.E4M3.F32.PACK_AB_MERGE_C R13, RZ, R3, RZ ;  /* 0x00000003ff0d723e */ /* 0x000fca00048070ff */
[----:B------:R1:W-:Y:S01]  /*4ea40*/  @!P2 STG.E.U8 desc[UR54][R8.64+0xa1], R13 ;  /* 0x0000a10d0800a986 */ /* 0x0003e2000c101136 */
[----:B-----5:R-:W-:-:S05]  /*4ea50*/  FMUL R3, R75, UR4 ;  /* 0x000000044b037c20 */ /* 0x020fca0008400000 */
[----:B------:R-:W-:Y:S01]  /*4ea60*/  F2FP.SATFINITE.E4M3.F32.PACK_AB_MERGE_C R3, RZ, R3, RZ ;  /* 0x00000003ff03723e */ /* 0x000fe200048070ff */
[----:B012---:R-:W-:Y:S06]  /*4ea70*/  @P1 BRA `(.L_x_117) ;  /* 0x00000000002c1947 */ /* 0x007fec0003800000 */
        /* <DEDUP_REMOVED lines=11> */
.L_x_117:
[----:B------:R-:W-:Y:S05]  /*4eb30*/  BSYNC B1 ;  /* 0x0000000000017941 */ /* 0x000fea0003800000 */
.L_x_116:
[----:B0-----:R-:W2:Y:S04]  /*4eb40*/  LDL.LU R6, [R1+0x754] ;  /* 0x0007540001067983 */ /* 0x001ea80000300800 */
[----:B------:R-:W3:Y:S04]  /*4eb50*/  LDL.LU R14, [R1+0x758] ;  /* 0x00075800010e7983 */ /* 0x000ee80000300800 */
[----:B------:R-:W4:Y:S01]  /*4eb60*/  LDL.LU R3, [R1+0x750] ;  /* 0x0007500001037983 */ /* 0x000f220000300800 */
[--C-:B------:R-:W-:Y:S01]  /*4eb70*/  @!P0 IMAD.MOV.U32 R7, RZ, RZ, R29.reuse ;  /* 0x000000ffff078224 */ /* 0x100fe200078e001d */
[----:B------:R-:W-:Y:S01]  /*4eb80*/  ISETP.LT.OR P1, PT, R28, 0xa2, !P6 ;  /* 0x000000a21c00780c */ /* 0x000fe20007721670 */
[----:B------:R-:W-:Y:S01]  /*4eb90*/  @!P4 IMAD.MOV.U32 R8, RZ, RZ, R24 ;  /* 0x000000ffff08c224 */ /* 0x000fe200078e0018 */
[----:B------:R-:W-:Y:S01]  /*4eba0*/  BSSY B1, `(.L_x_118) ;  /* 0x000001d000017945 */ /* 0x000fe20003800000 */
[----:B------:R-:W-:-:S02]  /*4ebb0*/  @!P4 IMAD.MOV.U32 R9, RZ, RZ, R29 ;  /* 0x000000ffff09c224 */ /* 0x000fc400078e001d */
[----:B------:R-:W-:Y:S02]  /*4ebc0*/  @!P4 IMAD R13, R5, 0x180, RZ ;  /* 0x00000180050dc824 */ /* 0x000fe400078e02ff */
[----:B------:R-:W-:-:S04]  /*4ebd0*/  @!P4 IMAD.WIDE.U32 R10, R4, 0x180, R8 ;  /* 0x00000180040ac825 */ /* 0x000fc800078e0008 */
[----:B------:R-:W-:Y:S01]  /*4ebe0*/  @!P0 IMAD R9, R5, 0x180, RZ ;  /* 0x0000018005098824 */ /* 0x000fe200078e02ff */
[----:B------:R-:W-:-:S04]  /*4ebf0*/  @!P4 IADD3 R10, P3, R10, R18, RZ ;  /* 0x000000120a0ac210 */ /* 0x000fc80007f7e0ff */
[----:B------:R-:W-:Y:S01]  /*4ec00*/  @!P4 IADD3.X R11, R19, R11, R13, P3, !PT ;  /* 0x0000000b130bc210 */ /* 0x000fe20001ffe40d */
[----:B--2---:R-:W-:Y:S01]  /*4ec10*/  FMUL R12, R6, UR4 ;  /* 0x00000004060c7c20 */ /* 0x004fe20008400000 */
[----:B------:R-:W-:-:S04]  /*4ec20*/  @!P0 IMAD.MOV.U32 R6, RZ, RZ, R24 ;  /* 0x000000ffff068224 */ /* 0x000fc800078e0018 */
[----:B------:R-:W-:Y:S01]  /*4ec30*/  @!P0 IMAD.WIDE.U32 R6, R4, 0x180, R6 ;  /* 0x0000018004068825 */ /* 0x000fe200078e0006 */
[----:B------:R-:W-:-:S03]  /*4ec40*/  F2FP.SATFINITE.E4M3.F32.PACK_AB_MERGE_C R13, RZ, R12, RZ ;  /* 0x0000000cff0d723e */ /* 0x000fc600048070ff */
[----:B----4-:R-:W-:Y:S01]  /*4ec50*/  FMUL R3, R3, UR4 ;  /* 0x0000000403037c20 */ /* 0x010fe20008400000 */
[----:B------:R-:W-:Y:S01]  /*4ec60*/  @!P0 IADD3 R8, P2, R6, R16, RZ ;  /* 0x0000001006088210 */ /* 0x000fe20007f5e0ff */
[----:B---3--:R-:W-:-:S03]  /*4ec70*/  FMUL R6, R14, UR4 ;  /* 0x000000040e067c20 */ /* 0x008fc60008400000 */
[----:B------:R-:W-:Y:S02]  /*4ec80*/  F2FP.SATFINITE.E4M3.F32.PACK_AB_MERGE_C R3, RZ, R3, RZ ;  /* 0x00000003ff03723e */ /* 0x000fe400048070ff */
[----:B------:R-:W-:Y:S02]  /*4ec90*/  @!P0 IADD3.X R9, R17, R7, R9, P2, !PT ;  /* 0x0000000711098210 */ /* 0x000fe400017fe409 */
[----:B------:R-:W-:Y:S01]  /*4eca0*/  F2FP.SATFINITE.E4M3.F32.PACK_AB_MERGE_C R15, RZ, R6, RZ ;  /* 0x00000006ff0f723e */ /* 0x000fe200048070ff */
[----:B------:R-:W-:Y:S06]  /*4ecb0*/  @P1 BRA `(.L_x_119) ;  /* 0x00000000002c1947 */ /* 0x000fec0003800000 */
        /* <DEDUP_REMOVED lines=11> */
.L_x_119:
[----:B------:R-:W-:Y:S05]  /*4ed70*/  BSYNC B1 ;  /* 0x0000000000017941 */ /* 0x000fea0003800000 */
.L_x_118:
[----:B0-----:R-:W2:Y:S04]  /*4ed80*/  LDL.LU R3, [R1+0x75c] ;  /* 0x00075c0001037983 */ /* 0x001ea80000300800 */
[----:B------:R-:W3:Y:S01]  /*4ed90*/  LDL.LU R6, [R1+0x760] ;  /* 0x0007600001067983 */ /* 0x000ee20000300800 */
[C---:B------:R-:W-:Y:S01]  /*4eda0*/  ISETP.LT.OR P1, PT, R28.reuse, 0xa9, !P6 ;  /* 0x000000a91c00780c */ /* 0x040fe20007721670 */
[----:B------:R-:W-:Y:S02]  /*4edb0*/  BSSY B1, `(.L_x_120) ;  /* 0x0000012000017945 */ /* 0x000fe40003800000 */
[----:B------:R0:W-:Y:S01]  /*4edc0*/  @!P0 STG.E.U8 desc[UR54][R8.64+0xa8], R13 ;  /* 0x0000a80d08008986 */ /* 0x0001e2000c101136 */
[----:B------:R-:W-:-:S03]  /*4edd0*/  ISETP.LT.OR P0, PT, R28, 0xaa, !P6 ;  /* 0x000000aa1c00780c */ /* 0x000fc60007701670 */
[----:B------:R0:W-:Y:S01]  /*4ede0*/  @!P4 STG.E.U8 desc[UR54][R10.64+0xa9], R15 ;  /* 0x0000a90f0a00c986 */ /* 0x0001e2000c101136 */
[----:B--2---:R-:W-:Y:S01]  /*4edf0*/  FMUL R3, R3, UR4 ;  /* 0x0000000403037c20 */ /* 0x004fe20008400000 */
[----:B---3--:R-:W-:-:S04]  /*4ee00*/  FMUL R12, R6, UR4 ;  /* 0x00000004060c7c20 */ /* 0x008fc80008400000 */
[----:B------:R-:W-:Y:S01]  /*4ee10*/  F2FP.SATFINITE.E4M3.F32.PACK_AB_MERGE_C R3, RZ, R3, RZ ;  /* 0x00000003ff03723e */ /* 0x000fe200048070ff */
[----:B0-----:R-:W-:Y:S06]  /*4ee20*/  @P1 BRA `(.L_x_121) ;  /* 0x0000000000281947 */ /* 0x001fec0003800000 */
[----:B------:R-:W-:Y:S01]  /*4ee30*/  IMAD.MOV.U32 R28, RZ, RZ, R24 ;  /* 0x000000ffff1c7224 */ /* 0x000fe200078e0018 */
[----:B------:R-:W-:Y:S01]  /*4ee40*/  ULDC.64 UR8, c[0x0][0x5c0] ;  /* 0x0001700000087ab9 */ /* 0x000fe20000000a00 */
        /* <DEDUP_REMOVED lines=8> */
.L_x_121:
[----:B------:R-:W-:Y:S05]  /*4eed0*/  BSYNC B1 ;  /* 0x0000000000017941 */ /* 0x000fea0003800000 */
.L_x_120:
[----:B0-----:R-:W-:Y:S01]  /*4eee0*/  F2FP.SATFINITE.E4M3.F32.PACK_AB_MERGE_C R3, RZ, R12, RZ ;  /* 0x0000000cff03723e */ /* 0x001fe200048070ff */
[----:B------:R-:W-:Y:S06]  /*4eef0*/  @P0 BRA `(.L_x_35) ;  /* 0x0000000000280947 */ /* 0x000fec0003800000 */
        /* <DEDUP_REMOVED lines=10> */
.L_x_35:
[----:B------:R-:W-:Y:S05]  /*4efa0*/  BSYNC B0 ;  /* 0x0000000000007941 */ /* 0x000fea0003800000 */
.L_x_31:
[----:B------:R-:W3:Y:S04]  /*4efb0*/  LDL.LU R5, [R1+0x780] ;  /* 0x0007800001057983 */ /* 0x000ee80000300800 */
[----:B------:R-:W3:Y:S01]  /*4efc0*/  LDL.LU R4, [R1+0x784] ;  /* 0x0007840001047983 */ /* 0x000ee20000300800 */
[----:B------:R-:W-:Y:S01]  /*4efd0*/  ULDC UR8, c[0x0][0xc] ;  /* 0x0000030000087ab9 */ /* 0x000fe20000000800 */
[----:B------:R-:W-:Y:S01]  /*4efe0*/  ULDC UR9, c[0x0][0x10] ;  /* 0x0000040000097ab9 */ /* 0x000fe20000000800 */
[----:B0-2--5:R-:W3:Y:S01]  /*4eff0*/  LDC R3, c[0x0][0x14] ;  /* 0x00000500ff037b82 */ /* 0x025ee20000000800 */
[----:B------:R-:W-:Y:S01]  /*4f000*/  UIMAD.WIDE.U32 UR8, UR8, UR9, URZ ;  /* 0x00000009080872a5 */ /* 0x000fe2000f8e003f */
[----:B------:R0:W5:Y:S01]  /*4f010*/  LDL R28, [R1+0x40] ;  /* 0x00004000011c7983 */ /* 0x0001620000100800 */
[----:B------:R-:W-:-:S04]  /*4f020*/  UMOV UR6, 0xffffffff ;  /* 0xffffffff00067882 */ /* 0x000fc80000000000 */
[----:B---3--:R-:W-:-:S04]  /*4f030*/  IMAD.WIDE.U32 R4, R3, UR8, R4 ;  /* 0x0000000803047c25 */ /* 0x008fc8000f8e0004 */
[----:B------:R-:W-:Y:S01]  /*4f040*/  IMAD R3, R3, UR9, RZ ;  /* 0x0000000903037c24 */ /* 0x000fe2000f8e02ff */
[----:B------:R-:W-:Y:S01]  /*4f050*/  ULDC.64 UR8, c[0x0][0x650] ;  /* 0x0001940000087ab9 */ /* 0x000fe20000000a00 */
[----:B------:R-:W-:Y:S01]  /*4f060*/  IMAD.MOV.U32 R21, RZ, RZ, R4 ;  /* 0x000000ffff157224 */ /* 0x000fe200078e0004 */
[----:B------:R-:W-:Y:S01]  /*4f070*/  ISETP.GE.U32.AND P0, PT, R4, UR8, PT ;  /* 0x0000000804007c0c */ /* 0x000fe2000bf06070 */
[--C-:B------:R-:W-:Y:S01]  /*4f080*/  IMAD.IADD R22, R5, 0x1, R3.reuse ;  /* 0x0000000105167824 */ /* 0x100fe200078e0203 */
[----:B------:R-:W-:Y:S01]  /*4f090*/  PRMT R3, RZ, 0x7610, R3 ;  /* 0x00007610ff037816 */ /* 0x000fe20000000003 */
[----:B------:R-:W-:Y:S02]  /*4f0a0*/  IMAD.MOV.U32 R5, RZ, RZ, -0x1 ;  /* 0xffffffffff057424 */ /* 0x000fe400078e00ff */
[----:B------:R-:W-:Y:S01]  /*4f0b0*/  IMAD.U32 R4, RZ, RZ, UR6 ;  /* 0x00000006ff047e24 */ /* 0x000fe2000f8e00ff */
[----:B------:R0:W-:Y:S01]  /*4f0c0*/  STL [R1+0x780], R22 ;  /* 0x0007801601007387 */ /* 0x0001e20000100800 */
[----:B------:R-:W-:-:S03]  /*4f0d0*/  ISETP.GE.U32.AND.EX P0, PT, R22, UR9, PT, P0 ;  /* 0x0000000916007c0c */ /* 0x000fc6000bf06100 */
[----:B------:R0:W-:Y:S04]  /*4f0e0*/  STL [R1+0x774], R5 ;  /* 0x0007740501007387 */ /* 0x0001e80000100800 */
[----:B------:R0:W-:Y:S04]  /*4f0f0*/  STL [R1+0x784], R21 ;  /* 0x0007841501007387 */ /* 0x0001e80000100800 */
[----:B------:R0:W-:Y:S02]  /*4f100*/  STL [R1+0x76c], R4 ;  /* 0x00076c0401007387 */ /* 0x0001e40000100800 */
[----:B------:R-:W-:Y:S05]  /*4f110*/  @P0 BRA `(.L_x_122) ;  /* 0x0000000400840947 */ /* 0x000fea0003800000 */
[----:B------:R-:W2:Y:S01]  /*4f120*/  S2R R16, SR_CTAID.X ;  /* 0x0000000000107919 */ /* 0x000ea20000002500 */
[----:B------:R-:W3:Y:S01]  /*4f130*/  LDC.64 R10, c[0x0][0x628] ;  /* 0x00018a00ff0a7b82 */ /* 0x000ee20000000a00 */
[----:B------:R-:W-:Y:S01]  /*4f140*/  ULDC UR6, c[0x0][0x150] ;  /* 0x0000540000067ab9 */ /* 0x000fe20000000800 */
[----:B------:R-:W-:Y:S01]  /*4f150*/  IMAD.MOV.U32 R8, RZ, RZ, R21 ;  /* 0x000000ffff087224 */ /* 0x000fe200078e0015 */
[----:B-1----:R-:W1:Y:S01]  /*4f160*/  S2R R18, SR_CTAID.Y ;  /* 0x0000000000127919 */ /* 0x002e620000002600 */
[----:B------:R-:W-:-:S04]  /*4f170*/  IMAD.MOV.U32 R9, RZ, RZ, R22 ;  /* 0x000000ffff097224 */ /* 0x000fc800078e0016 */
[----:B------:R-:W4:Y:S08]  /*4f180*/  LDC R19, c[0x0][0x144] ;  /* 0x00005100ff137b82 */ /* 0x000f300000000800 */
[----:B------:R-:W0:Y:S08]  /*4f190*/  LDC R12, c[0x0][0x630] ;  /* 0x00018c00ff0c7b82 */ /* 0x000e300000000800 */
[----:B------:R-:W0:Y:S01]  /*4f1a0*/  LDC.64 R14, c[0x0][0x620] ;  /* 0x00018800ff0e7b82 */ /* 0x000e220000000a00 */
[----:B---3--:R-:W-:-:S04]  /*4f1b0*/  ISETP.NE.U32.AND P0, PT, R10, RZ, PT ;  /* 0x000000ff0a00720c */ /* 0x008fc80003f05070 */
[----:B------:R-:W-:Y:S02]  /*4f1c0*/  ISETP.NE.AND.EX P0, PT, R11, RZ, PT, P0 ;  /* 0x000000ff0b00720c */ /* 0x000fe40003f05300 */
[----:B--2---:R-:W-:-:S05]  /*4f1d0*/  I2FP.F32.U32 R3, R16 ;  /* 0x0000001000037245 */ /* 0x004fca0000201000 */
[----:B------:R-:W-:-:S04]  /*4f1e0*/  FMUL R3, R3, UR6 ;  /* 0x0000000603037c20 */ /* 0x000fc80008400000 */
[----:B------:R2:W3:Y:S02]  /*4f1f0*/  F2I.U32.TRUNC.NTZ R17, R3 ;  /* 0x0000000300117305 */ /* 0x0004e4000020f000 */
[----:B-1--4-:R-:W-:Y:S05]  /*4f200*/  @!P0 BRA `(.L_x_123) ;  /* 0x0000000000288947 */ /* 0x012fea0003800000 */
[----:B--2---:R-:W1:Y:S02]  /*4f210*/  LDC R3, c[0x0][0x634] ;  /* 0x00018d00ff037b82 */ /* 0x004e640000000800 */
[----:B-1----:R-:W-:-:S05]  /*4f220*/  IADD3 R3, P0, R21, R3, RZ ;  /* 0x0000000315037210 */ /* 0x002fca0007f1e0ff */
[----:B------:R-:W-:-:S04]  /*4f230*/  IMAD.X R13, RZ, RZ, R22, P0 ;  /* 0x000000ffff0d7224 */ /* 0x000fc800000e0616 */
[----:B0-----:R-:W-:-:S04]  /*4f240*/  IMAD.WIDE.U32 R4, R13, R10, RZ ;  /* 0x0000000a0d047225 */ /* 0x001fc800078e00ff */
[----:B------:R-:W-:-:S04]  /*4f250*/  IMAD.WIDE.U32 R6, P0, R3, R11, R4 ;  /* 0x0000000b03067225 */ /* 0x000fc80007800004 */
[----:B------:R-:W-:-:S04]  /*4f260*/  IMAD.WIDE.U32 R4, R3, R10, RZ ;  /* 0x0000000a03047225 */ /* 0x000fc800078e00ff */
[----:B------:R-:W-:Y:S01]  /*4f270*/  IMAD.X R9, RZ, RZ, RZ, P0 ;  /* 0x000000ffff097224 */ /* 0x000fe200000e06ff */
[----:B------:R-:W-:Y:S01]  /*4f280*/  IADD3 RZ, P0, R5, R6, RZ ;  /* 0x0000000605ff7210 */ /* 0x000fe20007f1e0ff */
[----:B------:R-:W-:-:S04]  /*4f290*/  IMAD.MOV.U32 R8, RZ, RZ, R7 ;  /* 0x000000ffff087224 */ /* 0x000fc800078e0007 */
[----:B------:R-:W-:-:S08]  /*4f2a0*/  IMAD.WIDE.U32.X R8, R13, R11, R8, P0 ;  /* 0x0000000b0d087225 */ /* 0x000fd000000e0408 */
.L_x_123:
[-CC-:B0-----:R-:W-:Y:S01]  /*4f2b0*/  SHF.R.U64 R25, R8, R12.reuse, R9.reuse ;  /* 0x0000000c08197219 */ /* 0x181fe20000001209 */
[----:B------:R-:W0:Y:S01]  /*4f2c0*/  LDC.64 R26, c[0x0][0x640] ;  /* 0x00019000ff1a7b82 */ /* 0x000e220000000a00 */
[----:B--2---:R-:W-:Y:S01]  /*4f2d0*/  SHF.R.U32.HI R3, RZ, R12, R9 ;  /* 0x0000000cff037219 */ /* 0x004fe20000011609 */
[----:B------:R-:W-:Y:S01]  /*4f2e0*/  IMAD.MOV.U32 R4, RZ, RZ, R21 ;  /* 0x000000ffff047224 */ /* 0x000fe200078e0015 */
[----:B------:R-:W-:Y:S01]  /*4f2f0*/  IADD3 R7, P0, RZ, -R25, RZ ;  /* 0x80000019ff077210 */ /* 0x000fe20007f1e0ff */
[----:B------:R-:W-:Y:S01]  /*4f300*/  IMAD.MOV.U32 R5, RZ, RZ, R22 ;  /* 0x000000ffff057224 */ /* 0x000fe200078e0016 */
[----:B------:R-:W-:Y:S01]  /*4f310*/  ULDC UR6, c[0x0][0x154] ;  /* 0x0000550000067ab9 */ /* 0x000fe20000000800 */
[----:B---3--:R-:W-:Y:S02]  /*4f320*/  IMAD.MOV R17, RZ, RZ, -R17 ;  /* 0x000000ffff117224 */ /* 0x008fe400078e0a11 */
[----:B------:R-:W1:Y:S01]  /*4f330*/  LDC R8, c[0x0][0x618] ;  /* 0x00018600ff087b82 */ /* 0x000e620000000800 */
[----:B------:R-:W-:-:S02]  /*4f340*/  IMAD.X R3, RZ, RZ, ~R3, P0 ;  /* 0x000000ffff037224 */ /* 0x000fc400000e0e03 */
[----:B------:R-:W-:-:S04]  /*4f350*/  IMAD.WIDE.U32 R4, R7, R14, R4 ;  /* 0x0000000e07047225 */ /* 0x000fc800078e0004 */
[----:B------:R-:W-:Y:S01]  /*4f360*/  IMAD R6, R3, R14, RZ ;  /* 0x0000000e03067224 */ /* 0x000fe200078e02ff */
[----:B------:R-:W2:Y:S01]  /*4f370*/  LDC R20, c[0x0][0x608] ;  /* 0x00018200ff147b82 */ /* 0x000ea20000000800 */
[----:B------:R-:W-:Y:S02]  /*4f380*/  IMAD R22, R19, R17, R16 ;  /* 0x0000001113167224 */ /* 0x000fe400078e0210 */
[----:B------:R-:W-:Y:S02]  /*4f390*/  IMAD R3, R7, R15, R6 ;  /* 0x0000000f07037224 */ /* 0x000fe400078e0206 */
[----:B------:R-:W-:Y:S02]  /*4f3a0*/  IMAD.MOV.U32 R7, RZ, RZ, 0x1 ;  /* 0x00000001ff077424 */ /* 0x000fe400078e00ff */
[----:B------:R-:W-:Y:S01]  /*4f3b0*/  IMAD.IADD R3, R5, 0x1, R3 ;  /* 0x0000000105037824 */ /* 0x000fe200078e0203 */
[----:B------:R-:W3:Y:S01]  /*4f3c0*/  LDC R24, c[0x0][0x658] ;  /* 0x00019600ff187b82 */ /* 0x000ee20000000800 */
[----:B------:R-:W-:-:S02]  /*4f3d0*/  I2FP.F32.U32 R5, R18 ;  /* 0x0000001200057245 */ /* 0x000fc40000201000 */
[----:B0-----:R-:W-:-:S03]  /*4f3e0*/  ISETP.NE.U32.AND P0, PT, R26, RZ, PT ;  /* 0x000000ff1a00720c */ /* 0x001fc60003f05070 */
[----:B------:R-:W-:Y:S01]  /*4f3f0*/  FMUL R6, R5, UR6 ;  /* 0x0000000605067c20 */ /* 0x000fe20008400000 */
[----:B------:R-:W-:Y:S01]  /*4f400*/  ISETP.NE.AND.EX P0, PT, R27, RZ, PT, P0 ;  /* 0x000000ff1b00720c */ /* 0x000fe20003f05300 */
[----:B------:R-:W0:Y:S01]  /*4f410*/  LDC R15, c[0x0][0x148] ;  /* 0x00005200ff0f7b82 */ /* 0x000e220000000800 */
[-CC-:B-1----:R-:W-:Y:S01]  /*4f420*/  SHF.R.U64 R12, R4, R8.reuse, R3.reuse ;  /* 0x00000008040c7219 */ /* 0x182fe20000001203 */
[----:B------:R1:W4:Y:S01]  /*4f430*/  F2I.U32.TRUNC.NTZ R14, R6 ;  /* 0x00000006000e7305 */ /* 0x000322000020f000 */
[----:B------:R-:W-:Y:S01]  /*4f440*/  SHF.R.U32.HI R3, RZ, R8, R3 ;  /* 0x00000008ff037219 */ /* 0x000fe20000011603 */
[----:B------:R-:W-:-:S04]  /*4f450*/  IMAD.MOV.U32 R5, RZ, RZ, -0x1 ;  /* 0xffffffffff057424 */ /* 0x000fc800078e00ff */
[----:B------:R-:W0:Y:S01]  /*4f460*/  LDC R16, c[0x0][0x600] ;  /* 0x00018000ff107b82 */ /* 0x000e220000000800 */
[-CC-:B--2---:R-:W-:Y:S02]  /*4f470*/  SHF.R.U64 R10, R12, R20.reuse, R3.reuse ;  /* 0x000000140c0a7219 */ /* 0x184fe40000001203 */
[----:B------:R-:W-:-:S05]  /*4f480*/  SHF.R.U32.HI R3, RZ, R20, R3 ;  /* 0x00000014ff037219 */ /* 0x000fca0000011603 */
[----:B------:R-:W2:Y:S01]  /*4f490*/  LDC R19, c[0x0][0x648] ;  /* 0x00019200ff137b82 */ /* 0x000ea20000000800 */
[-C--:B---3--:R-:W-:Y:S02]  /*4f4a0*/  SHF.L.U32 R4, R5, R24.reuse, RZ ;  /* 0x0000001805047219 */ /* 0x088fe400000006ff */
[-CC-:B------:R-:W-:Y:S02]  /*4f4b0*/  SHF.R.U64 R13, R10, R24.reuse, R3.reuse ;  /* 0x000000180a0d7219 */ /* 0x180fe40000001203 */
[----:B------:R-:W-:Y:S02]  /*4f4c0*/  SHF.R.U32.HI R5, RZ, R24, R3 ;  /* 0x00000018ff057219 */ /* 0x000fe40000011603 */
[----:B------:R-:W-:Y:S01]  /*4f4d0*/  LOP3.LUT R17, RZ, R4, RZ, 0x33, !PT ;  /* 0x00000004ff117212 */ /* 0x000fe200078e33ff */
[----:B------:R-:W3:Y:S01]  /*4f4e0*/  LDC R21, c[0x0][0x638] ;  /* 0x00018e00ff157b82 */ /* 0x000ee20000000800 */
[----:B------:R-:W-:Y:S01]  /*4f4f0*/  SHF.L.U32 R24, R7, R24, RZ ;  /* 0x0000001807187219 */ /* 0x000fe200000006ff */
[----:B------:R-:W-:-:S06]  /*4f500*/  IMAD.MOV.U32 R4, RZ, RZ, R13 ;  /* 0x000000ffff047224 */ /* 0x000fcc00078e000d */
[----:B------:R-:W0:Y:S01]  /*4f510*/  LDC R23, c[0x0][0x610] ;  /* 0x00018400ff177b82 */ /* 0x000e220000000800 */
[----:B-1--4-:R-:W-:Y:S05]  /*4f520*/  @!P0 BRA `(.L_x_124) ;  /* 0x0000000000288947 */ /* 0x012fea0003800000 */
[----:B------:R-:W1:Y:S02]  /*4f530*/  LDC R4, c[0x0][0x64c] ;  /* 0x00019300ff047b82 */ /* 0x000e640000000800 */
[----:B-1----:R-:W-:-:S05]  /*4f540*/  IADD3 R3, P0, R13, R4, RZ ;  /* 0x000000040d037210 */ /* 0x002fca0007f1e0ff */
        /* <DEDUP_REMOVED lines=8> */
.L_x_124:
[----:B------:R-:W1:Y:S01]  /*4f5d0*/  LDC R6, c[0x0][0x65c] ;  /* 0x00019700ff067b82 */ /* 0x000e620000000800 */
[----:B--2---:R-:W-:Y:S01]  /*4f5e0*/  SHF.R.U64 R3, R4, R19, R5 ;  /* 0x0000001304037219 */ /* 0x004fe20000001205 */
[----:B0-----:R-:W-:Y:S01]  /*4f5f0*/  VIADD R5, R16, 0xffffffff ;  /* 0xffffffff10057836 */ /* 0x001fe20000000000 */
[----:B------:R-:W-:Y:S01]  /*4f600*/  LOP3.LUT R10, R10, R17, RZ, 0xc0, !PT ;  /* 0x000000110a0a7212 */ /* 0x000fe200078ec0ff */
[----:B------:R-:W-:Y:S01]  /*4f610*/  IMAD.MOV R14, RZ, RZ, -R14 ;  /* 0x000000ffff0e7224 */ /* 0x000fe200078e0a0e */
[----:B------:R-:W-:Y:S01]  /*4f620*/  R2UR UR6, R25 ;  /* 0x00000000190672ca */ /* 0x000fe200000e0000 */
[----:B------:R-:W-:Y:S01]  /*4f630*/  IMAD.MOV R4, RZ, RZ, -R3 ;  /* 0x000000ffff047224 */ /* 0x000fe200078e0a03 */
[----:B------:R-:W-:Y:S01]  /*4f640*/  LOP3.LUT R5, R12, R5, RZ, 0xc0, !PT ;  /* 0x000000050c057212 */ /* 0x000fe200078ec0ff */
[----:B------:R-:W-:Y:S02]  /*4f650*/  IMAD R3, R24, R3, R10 ;  /* 0x0000000318037224 */ /* 0x000fe400078e020a */
[----:B---3--:R-:W-:-:S04]  /*4f660*/  IMAD R4, R4, R21, R13 ;  /* 0x0000001504047224 */ /* 0x008fc800078e020d */
[----:B------:R-:W-:Y:S02]  /*4f670*/  IMAD R4, R4, R16, R5 ;  /* 0x0000001004047224 */ /* 0x000fe400078e0205 */
[----:B------:R-:W-:Y:S02]  /*4f680*/  IMAD.MOV.U32 R5, RZ, RZ, 0x1 ;  /* 0x00000001ff057424 */ /* 0x000fe400078e00ff */
[----:B------:R-:W-:-:S05]  /*4f690*/  IMAD.U32 R7, RZ, RZ, UR6 ;  /* 0x00000006ff077e24 */ /* 0x000fca000f8e00ff */
[----:B------:R2:W-:Y:S01]  /*4f6a0*/  STL [R1+0x76c], R7 ;  /* 0x00076c0701007387 */ /* 0x0005e20000100800 */
[----:B-1----:R-:W-:-:S13]  /*4f6b0*/  ISETP.NE.AND P0, PT, R6, 0x1, PT ;  /* 0x000000010600780c */ /* 0x002fda0003f05270 */
[----:B------:R-:W-:-:S04]  /*4f6c0*/  @P0 IMAD R22, R15, R14, R18 ;  /* 0x0000000e0f160224 */ /* 0x000fc800078e0212 */
[----:B------:R-:W-:-:S05]  /*4f6d0*/  IMAD R3, R3, R23, R22 ;  /* 0x0000001703037224 */ /* 0x000fca00078e0216 */
[----:B------:R-:W-:Y:S02]  /*4f6e0*/  SEL R6, R4, R3, !P0 ;  /* 0x0000000304067207 */ /* 0x000fe40004000000 */
[----:B-----5:R-:W-:Y:S02]  /*4f6f0*/  SEL R28, R3, R4, !P0 ;  /* 0x00000004031c7207 */ /* 0x020fe40004000000 */
[----:B------:R-:W-:Y:S01]  /*4f700*/  PRMT R3, R5, 0x7610, R3 ;  /* 0x0000761005037816 */ /* 0x000fe20000000003 */
[----:B------:R2:W-:Y:S04]  /*4f710*/  STL [R1+0x774], R6 ;  /* 0x0007740601007387 */ /* 0x0005e80000100800 */
[----:B------:R2:W-:Y:S02]  /*4f720*/  STL [R1+0x40], R28 ;  /* 0x0000401c01007387 */ /* 0x0005e40000100800 */
.L_x_122:
[----:B--2---:R-:W2:Y:S04]  /*4f730*/  LDL.LU R6, [R1+0x788] ;  /* 0x0007880001067983 */ /* 0x004ea80000300800 */
[----:B0-----:R-:W3:Y:S04]  /*4f740*/  LDL R5, [R1+0x790] ;  /* 0x0007900001057983 */ /* 0x001ee80000100800 */
[----:B------:R-:W4:Y:S01]  /*4f750*/  LDL.LU R4, [R1+0x78c] ;  /* 0x00078c0001047983 */ /* 0x000f220000300800 */
[----:B------:R-:W-:Y:S02]  /*4f760*/  LOP3.LUT P0, RZ, R3, 0xff, RZ, 0xc0, !PT ;  /* 0x000000ff03ff7812 */ /* 0x000fe4000780c0ff */
[----:B--2---:R-:W-:-:S02]  /*4f770*/  R2UR UR6, R6 ;  /* 0x00000000060672ca */ /* 0x004fc400000e0000 */
[----:B---3--:R-:W-:Y:S02]  /*4f780*/  R2UR UR9, R5 ;  /* 0x00000000050972ca */ /* 0x008fe400000e0000 */
[----:B----4-:R-:W-:Y:S01]  /*4f790*/  R2UR UR10, R4 ;  /* 0x00000000040a72ca */ /* 0x010fe200000e0000 */
[----:B-----5:R-:W-:-:S10]  /*4f7a0*/  IMAD.MOV.U32 R4, RZ, RZ, R28 ;  /* 0x000000ffff047224 */ /* 0x020fd400078e001c */
[----:B------:R-:W-:-:S04]  /*4f7b0*/  UIADD3 UR6, UR9, UR6, URZ ;  /* 0x0000000609067290 */ /* 0x000fc8000fffe03f */
[----:B------:R-:W-:Y:S02]  /*4f7c0*/  USHF.R.U32.HI UR8, URZ, 0x1, UR6 ;  /* 0x000000013f087899 */ /* 0x000fe40008011606 */
[----:B------:R-:W-:Y:S02]  /*4f7d0*/  UISETP.GT.U32.AND UP0, UPT, UR6, 0x1, UPT ;  /* 0x000000010600788c */ /* 0x000fe4000bf04070 */
[----:B------:R-:W-:Y:S02]  /*4f7e0*/  ULOP3.LUT UR8, UR8, 0x1, URZ, 0xc0, !UPT ;  /* 0x0000000108087892 */ /* 0x000fe4000f8ec03f */
[----:B------:R-:W-:Y:S02]  /*4f7f0*/  UISETP.LT.U32.AND UP0, UPT, UR9, 0x2, UP0 ;  /* 0x000000020900788c */ /* 0x000fe40008701070 */
[----:B------:R-:W-:Y:S02]  /*4f800*/  UISETP.NE.U32.AND UP1, UPT, UR8, 0x1, UPT ;  /* 0x000000010800788c */ /* 0x000fe4000bf25070 */
[----:B------:R-:W-:-:S02]  /*4f810*/  ULOP3.LUT UR6, UR6, 0x1, URZ, 0xc0, !UPT ;  /* 0x0000000106067892 */ /* 0x000fc4000f8ec03f */
[----:B------:R-:W-:Y:S02]  /*4f820*/  UISETP.GT.U32.AND UP1, UPT, UR9, 0x1, !UP1 ;  /* 0x000000010900788c */ /* 0x000fe4000cf24070 */
[----:B------:R-:W-:Y:S02]  /*4f830*/  USEL UR9, URZ, 0x1, !UP0 ;  /* 0x000000013f097887 */ /* 0x000fe4000c000000 */
[----:B------:R-:W-:Y:S01]  /*4f840*/  USEL UR8, URZ, 0x1, !UP1 ;  /* 0x000000013f087887 */ /* 0x000fe2000c800000 */
[----:B------:R-:W-:-:S03]  /*4f850*/  IMAD.U32 R5, RZ, RZ, UR6 ;  /* 0x00000006ff057e24 */ /* 0x000fc6000f8e00ff */
[----:B------:R-:W-:Y:S02]  /*4f860*/  ULOP3.LUT UR10, UR8, UR10, UR9, 0x96, !UPT ;  /* 0x0000000a080a7292 */ /* 0x000fe4000f8e9609 */
[----:B------:R0:W-:Y:S04]  /*4f870*/  STL [R1+0x788], R5 ;  /* 0x0007880501007387 */ /* 0x0001e80000100800 */
[----:B------:R-:W-:-:S05]  /*4f880*/  IMAD.U32 R3, RZ, RZ, UR10 ;  /* 0x0000000aff037e24 */ /* 0x000fca000f8e00ff */
[----:B------:R0:W-:Y:S04]  /*4f890*/  STL [R1+0x78c], R3 ;  /* 0x00078c0301007387 */ /* 0x0001e80000100800 */
[----:B------:R0:W-:Y:S01]  /*4f8a0*/  STL [R1+0x770], R4 ;  /* 0x0007700401007387 */ /* 0x0001e20000100800 */
[----:B------:R-:W-:Y:S05]  /*4f8b0*/  @P0 BRA `(.L_x_125) ;  /* 0xfffffb1800300947 */ /* 0x000fea000383ffff */
[----:B------:R-:W-:Y:S05]  /*4f8c0*/  EXIT ;  /* 0x000000000000794d */ /* 0x000fea0003800000 */
.L_x_3:
[----:B------:R-:W2:Y:S01]  /*4f8d0*/  LDL R17, [R1+0x784] ;  /* 0x0007840001117983 */ /* 0x000ea20000100800 */
[----:B------:R-:W-:-:S03]  /*4f8e0*/  ULDC.64 UR4, c[0x0][0x650] ;  /* 0x0001940000047ab9 */ /* 0x000fc60000000a00 */
[----:B------:R-:W3:Y:S01]  /*4f8f0*/  LDL R18, [R1+0x780] ;  /* 0x0007800001127983 */ /* 0x000ee20000100800 */
[----:B------:R-:W-:Y:S01]  /*4f900*/  PRMT R6, RZ, 0x7610, R6 ;  /* 0x00007610ff067816 */ /* 0x000fe20000000006 */
[----:B------:R-:W-:Y:S02]  /*4f910*/  IMAD.MOV.U32 R3, RZ, RZ, -0x1 ;  /* 0xffffffffff037424 */ /* 0x000fe400078e00ff */
[----:B------:R-:W-:Y:S02]  /*4f920*/  IMAD.MOV.U32 R2, RZ, RZ, -0x1 ;  /* 0xffffffffff027424 */ /* 0x000fe400078e00ff */
[----:B------:R-:W-:Y:S01]  /*4f930*/  IMAD.MOV.U32 R10, RZ, RZ, -0x1 ;  /* 0xffffffffff0a7424 */ /* 0x000fe200078e00ff */
[----:B--2---:R-:W-:-:S04]  /*4f940*/  ISETP.GE.U32.AND P0, PT, R17, UR4, PT ;  /* 0x0000000411007c0c */ /* 0x004fc8000bf06070 */
[----:B---3--:R-:W-:-:S13]  /*4f950*/  ISETP.GE.U32.AND.EX P0, PT, R18, UR5, PT, P0 ;  /* 0x0000000512007c0c */ /* 0x008fda000bf06100 */
[----:B------:R-:W-:Y:S05]  /*4f960*/  @P0 BRA `(.L_x_126) ;  /* 0x0000000400640947 */ /* 0x000fea0003800000 */
[----:B------:R-:W0:Y:S01]  /*4f970*/  LDC.64 R10, c[0x0][0x628] ;  /* 0x00018a00ff0a7b82 */ /* 0x000e220000000a00 */
[----:B------:R-:W-:Y:S02]  /*4f980*/  IMAD.MOV.U32 R8, RZ, RZ, R17 ;  /* 0x000000ffff087224 */ /* 0x000fe400078e0011 */
        /* <DEDUP_REMOVED lines=16> */
.L_x_127:
[--C-:B------:R-:W-:Y:S01]  /*4fa90*/  SHF.R.U64 R10, R8, R12, R9.reuse ;  /* 0x0000000c080a7219 */ /* 0x100fe20000001209 */
[----:B------:R-:W-:Y:S01]  /*4faa0*/  IMAD.MOV.U32 R3, RZ, RZ, R18 ;  /* 0x000000ffff037224 */ /* 0x000fe200078e0012 */
[----:B------:R-:W-:Y:S01]  /*4fab0*/  I2FP.F32.U32 R6, R4 ;  /* 0x0000000400067245 */ /* 0x000fe20000201000 */
[----:B------:R-:W0:Y:S01]  /*4fac0*/  LDC R16, c[0x0][0x618] ;  /* 0x00018600ff107b82 */ /* 0x000e220000000800 */
[----:B------:R-:W-:Y:S01]  /*4fad0*/  SHF.R.U32.HI R2, RZ, R12, R9 ;  /* 0x0000000cff027219 */ /* 0x000fe20000011609 */
[----:B------:R-:W-:Y:S01]  /*4fae0*/  ULDC UR4, c[0x0][0x150] ;  /* 0x0000540000047ab9 */ /* 0x000fe20000000800 */
[----:B------:R-:W-:Y:S01]  /*4faf0*/  IADD3 R5, P0, RZ, -R10, RZ ;  /* 0x8000000aff057210 */ /* 0x000fe20007f1e0ff */
[----:B------:R-:W-:Y:S01]  /*4fb00*/  FMUL R9, R6, UR4 ;  /* 0x0000000406097c20 */ /* 0x000fe20008400000 */
[----:B------:R-:W-:-:S03]  /*4fb10*/  ULDC UR4, c[0x0][0x154] ;  /* 0x0000550000047ab9 */ /* 0x000fc60000000800 */
[----:B------:R-:W1:Y:S01]  /*4fb20*/  LDC.64 R18, c[0x0][0x640] ;  /* 0x00019000ff127b82 */ /* 0x000e620000000a00 */
[----:B------:R-:W-:Y:S01]  /*4fb30*/  IMAD.X R7, RZ, RZ, ~R2, P0 ;  /* 0x000000ffff077224 */ /* 0x000fe200000e0e02 */
[----:B------:R-:W2:Y:S01]  /*4fb40*/  F2I.U32.TRUNC.NTZ R9, R9 ;  /* 0x0000000900097305 */ /* 0x000ea2000020f000 */
[----:B------:R-:W-:Y:S02]  /*4fb50*/  IMAD.MOV.U32 R2, RZ, RZ, R17 ;  /* 0x000000ffff027224 */ /* 0x000fe400078e0011 */
[-C--:B------:R-:W-:Y:S02]  /*4fb60*/  IMAD R6, R7, R14.reuse, RZ ;  /* 0x0000000e07067224 */ /* 0x080fe400078e02ff */
[C---:B------:R-:W-:Y:S01]  /*4fb70*/  IMAD.WIDE.U32 R2, R5.reuse, R14, R2 ;  /* 0x0000000e05027225 */ /* 0x040fe200078e0002 */
[----:B------:R-:W3:Y:S03]  /*4fb80*/  LDC R11, c[0x0][0x144] ;  /* 0x00005100ff0b7b82 */ /* 0x000ee60000000800 */
[----:B------:R-:W-:-:S02]  /*4fb90*/  IMAD R5, R5, R15, R6 ;  /* 0x0000000f05057224 */ /* 0x000fc400078e0206 */
[----:B------:R-:W-:Y:S02]  /*4fba0*/  IMAD.MOV.U32 R6, RZ, RZ, -0x1 ;  /* 0xffffffffff067424 */ /* 0x000fe400078e00ff */
[----:B------:R-:W-:Y:S01]  /*4fbb0*/  IMAD.IADD R3, R3, 0x1, R5 ;  /* 0x0000000103037824 */ /* 0x000fe200078e0205 */
[----:B------:R-:W4:Y:S01]  /*4fbc0*/  LDC R12, c[0x0][0x608] ;  /* 0x00018200ff0c7b82 */ /* 0x000f220000000800 */
[----:B------:R-:W-:-:S03]  /*4fbd0*/  I2FP.F32.U32 R5, R0 ;  /* 0x0000000000057245 */ /* 0x000fc60000201000 */
[-C--:B0-----:R-:W-:Y:S01]  /*4fbe0*/  SHF.R.U64 R8, R2, R16.reuse, R3 ;  /* 0x0000001002087219 */ /* 0x081fe20000001203 */
[----:B--2---:R-:W-:Y:S01]  /*4fbf0*/  IMAD.MOV R2, RZ, RZ, -R9 ;  /* 0x000000ffff027224 */ /* 0x004fe200078e0a09 */
[----:B------:R-:W-:Y:S01]  /*4fc00*/  SHF.R.U32.HI R3, RZ, R16, R3 ;  /* 0x00000010ff037219 */ /* 0x000fe20000011603 */
[----:B------:R-:W-:Y:S01]  /*4fc10*/  FMUL R5, R5, UR4 ;  /* 0x0000000405057c20 */ /* 0x000fe20008400000 */
[----:B------:R-:W0:Y:S01]  /*4fc20*/  LDC R7, c[0x0][0x658] ;  /* 0x00019600ff077b82 */ /* 0x000e220000000800 */
[----:B-1----:R-:W-:-:S04]  /*4fc30*/  ISETP.NE.U32.AND P0, PT, R18, RZ, PT ;  /* 0x000000ff1200720c */ /* 0x002fc80003f05070 */
[----:B------:R-:W-:-:S03]  /*4fc40*/  ISETP.NE.AND.EX P0, PT, R19, RZ, PT, P0 ;  /* 0x000000ff1300720c */ /* 0x000fc60003f05300 */
[----:B------:R-:W1:Y:S01]  /*4fc50*/  LDC R15, c[0x0][0x148] ;  /* 0x00005200ff0f7b82 */ /* 0x000e620000000800 */
[----:B---3--:R-:W-:Y:S02]  /*4fc60*/  IMAD R16, R11, R2, R4 ;  /* 0x000000020b107224 */ /* 0x008fe400078e0204 */
[----:B------:R-:W-:-:S05]  /*4fc70*/  IMAD.MOV.U32 R4, RZ, RZ, 0x1 ;  /* 0x00000001ff047424 */ /* 0x000fca00078e00ff */
[----:B------:R-:W2:Y:S01]  /*4fc80*/  LDC R14, c[0x0][0x600] ;  /* 0x00018000ff0e7b82 */ /* 0x000ea20000000800 */
[-CC-:B----4-:R-:W-:Y:S02]  /*4fc90*/  SHF.R.U64 R11, R8, R12.reuse, R3.reuse ;  /* 0x0000000c080b7219 */ /* 0x190fe40000001203 */
[----:B------:R-:W-:Y:S02]  /*4fca0*/  SHF.R.U32.HI R2, RZ, R12, R3 ;  /* 0x0000000cff027219 */ /* 0x000fe40000011603 */
[----:B------:R3:W4:Y:S03]  /*4fcb0*/  F2I.U32.TRUNC.NTZ R12, R5 ;  /* 0x00000005000c7305 */ /* 0x000726000020f000 */
[----:B------:R-:W1:Y:S01]  /*4fcc0*/  LDC R17, c[0x0][0x648] ;  /* 0x00019200ff117b82 */ /* 0x000e620000000800 */
[-C--:B0-----:R-:W-:Y:S02]  /*4fcd0*/  SHF.R.U64 R13, R11, R7.reuse, R2 ;  /* 0x000000070b0d7219 */ /* 0x081fe40000001202 */
[----:B------:R-:W-:-:S02]  /*4fce0*/  SHF.L.U32 R6, R6, R7, RZ ;  /* 0x0000000706067219 */ /* 0x000fc400000006ff */
[-C--:B------:R-:W-:Y:S01]  /*4fcf0*/  SHF.R.U32.HI R3, RZ, R7.reuse, R2 ;  /* 0x00000007ff037219 */ /* 0x080fe20000011602 */
[----:B------:R-:W-:Y:S01]  /*4fd00*/  IMAD.MOV.U32 R2, RZ, RZ, R13 ;  /* 0x000000ffff027224 */ /* 0x000fe200078e000d */
[----:B------:R-:W-:Y:S01]  /*4fd10*/  SHF.L.U32 R21, R4, R7, RZ ;  /* 0x0000000704157219 */ /* 0x000fe200000006ff */
[----:B------:R-:W0:Y:S01]  /*4fd20*/  LDC R20, c[0x0][0x638] ;  /* 0x00018e00ff147b82 */ /* 0x000e220000000800 */
[----:B------:R-:W-:-:S07]  /*4fd30*/  LOP3.LUT R22, RZ, R6, RZ, 0x33, !PT ;  /* 0x00000006ff167212 */ /* 0x000fce00078e33ff */
        /* <DEDUP_REMOVED lines=12> */
.L_x_128:
[----:B------:R-:W3:Y:S01]  /*4fe00*/  LDC R4, c[0x0][0x65c] ;  /* 0x00019700ff047b82 */ /* 0x000ee20000000800 */
[----:B-1----:R-:W-:Y:S01]  /*4fe10*/  SHF.R.U64 R3, R2, R17, R3 ;  /* 0x0000001102037219 */ /* 0x002fe20000001203 */
[----:B--2---:R-:W-:Y:S01]  /*4fe20*/  VIADD R5, R14, 0xffffffff ;  /* 0xffffffff0e057836 */ /* 0x004fe20000000000 */
[----:B------:R-:W-:Y:S01]  /*4fe30*/  LOP3.LUT R2, R11, R22, RZ, 0xc0, !PT ;  /* 0x000000160b027212 */ /* 0x000fe200078ec0ff */
[----:B------:R-:W-:Y:S02]  /*4fe40*/  IMAD.MOV R12, RZ, RZ, -R12 ;  /* 0x000000ffff0c7224 */ /* 0x000fe400078e0a0c */
[----:B------:R-:W-:Y:S01]  /*4fe50*/  IMAD.MOV.U32 R6, RZ, RZ, 0x1 ;  /* 0x00000001ff067424 */ /* 0x000fe200078e00ff */
[----:B------:R-:W-:Y:S02]  /*4fe60*/  LOP3.LUT R5, R8, R5, RZ, 0xc0, !PT ;  /* 0x0000000508057212 */ /* 0x000fe400078ec0ff */
[----:B---3--:R-:W-:Y:S01]  /*4fe70*/  ISETP.NE.AND P0, PT, R4, 0x1, PT ;  /* 0x000000010400780c */ /* 0x008fe20003f05270 */
[----:B------:R-:W-:-:S02]  /*4fe80*/  IMAD.MOV R4, RZ, RZ, -R3 ;  /* 0x000000ffff047224 */ /* 0x000fc400078e0a03 */
[----:B------:R-:W-:-:S10]  /*4fe90*/  IMAD R3, R21, R3, R2 ;  /* 0x0000000315037224 */ /* 0x000fd400078e0202 */
[----:B------:R-:W-:Y:S02]  /*4fea0*/  @P0 IMAD R16, R15, R12, R0 ;  /* 0x0000000c0f100224 */ /* 0x000fe400078e0200 */
[----:B0-----:R-:W-:Y:S02]  /*4feb0*/  IMAD R0, R4, R20, R13 ;  /* 0x0000001404007224 */ /* 0x001fe400078e020d */
[----:B------:R-:W-:Y:S02]  /*4fec0*/  IMAD R3, R3, R23, R16 ;  /* 0x0000001703037224 */ /* 0x000fe400078e0210 */
[----:B------:R-:W-:-:S05]  /*4fed0*/  IMAD R0, R0, R14, R5 ;  /* 0x0000000e00007224 */ /* 0x000fca00078e0205 */
[----:B------:R-:W-:Y:S02]  /*4fee0*/  SEL R2, R0, R3, !P0 ;  /* 0x0000000300027207 */ /* 0x000fe40004000000 */
[----:B------:R-:W-:-:S07]  /*4fef0*/  SEL R3, R3, R0, !P0 ;  /* 0x0000000003037207 */ /* 0x000fce0004000000 */
.L_x_126:
[----:B------:R-:W-:-:S08]  /*4ff00*/  NOP ;  /* 0x0000000000007918 */ /* 0x000fd00000000000 */
[----:B------:R-:W0:-:S00]  /*4ff10*/  USETMAXREG.DEALLOC.CTAPOOL 0x18 ;  /* 0x00000018000079c8 */ /* 0x000e0000080e0500 */
[----:B------:R-:W-:-:S13]  /*4ff20*/  ISETP.NE.AND P0, PT, RZ, UR8, PT ;  /* 0x00000008ff007c0c */ /* 0x000fda000bf05270 */
[----:B------:R-:W-:Y:S05]  /*4ff30*/  @P0 EXIT ;  /* 0x000000000000094d */ /* 0x000fea0003800000 */
[----:B0-----:R-:W-:Y:S01]  /*4ff40*/  LOP3.LUT P0, RZ, R6, 0xff, RZ, 0xc0, !PT ;  /* 0x000000ff06ff7812 */ /* 0x001fe2000780c0ff */
[----:B------:R-:W-:Y:S02]  /*4ff50*/  IMAD.MOV.U32 R0, RZ, RZ, 0x1 ;  /* 0x00000001ff007424 */ /* 0x000fe400078e00ff */
[----:B------:R-:W-:-:S10]  /*4ff60*/  IMAD.MOV.U32 R6, RZ, RZ, RZ ;  /* 0x000000ffff067224 */ /* 0x000fd400078e00ff */
[----:B------:R-:W-:Y:S05]  /*4ff70*/  @!P0 BRA `(.L_x_129) ;  /* 0x0000000c00608947 */ /* 0x000fea0003800000 */
[----:B------:R-:W2:Y:S01]  /*4ff80*/  LDL R5, [R1+0x77c] ;  /* 0x00077c0001057983 */ /* 0x000ea20000100800 */
[----:B------:R-:W0:Y:S01]  /*4ff90*/  LDC R0, c[0x0][0x28c] ;  /* 0x0000a300ff007b82 */ /* 0x000e220000000800 */
[----:B------:R-:W-:Y:S01]  /*4ffa0*/  ULDC UR5, c[0x0][0x658] ;  /* 0x0001960000057ab9 */ /* 0x000fe20000000800 */
[----:B------:R-:W-:Y:S01]  /*4ffb0*/  UMOV UR7, 0xffffffff ;  /* 0xffffffff00077882 */ /* 0x000fe20000000000 */
[----:B------:R-:W1:Y:S01]  /*4ffc0*/  S2R R4, SR_TID.X ;  /* 0x0000000000047919 */ /* 0x000e620000002100 */
[----:B------:R-:W-:Y:S01]  /*4ffd0*/  ULDC UR6, c[0x0][0xc] ;  /* 0x0000030000067ab9 */ /* 0x000fe20000000800 */
[----:B------:R-:W-:Y:S01]  /*4ffe0*/  UMOV UR9, 0x1 ;  /* 0x0000000100097882 */ /* 0x000fe20000000000 */
[----:B------:R-:W-:Y:S01]  /*4fff0*/  BSSY B0, `(.L_x_129) ;  /* 0x00000d0000007945 */ /* 0x000fe20003800000 */
[----:B------:R-:W-:Y:S01]  /*50000*/  USHF.L.U32 UR18, UR9, UR5, URZ ;  /* 0x0000000509127299 */ /* 0x000fe2000800063f */
[----:B------:R-:W-:Y:S01]  /*50010*/  IMAD.MOV.U32 R9, RZ, RZ, 0x1 ;  /* 0x00000001ff097424 */ /* 0x000fe200078e00ff */
[----:B------:R-:W-:Y:S01]  /*50020*/  ULDC UR4, c[0x0][0x600] ;  /* 0x0001800000047ab9 */ /* 0x000fe20000000800 */
[----:B------:R-:W-:Y:S01]  /*50030*/  IMAD.MOV.U32 R6, RZ, RZ, RZ ;  /* 0x000000ffff067224 */ /* 0x000fe200078e00ff */
[----:B------:R-:W-:Y:S01]  /*50040*/  UIADD3 UR4, UR4, -0x1, URZ ;  /* 0xffffffff04047890 */ /* 0x000fe2000fffe03f */
[----:B------:R-:W-:Y:S01]  /*50050*/  ULDC.64 UR22, c[0x0][0x198] ;  /* 0x0000660000167ab9 */ /* 0x000fe20000000a00 */
[----:B0-----:R-:W-:Y:S01]  /*50060*/  VIADD R0, R0, 0x7f ;  /* 0x0000007f00007836 */ /* 0x001fe20000000000 */
[----:B-1----:R-:W-:-:S02]  /*50070*/  LOP3.LUT P3, RZ, R4, 0x7f, RZ, 0xc0, !PT ;  /* 0x0000007f04ff7812 */ /* 0x002fc4000786c0ff */
[----:B------:R-:W-:-:S04]  /*50080*/  LOP3.LUT P0, RZ, R4, 0x1f, RZ, 0xc0, !PT ;  /* 0x0000001f04ff7812 */ /* 0x000fc8000780c0ff */
[----:B------:R-:W-:Y:S02]  /*50090*/  PLOP3.LUT P0, PT, P0, P3, PT, 0x8a, 0x0 ;  /* 0x000000000000781c */ /* 0x000fe40000707172 */
[----:B--2---:R-:W-:Y:S02]  /*500a0*/  R2UR UR8, R5 ;  /* 0x00000000050872ca */ /* 0x004fe400000e0000 */
[----:B------:R-:W-:-:S04]  /*500b0*/  SHF.R.S32.HI R5, RZ, 0x1f, R0 ;  /* 0x0000001fff057819 */ /* 0x000fc80000011400 */
[----:B------:R-:W-:Y:S01]  /*500c0*/  LEA.HI R5, R5, R0, RZ, 0x7 ;  /* 0x0000000005057211 */ /* 0x000fe200078f38ff */
[----:B------:R-:W-:-:S03]  /*500d0*/  IMAD.MOV.U32 R0, RZ, RZ, 0x1 ;  /* 0x00000001ff007424 */ /* 0x000fc600078e00ff */
[----:B------:R-:W-:-:S03]  /*500e0*/  SHF.R.S32.HI R7, RZ, 0x7, R5 ;  /* 0x00000007ff077819 */ /* 0x000fc60000011405 */
[----:B------:R-:W-:Y:S02]  /*500f0*/  ULOP3.LUT UR24, UR8, 0x2, URZ, 0xfc, !UPT ;  /* 0x0000000208187892 */ /* 0x000fe4000f8efc3f */
[----:B------:R-:W-:Y:S01]  /*50100*/  USHF.L.U32 UR8, UR7, UR5, URZ ;  /* 0x0000000507087299 */ /* 0x000fe2000800063f */
[----:B------:R-:W-:Y:S02]  /*50110*/  VIADD R15, R7, 0x1 ;  /* 0x00000001070f7836 */ /* 0x000fe40000000000 */
[----:B------:R-:W-:Y:S01]  /*50120*/  ULDC UR7, c[0x0][0x10] ;  /* 0x0000040000077ab9 */ /* 0x000fe20000000800 */
[----:B------:R-:W-:Y:S01]  /*50130*/  ULDC UR5, c[0x0][0x14] ;  /* 0x0000050000057ab9 */ /* 0x000fe20000000800 */
[----:B------:R-:W-:Y:S02]  /*50140*/  UIMAD.WIDE.U32 UR6, UR6, UR7, URZ ;  /* 0x00000007060672a5 */ /* 0x000fe4000f8e003f */
[----:B------:R-:W-:Y:S02]  /*50150*/  ULOP3.LUT UR17, URZ, UR8, URZ, 0x33, !UPT ;  /* 0x000000083f117292 */ /* 0x000fe4000f8e333f */
[----:B------:R-:W-:-:S02]  /*50160*/  UIMAD.WIDE.U32 UR20, UR6, UR5, URZ ;  /* 0x00000005061472a5 */ /* 0x000fc4000f8e003f */
[----:B------:R-:W-:-:S04]  /*50170*/  UIMAD UR13, UR7, UR5, URZ ;  /* 0x00000005070d72a4 */ /* 0x000fc8000f8e023f */
[----:B------:R-:W-:-:S12]  /*50180*/  UIADD3 UR13, UR21, UR13, URZ ;  /* 0x0000000d150d7290 */ /* 0x000fd8000fffe03f */
.L_x_141:
[----:B------:R-:W-:-:S03]  /*50190*/  UMOV UR5, 0xffffffff ;  /* 0xffffffff00057882 */ /* 0x000fc60000000000 */
[----:B------:R-:W-:Y:S05]  /*501a0*/  BRA.DIV UR5, `(.L_x_130) ;  /* 0x0000000e05907947 */ /* 0x000fea000b800000 */
[----:B------:R-:W-:-:S13]  /*501b0*/  ELECT P1, URZ, PT ;  /* 0x00000000003f782f */ /* 0x000fda0003820000 */
.L_x_150:
[----:B------:R-:W0:Y:S01]  /*501c0*/  LDC R4, c[0x0][0x28c] ;  /* 0x0000a300ff047b82 */ /* 0x000e220000000800 */
[----:B------:R-:W-:Y:S01]  /*501d0*/  BSSY B1, `(.L_x_131) ;  /* 0x0000038000017945 */ /* 0x000fe20003800000 */
[----:B0-----:R-:W-:-:S13]  /*501e0*/  ISETP.LT.OR P1, PT, R4, 0x1, !P1 ;  /* 0x000000010400780c */ /* 0x001fda0004f21670 */
[----:B------:R-:W-:Y:S05]  /*501f0*/  @P1 BRA `(.L_x_132) ;  /* 0x0000000000d41947 */ /* 0x000fea0003800000 */
[----:B------:R-:W-:Y:S02]  /*50200*/  IMAD R2, R2, 0xb0, RZ ;  /* 0x000000b002027824 */ /* 0x000fe400078e02ff */
[----:B------:R-:W-:Y:S02]  /*50210*/  IMAD.SHL.U32 R3, R3, 0x200, RZ ;  /* 0x0000020003037824 */ /* 0x000fe400078e00ff */
[----:B------:R-:W-:Y:S02]  /*50220*/  IMAD.MOV.U32 R13, RZ, RZ, RZ ;  /* 0x000000ffff0d7224 */ /* 0x000fe400078e00ff */
[----:B------:R-:W-:Y:S02]  /*50230*/  IMAD.MOV.U32 R4, RZ, RZ, R15 ;  /* 0x000000ffff047224 */ /* 0x000fe400078e000f */
[----:B------:R-:W-:Y:S02]  /*50240*/  IMAD.MOV.U32 R5, RZ, RZ, R0 ;  /* 0x000000ffff057224 */ /* 0x000fe400078e0000 */
[----:B------:R-:W-:-:S07]  /*50250*/  IMAD.MOV.U32 R8, RZ, RZ, R6 ;  /* 0x000000ffff087224 */ /* 0x000fce00078e0006 */
.L_x_136:
[----:B------:R-:W0:Y:S01]  /*50260*/  S2R R12, SR_CgaCtaId ;  /* 0x00000000000c7919 */ /* 0x000e220000008800 */
[----:B------:R-:W-:Y:S01]  /*50270*/  MOV R11, 0x400 ;  /* 0x00000400000b7802 */ /* 0x000fe20000000f00 */
[----:B------:R-:W1:Y:S03]  /*50280*/  @!P3 LDC R14, c[0x0][0x500] ;  /* 0x00014000ff0ebb82 */ /* 0x000e660000000800 */
[----:B0-----:R-:W-:Y:S02]  /*50290*/  LEA R17, R12, R11, 0x18 ;  /* 0x0000000b0c117211 */ /* 0x001fe400078ec0ff */
[----:B------:R-:W-:-:S03]  /*502a0*/  SHF.L.U32 R12, R5, 0x1f, RZ ;  /* 0x0000001f050c7819 */ /* 0x000fc600000006ff */
[----:B------:R-:W-:-:S04]  /*502b0*/  IMAD R11, R8, 0x8, R17 ;  /* 0x00000008080b7824 */ /* 0x000fc800078e0211 */
[----:B------:R-:W0:Y:S02]  /*502c0*/  SYNCS.PHASECHK.TRANS64.TRYWAIT P1, [R11+URZ+0x10], R12 ;  /* 0x0000100c0b0075a7 */ /* 0x000e24000802017f */
[----:B01----:R-:W-:Y:S05]  /*502d0*/  @!P1 BRA `(.L_x_133) ;  /* 0x0000000c00649947 */ /* 0x003fea0003800000 */
.L_x_151:
[----:B------:R-:W-:Y:S01]  /*502e0*/  UPRMT UR5, UR24, 0x9910, URZ ;  /* 0x0000991018057896 */ /* 0x000fe2000800003f */
[----:B------:R1:W-:Y:S03]  /*502f0*/  @!P3 SYNCS.ARRIVE.TRANS64 RZ, [R11+URZ], R14 ;  /* 0x0000000e0bffb9a7 */ /* 0x0003e6000800003f */
[----:B------:R-:W-:-:S06]  /*50300*/  UISETP.NE.AND UP0, UPT, UR5, 0x2, UPT ;  /* 0x000000020500788c */ /* 0x000fcc000bf05270 */
[----:B------:R-:W-:-:S13]  /*50310*/  PLOP3.LUT P1, PT, PT, PT, UP0, 0x80, 0x0 ;  /* 0x000000000000781c */ /* 0x000fda0003f2f008 */
[----:B-1----:R-:W-:Y:S05]  /*50320*/  @P1 BRA `(.L_x_134) ;  /* 0x0000000000041947 */ /* 0x002fea0003800000 */
[----:B------:R-:W-:Y:S01]  /*50330*/  BPT.TRAP 0x1 ;  /* 0x000000040000795c */ /* 0x000fe20000300000 */
.L_x_134:
[----:B------:R-:W-:Y:S05]  /*50340*/  @P0 BRA `(.L_x_135) ;  /* 0x0000000000040947 */ /* 0x000fea0003800000 */
[----:B------:R-:W-:Y:S01]  /*50350*/  BPT.TRAP 0x1 ;  /* 0x000000040000795c */ /* 0x000fe20000300000 */
.L_x_135:
[C-C-:B0-----:R-:W-:Y:S01]  /*50360*/  IMAD R12, R8.reuse, 0x10000, R17.reuse ;  /* 0x00010000080c7824 */ /* 0x141fe200078e0211 */
[----:B------:R-:W-:Y:S01]  /*50370*/  R2UR UR9, R11 ;  /* 0x000000000b0972ca */ /* 0x000fe200000e0000 */
[----:B------:R-:W-:Y:S01]  /*50380*/  IMAD R17, R8, 0x5800, R17 ;  /* 0x0000580008117824 */ /* 0x000fe200078e0211 */
[----:B------:R-:W-:Y:S01]  /*50390*/  UIADD3 UR6, UP0, UR22, 0xf0, URZ ;  /* 0x000000f016067890 */ /* 0x000fe2000ff1e03f */
[----:B------:R-:W-:Y:S01]  /*503a0*/  VIADD R4, R4, 0xffffffff ;  /* 0xffffffff04047836 */ /* 0x000fe20000000000 */
[----:B------:R-:W-:Y:S01]  /*503b0*/  R2UR UR5, R12 ;  /* 0x000000000c0572ca */ /* 0x000fe200000e0000 */
[----:B------:R-:W-:Y:S01]  /*503c0*/  UIADD3 UR26, UP1, UR22, 0x1f0, URZ ;  /* 0x000001f0161a7890 */ /* 0x000fe2000ff3e03f */
[----:B------:R-:W-:Y:S01]  /*503d0*/  R2UR UR8, R17 ;  /* 0x00000000110872ca */ /* 0x000fe200000e0000 */
[----:B------:R-:W-:Y:S01]  /*503e0*/  UIADD3.X UR7, URZ, UR23, URZ, UP0, !UPT ;  /* 0x000000173f077290 */ /* 0x000fe200087fe43f */
[----:B------:R-:W-:Y:S01]  /*503f0*/  R2UR UR11, R3 ;  /* 0x00000000030b72ca */ /* 0x000fe200000e0000 */
[----:B------:R-:W-:Y:S01]  /*50400*/  VIADD R8, R8, 0x1 ;  /* 0x0000000108087836 */ /* 0x000fe20000000000 */
[C---:B------:R-:W-:Y:S01]  /*50410*/  R2UR UR10, R13.reuse ;  /* 0x000000000d0a72ca */ /* 0x040fe200000e0000 */
[----:B------:R-:W-:Y:S01]  /*50420*/  UIADD3.X UR27, URZ, UR23, URZ, UP1, !UPT ;  /* 0x000000173f1b7290 */ /* 0x000fe20008ffe43f */
[----:B------:R-:W-:Y:S01]  /*50430*/  R2UR UR12, R10 ;  /* 0x000000000a0c72ca */ /* 0x000fe200000e0000 */
[----:B------:R-:W-:Y:S01]  /*50440*/  UMOV UR14, 0x0 ;  /* 0x00000000000e7882 */ /* 0x000fe20000000000 */
[----:B------:R-:W-:Y:S01]  /*50450*/  R2UR UR19, R2 ;  /* 0x00000000021372ca */ /* 0x000fe200000e0000 */
[----:B------:R-:W-:Y:S01]  /*50460*/  UMOV UR15, 0x10000000 ;  /* 0x10000000000f7882 */ /* 0x000fe20000000000 */
[----:B------:R-:W-:Y:S01]  /*50470*/  ISETP.GT.AND P2, PT, R4, 0x1, PT ;  /* 0x000000010400780c */ /* 0x000fe20003f44270 */
[----:B------:R-:W-:Y:S01]  /*50480*/  UIADD3 UR5, UR5, 0x100, URZ ;  /* 0x0000010005057890 */ /* 0x000fe2000fffe03f */
[----:B------:R-:W-:Y:S01]  /*50490*/  ISETP.NE.AND P1, PT, R8, 0x2, PT ;  /* 0x000000020800780c */ /* 0x000fe20003f25270 */
[----:B------:R-:W-:Y:S01]  /*504a0*/  UIADD3 UR16, UR8, 0x20100, URZ ;  /* 0x0002010008107890 */ /* 0x000fe2000fffe03f */
[----:B------:R-:W-:-:S02]  /*504b0*/  VIADD R13, R13, 0x80 ;  /* 0x000000800d0d7836 */ /* 0x000fc40000000000 */
[----:B------:R-:W-:Y:S02]  /*504c0*/  SEL R12, RZ, 0x1, P1 ;  /* 0x00000001ff0c7807 */ /* 0x000fe40000800000 */
[----:B------:R-:W-:Y:S01]  /*504d0*/  UMOV UR8, UR5 ;  /* 0x0000000500087c82 */ /* 0x000fe20008000000 */
[----:B------:R-:W-:Y:S01]  /*504e0*/  SEL R8, R8, RZ, P1 ;  /* 0x000000ff08087207 */ /* 0x000fe20000800000 */
[----:B------:R0:W-:Y:S01]  /*504f0*/  UTMALDG.3D [UR8], [UR6], desc[UR14] ;  /* 0x00000e08060075b4 */ /* 0x0001e20008011000 */
[----:B------:R-:W-:Y:S01]  /*50500*/  LOP3.LUT R5, R5, R12, RZ, 0x3c, !PT ;  /* 0x0000000c05057212 */ /* 0x000fe200078e3cff */
[----:B0-----:R-:W-:Y:S01]  /*50510*/  UMOV UR8, UR16 ;  /* 0x0000001000087c82 */ /* 0x001fe20008000000 */
[----:B------:R-:W-:Y:S02]  /*50520*/  UMOV UR11, UR19 ;  /* 0x00000013000b7c82 */ /* 0x000fe40008000000 */
[----:B------:R0:W-:Y:S02]  /*50530*/  UTMALDG.3D [UR8], [UR26], desc[UR14] ;  /* 0x00000e081a0075b4 */ /* 0x0001e40008011000 */
[----:B0-----:R-:W-:Y:S05]  /*50540*/  @P2 BRA `(.L_x_136) ;  /* 0xfffffffc00442947 */ /* 0x001fea000383ffff */
.L_x_132:
[----:B------:R-:W-:Y:S05]  /*50550*/  BSYNC B1 ;  /* 0x0000000000017941 */ /* 0x000fea0003800000 */
.L_x_131:
[----:B------:R-:W2:Y:S01]  /*50560*/  LDL.LU R14, [R1+0x780] ;  /* 0x00078000010e7983 */ /* 0x000ea20000300800 */
[----:B------:R-:W-:Y:S01]  /*50570*/  LOP3.LUT P4, RZ, R9, 0xff, RZ, 0xc0, !PT ;  /* 0x000000ff09ff7812 */ /* 0x000fe2000788c0ff */
[----:B------:R-:W-:Y:S01]  /*50580*/  IMAD.IADD R6, R7, 0x1, R6 ;  /* 0x0000000107067824 */ /* 0x000fe200078e0206 */
[----:B------:R-:W-:Y:S01]  /*50590*/  ULDC.64 UR6, c[0x0][0x650] ;  /* 0x0001940000067ab9 */ /* 0x000fe20000000a00 */
[----:B------:R-:W3:Y:S01]  /*505a0*/  LDL.LU R12, [R1+0x784] ;  /* 0x00078400010c7983 */ /* 0x000ee20000300800 */
[----:B------:R-:W-:Y:S01]  /*505b0*/  BSSY B1, `(.L_x_137) ;  /* 0x0000071000017945 */ /* 0x000fe20003800000 */
[----:B------:R-:W-:Y:S01]  /*505c0*/  IMAD.MOV.U32 R10, RZ, RZ, -0x1 ;  /* 0xffffffffff0a7424 */ /* 0x000fe200078e00ff */
[----:B------:R-:W-:Y:S02]  /*505d0*/  SHF.R.U32.HI R2, RZ, 0x1, R6 ;  /* 0x00000001ff027819 */ /* 0x000fe40000011606 */
[----:B------:R-:W-:Y:S02]  /*505e0*/  ISETP.GT.U32.AND P1, PT, R6, 0x1, PT ;  /* 0x000000010600780c */ /* 0x000fe40003f24070 */
[----:B------:R-:W-:-:S02]  /*505f0*/  LOP3.LUT R2, R2, 0x1, RZ, 0xc0, !PT ;  /* 0x0000000102027812 */ /* 0x000fc400078ec0ff */
[C---:B------:R-:W-:Y:S01]  /*50600*/  ISETP.LT.U32.AND P1, PT, R7.reuse, 0x2, P1 ;  /* 0x000000020700780c */ /* 0x040fe20000f21070 */
[----:B------:R-:W0:Y:S01]  /*50610*/  @P4 S2R R3, SR_CgaCtaId ;  /* 0x0000000000034919 */ /* 0x000e220000008800 */
[----:B------:R-:W-:Y:S02]  /*50620*/  ISETP.NE.U32.AND P2, PT, R2, 0x1, PT ;  /* 0x000000010200780c */ /* 0x000fe40003f45070 */
[----:B------:R-:W-:Y:S02]  /*50630*/  @P4 MOV R2, 0x400 ;  /* 0x0000040000024802 */ /* 0x000fe40000000f00 */
[----:B------:R-:W-:Y:S02]  /*50640*/  ISETP.GT.U32.AND P2, PT, R7, 0x1, !P2 ;  /* 0x000000010700780c */ /* 0x000fe40005744070 */
[----:B------:R-:W-:Y:S02]  /*50650*/  LOP3.LUT R6, R6, 0x1, RZ, 0xc0, !PT ;  /* 0x0000000106067812 */ /* 0x000fe400078ec0ff */
[----:B------:R-:W-:-:S02]  /*50660*/  PRMT R4, RZ, 0x7610, R4 ;  /* 0x00007610ff047816 */ /* 0x000fc40000000004 */
[----:B------:R-:W-:Y:S02]  /*50670*/  PRMT R9, RZ, 0x7610, R9 ;  /* 0x00007610ff097816 */ /* 0x000fe40000000009 */
[----:B0-----:R-:W-:Y:S02]  /*50680*/  @P4 LEA R2, R3, R2, 0x18 ;  /* 0x0000000203024211 */ /* 0x001fe400078ec0ff */
[----:B------:R-:W-:Y:S02]  /*50690*/  SEL R3, RZ, 0x1, !P1 ;  /* 0x00000001ff037807 */ /* 0x000fe40004800000 */
[----:B------:R0:W-:Y:S02]  /*506a0*/  @P4 SYNCS.ARRIVE.TRANS64.A1T0 RZ, [R2+URZ+0x38], RZ ;  /* 0x000038ff02ff49a7 */ /* 0x0001e4000810003f */
[----:B0-----:R-:W-:-:S04]  /*506b0*/  SEL R2, RZ, 0x1, !P2 ;  /* 0x00000001ff027807 */ /* 0x001fc80005000000 */
[----:B------:R-:W-:Y:S01]  /*506c0*/  LOP3.LUT R0, R2, R0, R3, 0x96, !PT ;  /* 0x0000000002007212 */ /* 0x000fe200078e9603 */
[----:B------:R-:W-:Y:S02]  /*506d0*/  IMAD.MOV.U32 R3, RZ, RZ, -0x1 ;  /* 0xffffffffff037424 */ /* 0x000fe400078e00ff */
[----:B------:R-:W-:Y:S01]  /*506e0*/  IMAD.MOV.U32 R2, RZ, RZ, -0x1 ;  /* 0xffffffffff027424 */ /* 0x000fe200078e00ff */
[----:B---3--:R-:W-:-:S04]  /*506f0*/  IADD3 R12, P1, R12, UR20, RZ ;  /* 0x000000140c0c7c10 */ /* 0x008fc8000ff3e0ff */
[----:B--2---:R-:W-:Y:S01]  /*50700*/  IADD3.X R14, R14, UR13, RZ, P1, !PT ;  /* 0x0000000d0e0e7c10 */ /* 0x004fe20008ffe4ff */
[----:B------:R0:W-:Y:S01]  /*50710*/  STL [R1+0x784], R12 ;  /* 0x0007840c01007387 */ /* 0x0001e20000100800 */
[----:B------:R-:W-:-:S03]  /*50720*/  ISETP.GE.U32.AND P1, PT, R12, UR6, PT ;  /* 0x000000060c007c0c */ /* 0x000fc6000bf26070 */
[----:B------:R0:W-:Y:S01]  /*50730*/  STL [R1+0x780], R14 ;  /* 0x0007800e01007387 */ /* 0x0001e20000100800 */
[----:B------:R-:W-:-:S13]  /*50740*/  ISETP.GE.U32.AND.EX P1, PT, R14, UR7, PT, P1 ;  /* 0x000000070e007c0c */ /* 0x000fda000bf26110 */
[----:B0-----:R-:W-:Y:S05]  /*50750*/  @P1 BRA `(.L_x_138) ;  /* 0x0000000400581947 */ /* 0x001fea0003800000 */
[----:B------:R-:W0:Y:S01]  /*50760*/  S2R R8, SR_CTAID.X ;  /* 0x0000000000087919 */ /* 0x000e220000002500 */
[----:B------:R-:W1:Y:S01]  /*50770*/  LDC R16, c[0x0][0x65c] ;  /* 0x00019700ff107b82 */ /* 0x000e620000000800 */
[----:B------:R-:W-:Y:S01]  /*50780*/  ULDC UR5, c[0x0][0x150] ;  /* 0x0000540000057ab9 */ /* 0x000fe20000000800 */
[----:B------:R-:W-:Y:S01]  /*50790*/  ULDC.64 UR6, c[0x0][0x628] ;  /* 0x00018a0000067ab9 */ /* 0x000fe20000000a00 */
[----:B------:R-:W2:Y:S01]  /*507a0*/  S2R R2, SR_CTAID.Y ;  /* 0x0000000000027919 */ /* 0x000ea20000002600 */
[----:B------:R-:W-:Y:S01]  /*507b0*/  ISETP.NE.U32.AND P1, PT, RZ, UR6, PT ;  /* 0x00000006ff007c0c */ /* 0x000fe2000bf25070 */
[----:B------:R-:W-:-:S03]  /*507c0*/  ULDC UR8, c[0x0][0x630] ;  /* 0x00018c0000087ab9 */ /* 0x000fc60000000800 */
[----:B------:R-:W3:Y:S01]  /*507d0*/  LDC R5, c[0x0][0x144] ;  /* 0x00005100ff057b82 */ /* 0x000ee20000000800 */
[----:B------:R-:W-:-:S07]  /*507e0*/  ISETP.NE.AND.EX P1, PT, RZ, UR7, PT, P1 ;  /* 0x00000007ff007c0c */ /* 0x000fce000bf25310 */
[----:B------:R-:W4:Y:S01]  /*507f0*/  LDC R11, c[0x0][0x148] ;  /* 0x00005200ff0b7b82 */ /* 0x000f220000000800 */
[----:B-1----:R-:W-:Y:S02]  /*50800*/  ISETP.NE.AND P5, PT, R16, 0x1, PT ;  /* 0x000000011000780c */ /* 0x002fe40003fa5270 */
[----:B0-----:R-:W-:Y:S02]  /*50810*/  I2FP.F32.U32 R3, R8 ;  /* 0x0000000800037245 */ /* 0x001fe40000201000 */
[----:B--2---:R-:W-:-:S03]  /*50820*/  I2FP.F32.U32 R4, R2 ;  /* 0x0000000200047245 */ /* 0x004fc60000201000 */
[----:B------:R-:W-:Y:S01]  /*50830*/  FMUL R3, R3, UR5 ;  /* 0x0000000503037c20 */ /* 0x000fe20008400000 */
[----:B------:R-:W-:Y:S02]  /*50840*/  ULDC UR5, c[0x0][0x154] ;  /* 0x0000550000057ab9 */ /* 0x000fe40000000800 */
[----:B------:R-:W-:-:S03]  /*50850*/  FMUL R10, R4, UR5 ;  /* 0x00000005040a7c20 */ /* 0x000fc60008400000 */
[----:B------:R-:W0:Y:S08]  /*50860*/  F2I.U32.TRUNC.NTZ R3, R3 ;  /* 0x0000000300037305 */ /* 0x000e30000020f000 */
[----:B------:R-:W1:Y:S01]  /*50870*/  F2I.U32.TRUNC.NTZ R10, R10 ;  /* 0x0000000a000a7305 */ /* 0x000e62000020f000 */
[----:B0-----:R-:W-:Y:S02]  /*50880*/  IMAD.MOV R4, RZ, RZ, -R3 ;  /* 0x000000ffff047224 */ /* 0x001fe400078e0a03 */
[----:B------:R-:W-:-:S02]  /*50890*/  IMAD.MOV.U32 R3, RZ, RZ, R14 ;  /* 0x000000ffff037224 */ /* 0x000fc400078e000e */
[----:B---3--:R-:W-:Y:S02]  /*508a0*/  IMAD R8, R5, R4, R8 ;  /* 0x0000000405087224 */ /* 0x008fe400078e0208 */
[----:B-1----:R-:W-:-:S04]  /*508b0*/  IMAD.MOV R4, RZ, RZ, -R10 ;  /* 0x000000ffff047224 */ /* 0x002fc800078e0a0a */
[----:B----4-:R-:W-:Y:S02]  /*508c0*/  @P5 IMAD R8, R11, R4, R2 ;  /* 0x000000040b085224 */ /* 0x010fe400078e0202 */
[----:B------:R-:W-:Y:S01]  /*508d0*/  IMAD.MOV.U32 R2, RZ, RZ, R12 ;  /* 0x000000ffff027224 */ /* 0x000fe200078e000c */
[----:B------:R-:W-:Y:S06]  /*508e0*/  @!P1 BRA `(.L_x_139) ;  /* 0x0000000000289947 */ /* 0x000fec0003800000 */
[----:B------:R-:W-:Y:S02]  /*508f0*/  ULDC UR5, c[0x0][0x634] ;  /* 0x00018d0000057ab9 */ /* 0x000fe40000000800 */
[----:B------:R-:W-:-:S05]  /*50900*/  IADD3 R3, P1, R12, UR5, RZ ;  /* 0x000000050c037c10 */ /* 0x000fca000ff3e0ff */
[----:B------:R-:W-:-:S04]  /*50910*/  IMAD.X R11, RZ, RZ, R14, P1 ;  /* 0x000000ffff0b7224 */ /* 0x000fc800008e060e */
[----:B------:R-:W-:-:S04]  /*50920*/  IMAD.WIDE.U32 R4, R11, UR6, RZ ;  /* 0x000000060b047c25 */ /* 0x000fc8000f8e00ff */
[----:B------:R-:W-:-:S04]  /*50930*/  IMAD.WIDE.U32 R4, P1, R3, UR7, R4 ;  /* 0x0000000703047c25 */ /* 0x000fc8000f820004 */
[----:B------:R-:W-:-:S04]  /*50940*/  IMAD.WIDE.U32 R2, R3, UR6, RZ ;  /* 0x0000000603027c25 */ /* 0x000fc8000f8e00ff */
[----:B------:R-:W-:Y:S01]  /*50950*/  IMAD.MOV.U32 R2, RZ, RZ, R5 ;  /* 0x000000ffff027224 */ /* 0x000fe200078e0005 */
[----:B------:R-:W-:Y:S01]  /*50960*/  IADD3 RZ, P2, R3, R4, RZ ;  /* 0x0000000403ff7210 */ /* 0x000fe20007f5e0ff */
[----:B------:R-:W-:-:S04]  /*50970*/  IMAD.X R3, RZ, RZ, RZ, P1 ;  /* 0x000000ffff037224 */ /* 0x000fc800008e06ff */
[----:B------:R-:W-:-:S08]  /*50980*/  IMAD.WIDE.U32.X R2, R11, UR7, R2, P2 ;  /* 0x000000070b027c25 */ /* 0x000fd000090e0402 */
.L_x_139:
[--C-:B------:R-:W-:Y:S01]  /*50990*/  SHF.R.U64 R10, R2, UR8, R3.reuse ;  /* 0x00000008020a7c19 */ /* 0x100fe20008001203 */
[----:B------:R-:W-:Y:S01]  /*509a0*/  ULDC.64 UR6, c[0x0][0x620] ;  /* 0x0001880000067ab9 */ /* 0x000fe20000000a00 */
[----:B------:R-:W-:Y:S01]  /*509b0*/  SHF.R.U32.HI R2, RZ, UR8, R3 ;  /* 0x00000008ff027c19 */ /* 0x000fe20008011603 */
[----:B------:R-:W-:Y:S01]  /*509c0*/  IMAD.MOV.U32 R3, RZ, RZ, R14 ;  /* 0x000000ffff037224 */ /* 0x000fe200078e000e */
[----:B------:R-:W-:Y:S01]  /*509d0*/  IADD3 R11, P1, RZ, -R10, RZ ;  /* 0x8000000aff0b7210 */ /* 0x000fe20007f3e0ff */
[----:B------:R-:W-:-:S04]  /*509e0*/  ULDC UR5, c[0x0][0x618] ;  /* 0x0001860000057ab9 */ /* 0x000fc80000000800 */
[----:B------:R-:W-:-:S04]  /*509f0*/  IMAD.X R2, RZ, RZ, ~R2, P1 ;  /* 0x000000ffff027224 */ /* 0x000fc800008e0e02 */
[----:B------:R-:W-:-:S04]  /*50a00*/  IMAD R2, R2, UR6, RZ ;  /* 0x0000000602027c24 */ /* 0x000fc8000f8e02ff */
[----:B------:R-:W-:Y:S02]  /*50a10*/  IMAD R5, R11, UR7, R2 ;  /* 0x000000070b057c24 */ /* 0x000fe4000f8e0202 */
[----:B------:R-:W-:-:S04]  /*50a20*/  IMAD.MOV.U32 R2, RZ, RZ, R12 ;  /* 0x000000ffff027224 */ /* 0x000fc800078e000c */
[----:B------:R-:W-:Y:S01]  /*50a30*/  IMAD.WIDE.U32 R2, R11, UR6, R2 ;  /* 0x000000060b027c25 */ /* 0x000fe2000f8e0002 */
[----:B------:R-:W-:Y:S02]  /*50a40*/  ULDC.64 UR6, c[0x0][0x640] ;  /* 0x0001900000067ab9 */ /* 0x000fe40000000a00 */
[----:B------:R-:W-:Y:S01]  /*50a50*/  ISETP.NE.U32.AND P1, PT, RZ, UR6, PT ;  /* 0x00000006ff007c0c */ /* 0x000fe2000bf25070 */
[----:B------:R-:W-:-:S03]  /*50a60*/  IMAD.IADD R3, R3, 0x1, R5 ;  /* 0x0000000103037824 */ /* 0x000fc600078e0205 */
[----:B------:R-:W-:Y:S02]  /*50a70*/  ISETP.NE.AND.EX P1, PT, RZ, UR7, PT, P1 ;  /* 0x00000007ff007c0c */ /* 0x000fe4000bf25310 */
[--C-:B------:R-:W-:Y:S02]  /*50a80*/  SHF.R.U64 R11, R2, UR5, R3.reuse ;  /* 0x00000005020b7c19 */ /* 0x100fe40008001203 */
[----:B------:R-:W-:Y:S01]  /*50a90*/  SHF.R.U32.HI R2, RZ, UR5, R3 ;  /* 0x00000005ff027c19 */ /* 0x000fe20008011603 */
[----:B------:R-:W-:-:S03]  /*50aa0*/  ULDC UR5, c[0x0][0x608] ;  /* 0x0001820000057ab9 */ /* 0x000fc60000000800 */
[--C-:B------:R-:W-:Y:S02]  /*50ab0*/  SHF.R.U64 R12, R11, UR5, R2.reuse ;  /* 0x000000050b0c7c19 */ /* 0x100fe40008001202 */
[----:B------:R-:W-:Y:S01]  /*50ac0*/  SHF.R.U32.HI R3, RZ, UR5, R2 ;  /* 0x00000005ff037c19 */ /* 0x000fe20008011602 */
[----:B------:R-:W-:-:S03]  /*50ad0*/  ULDC UR5, c[0x0][0x658] ;  /* 0x0001960000057ab9 */ /* 0x000fc60000000800 */
[--C-:B------:R-:W-:Y:S02]  /*50ae0*/  SHF.R.U64 R13, R12, UR5, R3.reuse ;  /* 0x000000050c0d7c19 */ /* 0x100fe40008001203 */
[----:B------:R-:W-:-:S03]  /*50af0*/  SHF.R.U32.HI R14, RZ, UR5, R3 ;  /* 0x00000005ff0e7c19 */ /* 0x000fc60008011603 */
[----:B------:R-:W-:Y:S02]  /*50b00*/  IMAD.MOV.U32 R2, RZ, RZ, R13 ;  /* 0x000000ffff027224 */ /* 0x000fe400078e000d */
        /* <DEDUP_REMOVED lines=12> */
.L_x_140:
[----:B------:R-:W-:Y:S01]  /*50bd0*/  ULDC UR5, c[0x0][0x648] ;  /* 0x0001920000057ab9 */ /* 0x000fe20000000800 */
[----:B------:R-:W-:Y:S01]  /*50be0*/  LOP3.LUT R12, R12, UR17, RZ, 0xc0, !PT ;  /* 0x000000110c0c7c12 */ /* 0x000fe2000f8ec0ff */
[----:B------:R-:W-:Y:S01]  /*50bf0*/  IMAD.MOV.U32 R4, RZ, RZ, 0x1 ;  /* 0x00000001ff047424 */ /* 0x000fe200078e00ff */
[----:B------:R-:W-:Y:S01]  /*50c00*/  SHF.R.U64 R3, R2, UR5, R3 ;  /* 0x0000000502037c19 */ /* 0x000fe20008001203 */
[----:B------:R-:W-:-:S04]  /*50c10*/  ULDC UR5, c[0x0][0x638] ;  /* 0x00018e0000057ab9 */ /* 0x000fc80000000800 */
[----:B------:R-:W-:Y:S02]  /*50c20*/  IMAD.MOV R2, RZ, RZ, -R3 ;  /* 0x000000ffff027224 */ /* 0x000fe400078e0a03 */
[----:B------:R-:W-:Y:S02]  /*50c30*/  IMAD R5, R3, UR18, R12 ;  /* 0x0000001203057c24 */ /* 0x000fe4000f8e020c */
[----:B------:R-:W-:Y:S01]  /*50c40*/  IMAD R13, R2, UR5, R13 ;  /* 0x00000005020d7c24 */ /* 0x000fe2000f8e020d */
[----:B------:R-:W-:Y:S01]  /*50c50*/  ULDC UR5, c[0x0][0x610] ;  /* 0x0001840000057ab9 */ /* 0x000fe20000000800 */
[----:B------:R-:W-:Y:S01]  /*50c60*/  LOP3.LUT R2, R11, UR4, RZ, 0xc0, !PT ;  /* 0x000000040b027c12 */ /* 0x000fe2000f8ec0ff */
[----:B------:R-:W-:Y:S01]  /*50c70*/  IMAD R8, R5, UR5, R8 ;  /* 0x0000000505087c24 */ /* 0x000fe2000f8e0208 */
[----:B------:R-:W-:-:S03]  /*50c80*/  ULDC UR5, c[0x0][0x600] ;  /* 0x0001800000057ab9 */ /* 0x000fc60000000800 */
[----:B------:R-:W-:-:S05]  /*50c90*/  IMAD R13, R13, UR5, R2 ;  /* 0x000000050d0d7c24 */ /* 0x000fca000f8e0202 */
[----:B------:R-:W-:Y:S02]  /*50ca0*/  SEL R2, R13, R8, !P5 ;  /* 0x000000080d027207 */ /* 0x000fe40006800000 */
[----:B------:R-:W-:-:S07]  /*50cb0*/  SEL R3, R8, R13, !P5 ;  /* 0x0000000d08037207 */ /* 0x000fce0006800000 */
.L_x_138:
[----:B------:R-:W-:Y:S05]  /*50cc0*/  BSYNC B1 ;  /* 0x0000000000017941 */ /* 0x000fea0003800000 */
.L_x_137:
[----:B------:R-:W-:-:S13]  /*50cd0*/  LOP3.LUT P1, RZ, R4, 0xff, RZ, 0xc0, !PT ;  /* 0x000000ff04ff7812 */ /* 0x000fda000782c0ff */
[----:B------:R-:W-:Y:S05]  /*50ce0*/  @P1 BRA `(.L_x_141) ;  /* 0xfffffff400281947 */ /* 0x000fea000383ffff */
[----:B------:R-:W-:Y:S05]  /*50cf0*/  BSYNC B0 ;  /* 0x0000000000007941 */ /* 0x000fea0003800000 */
.L_x_129:
[----:B------:R-:W-:-:S03]  /*50d00*/  UMOV UR5, 0xffffffff ;  /* 0xffffffff00057882 */ /* 0x000fc60000000000 */
[----:B------:R-:W-:Y:S05]  /*50d10*/  BRA.DIV UR5, `(.L_x_142) ;  /* 0x0000000205e87947 */ /* 0x000fea000b800000 */
[----:B------:R-:W-:-:S13]  /*50d20*/  ELECT P0, URZ, PT ;  /* 0x00000000003f782f */ /* 0x000fda0003800000 */
.L_x_154:
[----:B------:R-:W-:Y:S04]  /*50d30*/  BSSY B0, `(.L_x_143) ;  /* 0x000001c000007945 */ /* 0x000fe80003800000 */
[----:B------:R-:W-:Y:S05]  /*50d40*/  @!P0 BRA `(.L_x_144) ;  /* 0x0000000000688947 */ /* 0x000fea0003800000 */
[----:B------:R-:W2:Y:S02]  /*50d50*/  LDL R2, [R1+0x77c] ;  /* 0x00077c0001027983 */ /* 0x000ea40000100800 */
[----:B--2---:R-:W-:-:S13]  /*50d60*/  R2UR UR5, R2 ;  /* 0x00000000020572ca */ /* 0x004fda00000e0000 */
[----:B------:R-:W-:-:S04]  /*50d70*/  ULOP3.LUT UR5, UR5, 0x2, URZ, 0xfc, !UPT ;  /* 0x0000000205057892 */ /* 0x000fc8000f8efc3f */
[----:B------:R-:W-:-:S06]  /*50d80*/  UISETP.NE.AND UP0, UPT, UR5, 0x3, UPT ;  /* 0x000000030500788c */ /* 0x000fcc000bf05270 */
[----:B------:R-:W-:-:S13]  /*50d90*/  PLOP3.LUT P0, PT, PT, PT, UP0, 0x80, 0x0 ;  /* 0x000000000000781c */ /* 0x000fda0003f0f008 */
[----:B------:R-:W-:Y:S05]  /*50da0*/  @!P0 BRA `(.L_x_145) ;  /* 0x0000000000048947 */ /* 0x000fea0003800000 */
[----:B------:R-:W-:Y:S01]  /*50db0*/  BPT.TRAP 0x1 ;  /* 0x000000040000795c */ /* 0x000fe20000300000 */
.L_x_145:
[----:B------:R-:W0:Y:S01]  /*50dc0*/  S2R R3, SR_CgaCtaId ;  /* 0x0000000000037919 */ /* 0x000e220000008800 */
[----:B------:R-:W-:-:S04]  /*50dd0*/  MOV R2, 0x400 ;  /* 0x0000040000027802 */ /* 0x000fc80000000f00 */
[----:B0-----:R-:W-:Y:S02]  /*50de0*/  LEA R3, R3, R2, 0x18 ;  /* 0x0000000203037211 */ /* 0x001fe400078ec0ff */
[----:B------:R-:W-:-:S03]  /*50df0*/  SHF.L.U32 R2, R0, 0x1f, RZ ;  /* 0x0000001f00027819 */ /* 0x000fc600000006ff */
[----:B------:R-:W-:-:S04]  /*50e00*/  VIADD R3, R3, 0x10 ;  /* 0x0000001003037836 */ /* 0x000fc80000000000 */
[----:B------:R-:W-:-:S04]  /*50e10*/  IMAD R5, R6, 0x8, R3 ;  /* 0x0000000806057824 */ /* 0x000fc800078e0203 */
[----:B------:R-:W0:Y:S02]  /*50e20*/  SYNCS.PHASECHK.TRANS64.TRYWAIT P0, [R5+URZ], R2 ;  /* 0x00000002050075a7 */ /* 0x000e24000800017f */
[----:B0-----:R-:W-:Y:S05]  /*50e30*/  @!P0 BRA `(.L_x_146) ;  /* 0x0000000000c48947 */ /* 0x001fea0003800000 */
.L_x_155:
[----:B------:R-:W-:-:S05]  /*50e40*/  VIADD R6, R6, 0x1 ;  /* 0x0000000106067836 */ /* 0x000fca0000000000 */
[----:B------:R-:W-:-:S04]  /*50e50*/  ISETP.NE.AND P0, PT, R6, 0x2, PT ;  /* 0x000000020600780c */ /* 0x000fc80003f05270 */
[----:B0-----:R-:W-:Y:S02]  /*50e60*/  SEL R5, RZ, 0x1, P0 ;  /* 0x00000001ff057807 */ /* 0x001fe40000000000 */
[----:B------:R-:W-:Y:S02]  /*50e70*/  SEL R6, R6, RZ, P0 ;  /* 0x000000ff06067207 */ /* 0x000fe40000000000 */
[----:B------:R-:W-:-:S03]  /*50e80*/  LOP3.LUT R0, R0, R5, RZ, 0x3c, !PT ;  /* 0x0000000500007212 */ /* 0x000fc600078e3cff */
[----:B------:R-:W-:Y:S01]  /*50e90*/  IMAD R3, R6, 0x8, R3 ;  /* 0x0000000806037824 */ /* 0x000fe200078e0203 */
[----:B------:R-:W-:-:S07]  /*50ea0*/  SHF.L.U32 R0, R0, 0x1f, RZ ;  /* 0x0000001f00007819 */ /* 0x000fce00000006ff */
.L_x_147:
[----:B0-----:R0:W1:Y:S02]  /*50eb0*/  SYNCS.PHASECHK.TRANS64.TRYWAIT P0, [R3+URZ], R0 ;  /* 0x00000000030075a7 */ /* 0x001064000800017f */
[----:B-1----:R-:W-:Y:S05]  /*50ec0*/  @!P0 NANOSLEEP.SYNCS 0x989680 ;  /* 0x009896800000895d */ /* 0x002fea0003900000 */
[----:B------:R-:W1:Y:S02]  /*50ed0*/  @!P0 SYNCS.PHASECHK.TRANS64 P0, [R3+URZ], R0 ;  /* 0x00000000030085a7 */ /* 0x000e64000800007f */
[----:B-1----:R-:W-:Y:S05]  /*50ee0*/  @!P0 BRA `(.L_x_147) ;  /* 0xfffffffc00f08947 */ /* 0x002fea000383ffff */
.L_x_144:
[----:B------:R-:W-:Y:S05]  /*50ef0*/  BSYNC B0 ;  /* 0x0000000000007941 */ /* 0x000fea0003800000 */
.L_x_143:
[----:B------:R-:W-:Y:S05]  /*50f00*/  EXIT ;  /* 0x000000000000794d */ /* 0x000fea0003800000 */
.L_x_17:
[----:B-1----:R-:W-:-:S04]  /*50f10*/  IMAD.U32 R6, RZ, RZ, UR6 ;  /* 0x00000006ff067e24 */ /* 0x002fc8000f8e00ff */
[----:B------:R1:W3:Y:S03]  /*50f20*/  SYNCS.PHASECHK.TRANS64.TRYWAIT P0, [R6+URZ], R5 ;  /* 0x00000005060075a7 */ /* 0x0002e6000800017f */
[----:B---3--:R-:W-:Y:S05]  /*50f30*/  @!P0 NANOSLEEP.SYNCS 0x989680 ;  /* 0x009896800000895d */ /* 0x008fea0003900000 */
[----:B------:R-:W3:Y:S02]  /*50f40*/  @!P0 SYNCS.PHASECHK.TRANS64 P0, [R6+URZ], R5 ;  /* 0x00000005060085a7 */ /* 0x000ee4000800007f */
[----:B---3--:R-:W-:Y:S05]  /*50f50*/  @!P0 BRA `(.L_x_17) ;  /* 0xfffffffc00ec8947 */ /* 0x008fea000383ffff */
[----:B------:R-:W-:Y:S05]  /*50f60*/  BRA `(.L_x_16) ;  /* 0xfffffb28007c7947 */ /* 0x000fea000383ffff */
.L_x_23:
[----:B-----5:R1:W-:Y:S02]  /*50f70*/  STL [R1+0x798], R0 ;  /* 0x0007980001007387 */ /* 0x0203e40000100800 */
[----:B-1----:R-:W-:-:S04]  /*50f80*/  IMAD.U32 R0, RZ, RZ, UR9 ;  /* 0x00000009ff007e24 */ /* 0x002fc8000f8e00ff */
[----:B------:R1:W2:Y:S03]  /*50f90*/  SYNCS.PHASECHK.TRANS64.TRYWAIT P0, [R0+URZ], R6 ;  /* 0x00000006000075a7 */ /* 0x0002a6000800017f */
[----:B--2---:R-:W-:Y:S05]  /*50fa0*/  @!P0 NANOSLEEP.SYNCS 0x989680 ;  /* 0x009896800000895d */ /* 0x004fea0003900000 */
[----:B------:R1:W2:Y:S02]  /*50fb0*/  @!P0 SYNCS.PHASECHK.TRANS64 P0, [R0+URZ], R6 ;  /* 0x00000006000085a7 */ /* 0x0002a4000800007f */
[----:B-1----:R1:W5:Y:S02]  /*50fc0*/  LDL.LU R0, [R1+0x798] ;  /* 0x0007980001007983 */ /* 0x0023640000300800 */
[----:B-12---:R-:W-:Y:S05]  /*50fd0*/  @!P0 BRA `(.L_x_23) ;  /* 0xfffffffc00e48947 */ /* 0x006fea000383ffff */
[----:B------:R-:W-:Y:S05]  /*50fe0*/  BRA `(.L_x_22) ;  /* 0xfffffbf800807947 */ /* 0x000fea000383ffff */
.L_x_130:
[----:B------:R-:W-:Y:S01]  /*50ff0*/  BSSY B1, `(.L_x_148) ;  /* 0x0000006000017945 */ /* 0x000fe20003800000 */
[----:B------:R-:W-:-:S07]  /*51000*/  IMAD.MOV.U32 R4, RZ, RZ, -0x1 ;  /* 0xffffffffff047424 */ /* 0x000fce00078e00ff */
[----:B------:R-:W-:Y:S05]  /*51010*/  WARPSYNC.COLLECTIVE R4, `(.L_x_149) ;  /* 0x00000000040c7348 */ /* 0x000fea0003c00000 */
[----:B------:R-:W-:Y:S02]  /*51020*/  ELECT P1, UR62, PT ;  /* 0x00000000003e782f */ /* 0x000fe40003820000 */
[----:B------:R-:W-:Y:S01]  /*51030*/  MOV R4, UR62 ;  /* 0x0000003e00047c02 */ /* 0x000fe20008000f00 */
[----:B------:R-:W-:Y:S10]  /*51040*/  ENDCOLLECTIVE ;  /* 0x000000000000791b */ /* 0x000ff40003800000 */
.L_x_149:
[----:B------:R-:W-:Y:S05]  /*51050*/  BSYNC B1 ;  /* 0x0000000000017941 */ /* 0x000fea0003800000 */
.L_x_148:
[----:B------:R-:W-:Y:S05]  /*51060*/  BRA `(.L_x_150) ;  /* 0xfffffff000547947 */ /* 0x000fea000383ffff */
.L_x_133:
[----:B0-----:R0:W1:Y:S02]  /*51070*/  SYNCS.PHASECHK.TRANS64.TRYWAIT P1, [R11+URZ+0x10], R12 ;  /* 0x0000100c0b0075a7 */ /* 0x001064000802017f */
[----:B-1----:R-:W-:Y:S05]  /*51080*/  @!P1 NANOSLEEP.SYNCS 0x989680 ;  /* 0x009896800000995d */ /* 0x002fea0003900000 */
[----:B------:R-:W1:Y:S02]  /*51090*/  @!P1 SYNCS.PHASECHK.TRANS64 P1, [R11+URZ+0x10], R12 ;  /* 0x0000100c0b0095a7 */ /* 0x000e64000802007f */
[----:B-1----:R-:W-:Y:S05]  /*510a0*/  @!P1 BRA `(.L_x_133) ;  /* 0xfffffffc00f09947 */ /* 0x002fea000383ffff */
[----:B------:R-:W-:Y:S05]  /*510b0*/  BRA `(.L_x_151) ;  /* 0xfffffff000887947 */ /* 0x000fea000383ffff */
.L_x_142:
[----:B------:R-:W-:Y:S01]  /*510c0*/  BSSY B0, `(.L_x_152) ;  /* 0x0000006000007945 */ /* 0x000fe20003800000 */
[----:B------:R-:W-:-:S07]  /*510d0*/  IMAD.MOV.U32 R4, RZ, RZ, -0x1 ;  /* 0xffffffffff047424 */ /* 0x000fce00078e00ff */
[----:B------:R-:W-:Y:S05]  /*510e0*/  WARPSYNC.COLLECTIVE R4, `(.L_x_153) ;  /* 0x00000000040c7348 */ /* 0x000fea0003c00000 */
[----:B------:R-:W-:Y:S02]  /*510f0*/  ELECT P1, UR62, PT ;  /* 0x00000000003e782f */ /* 0x000fe40003820000 */
[----:B------:R-:W-:Y:S01]  /*51100*/  MOV R4, UR62 ;  /* 0x0000003e00047c02 */ /* 0x000fe20008000f00 */
[----:B------:R-:W-:Y:S10]  /*51110*/  ENDCOLLECTIVE ;  /* 0x000000000000791b */ /* 0x000ff40003800000 */
.L_x_153:
[----:B------:R-:W-:Y:S05]  /*51120*/  BSYNC B0 ;  /* 0x0000000000007941 */ /* 0x000fea0003800000 */
.L_x_152:
[----:B------:R-:W-:Y:S01]  /*51130*/  PLOP3.LUT P0, PT, P1, PT, PT, 0x80, 0x0 ;  /* 0x000000000000781c */ /* 0x000fe20000f0f070 */
[----:B------:R-:W-:-:S12]  /*51140*/  BRA `(.L_x_154) ;  /* 0xfffffff800f87947 */ /* 0x000fd8000383ffff */
.L_x_146:
[----:B0-----:R0:W1:Y:S02]  /*51150*/  SYNCS.PHASECHK.TRANS64.TRYWAIT P0, [R5+URZ], R2 ;  /* 0x00000002050075a7 */ /* 0x001064000800017f */
[----:B-1----:R-:W-:Y:S05]  /*51160*/  @!P0 NANOSLEEP.SYNCS 0x989680 ;  /* 0x009896800000895d */ /* 0x002fea0003900000 */
[----:B------:R-:W1:Y:S02]  /*51170*/  @!P0 SYNCS.PHASECHK.TRANS64 P0, [R5+URZ], R2 ;  /* 0x00000002050085a7 */ /* 0x000e64000800007f */
[----:B-1----:R-:W-:Y:S05]  /*51180*/  @!P0 BRA `(.L_x_146) ;  /* 0xfffffffc00f08947 */ /* 0x002fea000383ffff */
[----:B------:R-:W-:Y:S05]  /*51190*/  BRA `(.L_x_155) ;  /* 0xfffffffc00287947 */ /* 0x000fea000383ffff */
.L_x_156:
[----:B------:R-:W-:-:S00]  /*511a0*/  BRA `(.L_x_156) ;  /* 0xfffffffc00fc7947 */ /* 0x000fc0000383ffff */
[----:B------:R-:W-:-:S00]  /*511b0*/  NOP ;  /* 0x0000000000007918 */ /* 0x000fc00000000000 */
        /* <DEDUP_REMOVED lines=12> */
.L_x_157:


//--------------------- .nv.shared._ZN7cutlass13device_kernelINS_4gemm6kernel13GemmUniversalIN4cute5tupleIJiiiiEEENS1_10collective13CollectiveMmaINS1_37MainloopSm90TmaGmmaWarpSpecializedFP8ILi2ENS5_IJNS4_1CILi1EEESB_SB_EEENS1_35KernelTmaWarpSpecializedCooperativeEEENS5_IJNSA_ILi512EEENSA_ILi176EEENSA_ILi128EEEEEENS_12float_e4m3_tENS5_IJlSB_lEEESJ_SK_NS4_8TiledMMAINS4_8MMA_AtomIJNS4_4SM904GMMA30MMA_64x16x32_F32E4M3E4M3_SS_TNILNSO_7ScaleInE1ELSQ_1EEEEEENS4_6LayoutINS5_IJNSA_ILi2EEESB_SB_EEENS5_IJSB_NSA_ILi0EEESW_EEEEENS5_IJNS4_10UnderscoreESZ_SZ_EEEEENS4_13SM90_TMA_LOADENS4_14ComposedLayoutINS4_7SwizzleILi3ELi4ELi3EEENS4_18smem_ptr_flag_bitsILi8EEENST_INS5_IJNSA_ILi8EEESH_EEENS5_IJSH_SB_EEEEEEEvNS4_8identityES12_S1C_vS1D_EENS_8epilogue10collective6detail29Sm90TmaWarpSpecializedAdapterINS1G_15DefaultEpilogueISJ_SK_SK_NS1F_6thread17LinearCombinationISJ_Li1EffLNS1K_9ScaleType4KindE0ELNS_15FloatRoundStyleE2ESJ_EENS1_15EpilogueDefaultEEEEEvvEEEEvNT_6ParamsE --------------------------
	.section	.nv.shared._ZN7cutlass13device_kernelINS_4gemm6kernel13GemmUniversalIN4cute5tupleIJiiiiEEENS1_10collective13CollectiveMmaINS1_37MainloopSm90TmaGmmaWarpSpecializedFP8ILi2ENS5_IJNS4_1CILi1EEESB_SB_EEENS1_35KernelTmaWarpSpecializedCooperativeEEENS5_IJNSA_ILi512EEENSA_ILi176EEENSA_ILi128EEEEEENS_12float_e4m3_tENS5_IJlSB_lEEESJ_SK_NS4_8TiledMMAINS4_8MMA_AtomIJNS4_4SM904GMMA30MMA_64x16x32_F32E4M3E4M3_SS_TNILNSO_7ScaleInE1ELSQ_1EEEEEENS4_6LayoutINS5_IJNSA_ILi2EEESB_SB_EEENS5_IJSB_NSA_ILi0EEESW_EEEEENS5_IJNS4_10UnderscoreESZ_SZ_EEEEENS4_13SM90_TMA_LOADENS4_14ComposedLayoutINS4_7SwizzleILi3ELi4ELi3EEENS4_18smem_ptr_flag_bitsILi8EEENST_INS5_IJNSA_ILi8EEESH_EEENS5_IJSH_SB_EEEEEEEvNS4_8identityES12_S1C_vS1D_EENS_8epilogue10collective6detail29Sm90TmaWarpSpecializedAdapterINS1G_15DefaultEpilogueISJ_SK_SK_NS1F_6thread17LinearCombinationISJ_Li1EffLNS1K_9ScaleType4KindE0ELNS_15FloatRoundStyleE2ESJ_EENS1_15EpilogueDefaultEEEEEvvEEEEvNT_6ParamsE,"aw",@nobits
	.sectionflags	@""
	.align	16
	.zero		1024


//--------------------- .nv.shared.reserved.0     --------------------------
	.section	.nv.shared.reserved.0,"aw",@nobits
	.weak		__nv_reservedSMEM_offset_0_alias
	.size		__nv_reservedSMEM_offset_0_alias, 0, 0
	.other		__nv_reservedSMEM_offset_0_alias,@"STO_CUDA_RESERVED_SHARED STV_DEFAULT"
__nv_reservedSMEM_offset_0_alias:
	.zero		0


//--------------------- .nv.global                --------------------------
	.section	.nv.global,"aw",@nobits
.nv.global:
	.type		_ZN40_INTERNAL_733a498a_4_k_cu_2ae90689_120714cute1_E,@object
	.size		_ZN40_INTERNAL_733a498a_4_k_cu_2ae90689_120714cute1_E,(_ZN40_INTERNAL_733a498a_4_k_cu_2ae90689_120714cuda3std3__45__cpo6cbeginE - _ZN40_INTERNAL_733a498a_4_k_cu_2ae90689_120714cute1_E)
_ZN40_INTERNAL_733a498a_4_k_cu_2ae90689_120714cute1_E:
	.zero		1
	.type		_ZN40_INTERNAL_733a498a_4_k_cu_2ae90689_120714cuda3std3__45__cpo6cbeginE,@object
	.size		_ZN40_INTERNAL_733a498a_4_k_cu_2ae90689_120714cuda3std3__45__cpo6cbeginE,(_ZN40_INTERNAL_733a498a_4_k_cu_2ae90689_120714cuda3std3__48in_placeE - _ZN40_INTERNAL_733a498a_4_k_cu_2ae90689_120714cuda3std3__45__cpo6cbeginE)
_ZN40_INTERNAL_733a498a_4_k_cu_2ae90689_120714cuda3std3__45__cpo6cbeginE:
	.zero		1
	.type		_ZN40_INTERNAL_733a498a_4_k_cu_2ae90689_120714cuda3std3__48in_placeE,@object
	.size		_ZN40_INTERNAL_733a498a_4_k_cu_2ae90689_120714cuda3std3__48in_placeE,(_ZN40_INTERNAL_733a498a_4_k_cu_2ae90689_120714cuda3std6ranges3__45__cpo9iter_moveE - _ZN40_INTERNAL_733a498a_4_k_cu_2ae90689_120714cuda3std3__48in_placeE)
_ZN40_INTERNAL_733a498a_4_k_cu_2ae90689_120714cuda3std3__48in_placeE:
	.zero		1
	.type		_ZN40_INTERNAL_733a498a_4_k_cu_2ae90689_120714cuda3std6ranges3__45__cpo9iter_moveE,@object
	.size		_ZN40_INTERNAL_733a498a_4_k_cu_2ae90689_120714cuda3std6ranges3__45__cpo9iter_moveE,(_ZN40_INTERNAL_733a498a_4_k_cu_2ae90689_120714cuda3std3__45__cpo5beginE - _ZN40_INTERNAL_733a498a_4_k_cu_2ae90689_120714cuda3std6ranges3__45__cpo9iter_moveE)
_ZN40_INTERNAL_733a498a_4_k_cu_2ae90689_120714cuda3std6ranges3__45__cpo9iter_moveE:
	.zero		1
	.type		_ZN40_INTERNAL_733a498a_4_k_cu_2ae90689_120714cuda3std3__45__cpo5beginE,@object
	.size		_ZN40_INTERNAL_733a498a_4_k_cu_2ae90689_120714cuda3std3__45__cpo5beginE,(_ZN40_INTERNAL_733a498a_4_k_cu_2ae90689_120714cuda3std3__442_GLOBAL__N__733a498a_4_k_cu_2ae90689_120716ignoreE - _ZN40_INTERNAL_733a498a_4_k_cu_2ae90689_120714cuda3std3__45__cpo5beginE)
_ZN40_INTERNAL_733a498a_4_k_cu_2ae90689_120714cuda3std3__45__cpo5beginE:
	.zero		1
	.type		_ZN40_INTERNAL_733a498a_4_k_cu_2ae90689_120714cuda3std3__442_GLOBAL__N__733a498a_4_k_cu_2ae90689_120716ignoreE,@object
	.size		_ZN40_INTERNAL_733a498a_4_k_cu_2ae90689_120714cuda3std3__442_GLOBAL__N__733a498a_4_k_cu_2ae90689_120716ignoreE,(_ZN40_INTERNAL_733a498a_4_k_cu_2ae90689_120714cute7productE - _ZN40_INTERNAL_733a498a_4_k_cu_2ae90689_120714cuda3std3__442_GLOBAL__N__733a498a_4_k_cu_2ae90689_120716ignoreE)
_ZN40_INTERNAL_733a498a_4_k_cu_2ae90689_120714cuda3std3__442_GLOBAL__N__733a498a_4_k_cu_2ae90689_120716ignoreE:
	.zero		1
	.type		_ZN40_INTERNAL_733a498a_4_k_cu_2ae90689_120714cute7productE,@object
	.size		_ZN40_INTERNAL_733a498a_4_k_cu_2ae90689_120714cute7productE,(_ZN40_INTERNAL_733a498a_4_k_cu_2ae90689_120714cuda3std3__45__cpo3endE - _ZN40_INTERNAL_733a498a_4_k_cu_2ae90689_120714cute7productE)
_ZN40_INTERNAL_733a498a_4_k_cu_2ae90689_120714cute7productE:
	.zero		1
	.type		_ZN40_INTERNAL_733a498a_4_k_cu_2ae90689_120714cuda3std3__45__cpo3endE,@object
	.size		_ZN40_INTERNAL_733a498a_4_k_cu_2ae90689_120714cuda3std3__45__cpo3endE,(_ZN40_INTERNAL_733a498a_4_k_cu_2ae90689_120714cuda3std3__419piecewise_constructE - _ZN40_INTERNAL_733a498a_4_k_cu_2ae90689_120714cuda3std3__45__cpo3endE)
_ZN40_INTERNAL_733a498a_4_k_cu_2ae90689_120714cuda3std3__45__cpo3endE:
	.zero		1
	.type		_ZN40_INTERNAL_733a498a_4_k_cu_2ae90689_120714cuda3std3__419piecewise_constructE,@object
	.size		_ZN40_INTERNAL_733a498a_4_k_cu_2ae90689_120714cuda3std3__419piecewise_constructE,(_ZN40_INTERNAL_733a498a_4_k_cu_2ae90689_120714cuda3std3__45__cpo4cendE - _ZN40_INTERNAL_733a498a_4_k_cu_2ae90689_120714cuda3std3__419piecewise_constructE)
_ZN40_INTERNAL_733a498a_4_k_cu_2ae90689_120714cuda3std3__419piecewise_constructE:
	.zero		1
	.type		_ZN40_INTERNAL_733a498a_4_k_cu_2ae90689_120714cuda3std3__45__cpo4cendE,@object
	.size		_ZN40_INTERNAL_733a498a_4_k_cu_2ae90689_120714cuda3std3__45__cpo4cendE,(_ZN40_INTERNAL_733a498a_4_k_cu_2ae90689_120714cuda3std6ranges3__45__cpo4swapE - _ZN40_INTERNAL_733a498a_4_k_cu_2ae90689_120714cuda3std3__45__cpo4cendE)
_ZN40_INTERNAL_733a498a_4_k_cu_2ae90689_120714cuda3std3__45__cpo4cendE:
	.zero		1
	.type		_ZN40_INTERNAL_733a498a_4_k_cu_2ae90689_120714cuda3std6ranges3__45__cpo4swapE,@object
	.size		_ZN40_INTERNAL_733a498a_4_k_cu_2ae90689_120714cuda3std6ranges3__45__cpo4swapE,(.L_7 - _ZN40_INTERNAL_733a498a_4_k_cu_2ae90689_120714cuda3std6ranges3__45__cpo4swapE)
_ZN40_INTERNAL_733a498a_4_k_cu_2ae90689_120714cuda3std6ranges3__45__cpo4swapE:
	.zero		1
.L_7:


//--------------------- .nv.constant0._ZN7cutlass13device_kernelINS_4gemm6kernel13GemmUniversalIN4cute5tupleIJiiiiEEENS1_10collective13CollectiveMmaINS1_37MainloopSm90TmaGmmaWarpSpecializedFP8ILi2ENS5_IJNS4_1CILi1EEESB_SB_EEENS1_35KernelTmaWarpSpecializedCooperativeEEENS5_IJNSA_ILi512EEENSA_ILi176EEENSA_ILi128EEEEEENS_12float_e4m3_tENS5_IJlSB_lEEESJ_SK_NS4_8TiledMMAINS4_8MMA_AtomIJNS4_4SM904GMMA30MMA_64x16x32_F32E4M3E4M3_SS_TNILNSO_7ScaleInE1ELSQ_1EEEEEENS4_6LayoutINS5_IJNSA_ILi2EEESB_SB_EEENS5_IJSB_NSA_ILi0EEESW_EEEEENS5_IJNS4_10UnderscoreESZ_SZ_EEEEENS4_13SM90_TMA_LOADENS4_14ComposedLayoutINS4_7SwizzleILi3ELi4ELi3EEENS4_18smem_ptr_flag_bitsILi8EEENST_INS5_IJNSA_ILi8EEESH_EEENS5_IJSH_SB_EEEEEEEvNS4_8identityES12_S1C_vS1D_EENS_8epilogue10collective6detail29Sm90TmaWarpSpecializedAdapterINS1G_15DefaultEpilogueISJ_SK_SK_NS1F_6thread17LinearCombinationISJ_Li1EffLNS1K_9ScaleType4KindE0ELNS_15FloatRoundStyleE2ESJ_EENS1_15EpilogueDefaultEEEEEvvEEEEvNT_6ParamsE --------------------------
	.section	.nv.constant0._ZN7cutlass13device_kernelINS_4gemm6kernel13GemmUniversalIN4cute5tupleIJiiiiEEENS1_10collective13CollectiveMmaINS1_37MainloopSm90TmaGmmaWarpSpecializedFP8ILi2ENS5_IJNS4_1CILi1EEESB_SB_EEENS1_35KernelTmaWarpSpecializedCooperativeEEENS5_IJNSA_ILi512EEENSA_ILi176EEENSA_ILi128EEEEEENS_12float_e4m3_tENS5_IJlSB_lEEESJ_SK_NS4_8TiledMMAINS4_8MMA_AtomIJNS4_4SM904GMMA30MMA_64x16x32_F32E4M3E4M3_SS_TNILNSO_7ScaleInE1ELSQ_1EEEEEENS4_6LayoutINS5_IJNSA_ILi2EEESB_SB_EEENS5_IJSB_NSA_ILi0EEESW_EEEEENS5_IJNS4_10UnderscoreESZ_SZ_EEEEENS4_13SM90_TMA_LOADENS4_14ComposedLayoutINS4_7SwizzleILi3ELi4ELi3EEENS4_18smem_ptr_flag_bitsILi8EEENST_INS5_IJNSA_ILi8EEESH_EEENS5_IJSH_SB_EEEEEEEvNS4_8identityES12_S1C_vS1D_EENS_8epilogue10collective6detail29Sm90TmaWarpSpecializedAdapterINS1G_15DefaultEpilogueISJ_SK_SK_NS1F_6thread17LinearCombinationISJ_Li1EffLNS1K_9ScaleType4KindE0ELNS_15FloatRoundStyleE2ESJ_EENS1_15EpilogueDefaultEEEEEvvEEEEvNT_6ParamsE,"a",@progbits
	.sectionflags	@""
	.align	4
.nv.constant0._ZN7cutlass13device_kernelINS_4gemm6kernel13GemmUniversalIN4cute5tupleIJiiiiEEENS1_10collective13CollectiveMmaINS1_37MainloopSm90TmaGmmaWarpSpecializedFP8ILi2ENS5_IJNS4_1CILi1EEESB_SB_EEENS1_35KernelTmaWarpSpecializedCooperativeEEENS5_IJNSA_ILi512EEENSA_ILi176EEENSA_ILi128EEEEEENS_12float_e4m3_tENS5_IJlSB_lEEESJ_SK_NS4_8TiledMMAINS4_8MMA_AtomIJNS4_4SM904GMMA30MMA_64x16x32_F32E4M3E4M3_SS_TNILNSO_7ScaleInE1ELSQ_1EEEEEENS4_6LayoutINS5_IJNSA_ILi2EEESB_SB_EEENS5_IJSB_NSA_ILi0EEESW_EEEEENS5_IJNS4_10UnderscoreESZ_SZ_EEEEENS4_13SM90_TMA_LOADENS4_14ComposedLayoutINS4_7SwizzleILi3ELi4ELi3EEENS4_18smem_ptr_flag_bitsILi8EEENST_INS5_IJNSA_ILi8EEESH_EEENS5_IJSH_SB_EEEEEEEvNS4_8identityES12_S1C_vS1D_EENS_8epilogue10collective6detail29Sm90TmaWarpSpecializedAdapterINS1G_15DefaultEpilogueISJ_SK_SK_NS1F_6thread17LinearCombinationISJ_Li1EffLNS1K_9ScaleType4KindE0ELNS_15FloatRoundStyleE2ESJ_EENS1_15EpilogueDefaultEEEEEvvEEEEvNT_6ParamsE:
	.zero		1664


//--------------------- SYMBOLS --------------------------

	.type		.nv.reservedSmem.offset0,@object
	.size		.nv.reservedSmem.offset0,0x4
